	.target	sm_100a

	.elftype	@"ET_EXEC"


//--------------------- .note.nv.tkinfo           --------------------------
	.section	.note.nv.tkinfo,"",@"SHT_NOTE"
	.sectionflags	@"SHF_NOTE_NV_TKINFO"
	.tkinfo
        /*0018*/ 	.word	0x00000002
        /*0030*/ 	.string	""
        /*0030*/ 	.string	"ptxas"
        /*0030*/ 	.string	"Cuda compilation tools, release 13.0, V13.0.88"
        /*0030*/ 	.string	"Build cuda_13.0.r13.0/compiler.36424714_0"
        /*0030*/ 	.string	"-arch sm_100a -m 64 "



//--------------------- .note.nv.cuinfo           --------------------------
	.section	.note.nv.cuinfo,"",@"SHT_NOTE"
	.sectionflags	@"SHF_NOTE_NV_CUINFO"
        /*0018*/ 	.short	0x0002
        /*001a*/ 	.short	0x0064
        /*001c*/ 	.short	0x0082
	.zero		2


//--------------------- .nv.info                  --------------------------
	.section	.nv.info,"",@"SHT_CUDA_INFO"
	.align	4


	//----- nvinfo : EIATTR_REGCOUNT
	.align		4
        /*0000*/ 	.byte	0x04, 0x2f
        /*0002*/ 	.short	(.L_12 - .L_11)
	.align		4
.L_11:
        /*0004*/ 	.word	index@(_ZN7cutlass13device_kernelIN5flash22FlashAttnBwdPreprocessIN4cute5tupleIJNS3_1CILi128EEENS5_ILi64EEEEEENS_10bfloat16_tEfNS_4arch4Sm90ELb1ELb1EEEEEvNT_6ParamsE)
        /*0008*/ 	.word	0x00000040


	//----- nvinfo : EIATTR_FRAME_SIZE
	.align		4
.L_12:
        /*000c*/ 	.byte	0x04, 0x11
        /*000e*/ 	.short	(.L_14 - .L_13)
	.align		4
.L_13:
        /*0010*/ 	.word	index@(_ZN7cutlass13device_kernelIN5flash22FlashAttnBwdPreprocessIN4cute5tupleIJNS3_1CILi128EEENS5_ILi64EEEEEENS_10bfloat16_tEfNS_4arch4Sm90ELb1ELb1EEEEEvNT_6ParamsE)
        /*0014*/ 	.word	0x00000000


	//----- nvinfo : EIATTR_REGCOUNT
	.align		4
.L_14:
        /*0018*/ 	.byte	0x04, 0x2f
        /*001a*/ 	.short	(.L_16 - .L_15)
	.align		4
.L_15:
        /*001c*/ 	.word	index@(_ZN7cutlass13device_kernelIN5flash11enable_sm90INS1_16FlashAttnBwdSm90INS1_25CollectiveMainloopBwdSm90ILi2ELi2ELi2EN4cute5tupleIJNS5_1CILi1EEES8_S8_EEENS6_IJNS7_ILi128EEESA_NS7_ILi64EEEEEENS_10bfloat16_tEfNS_4arch4Sm90ELb1ELb0ELb0ELb1ELb1ELb1ELb0ELb0ELi2ELi1ELi2ELi2ELb0EEENS1_24CollectiveEpilogueBwdGQAISC_fSF_Li256ELb1ELb1EEENS1_25SingleTileBwdLPTSchedulerILb1ELi128ELb1EEEEEEEEEvNT_6ParamsE)
        /*0020*/ 	.word	0x00000004


	//----- nvinfo : EIATTR_FRAME_SIZE
	.align		4
.L_16:
        /*0024*/ 	.byte	0x04, 0x11
        /*0026*/ 	.short	(.L_18 - .L_17)
	.align		4
.L_17:
        /*0028*/ 	.word	index@(_ZN7cutlass13device_kernelIN5flash11enable_sm90INS1_16FlashAttnBwdSm90INS1_25CollectiveMainloopBwdSm90ILi2ELi2ELi2EN4cute5tupleIJNS5_1CILi1EEES8_S8_EEENS6_IJNS7_ILi128EEESA_NS7_ILi64EEEEEENS_10bfloat16_tEfNS_4arch4Sm90ELb1ELb0ELb0ELb1ELb1ELb1ELb0ELb0ELi2ELi1ELi2ELi2ELb0EEENS1_24CollectiveEpilogueBwdGQAISC_fSF_Li256ELb1ELb1EEENS1_25SingleTileBwdLPTSchedulerILb1ELi128ELb1EEEEEEEEEvNT_6ParamsE)
        /*002c*/ 	.word	0x00000000


	//----- nvinfo : EIATTR_REGCOUNT
	.align		4
.L_18:
        /*0030*/ 	.byte	0x04, 0x2f
        /*0032*/ 	.short	(.L_20 - .L_19)
	.align		4
.L_19:
        /*0034*/ 	.word	index@(_ZN7cutlass13device_kernelIN5flash32FlashAttnBwdPostprocessConvertdQIN4cute5tupleIJNS3_1CILi128EEENS5_ILi64EEEEEENS_10bfloat16_tEfNS_4arch4Sm90ELi256ENS3_8TiledMMAINS3_8MMA_AtomIJNS3_4SM904GMMA27MMA_64x64x16_F32BF16BF16_SSILNSF_5MajorE0ELSH_1ELNSF_7ScaleInE1ELSI_1EEEEEENS3_6LayoutINS4_IJNS5_ILi2EEENS5_ILi1EEESN_EEENS4_IJSN_NS5_ILi0EEESP_EEEEENS4_IJNS3_10UnderscoreESS_SS_EEEEELb0EEEEEvNT_6ParamsE)
        /*0038*/ 	.word	0x00000030


	//----- nvinfo : EIATTR_FRAME_SIZE
	.align		4
.L_20:
        /*003c*/ 	.byte	0x04, 0x11
        /*003e*/ 	.short	(.L_22 - .L_21)
	.align		4
.L_21:
        /*0040*/ 	.word	index@(_ZN7cutlass13device_kernelIN5flash32FlashAttnBwdPostprocessConvertdQIN4cute5tupleIJNS3_1CILi128EEENS5_ILi64EEEEEENS_10bfloat16_tEfNS_4arch4Sm90ELi256ENS3_8TiledMMAINS3_8MMA_AtomIJNS3_4SM904GMMA27MMA_64x64x16_F32BF16BF16_SSILNSF_5MajorE0ELSH_1ELNSF_7ScaleInE1ELSI_1EEEEEENS3_6LayoutINS4_IJNS5_ILi2EEENS5_ILi1EEESN_EEENS4_IJSN_NS5_ILi0EEESP_EEEEENS4_IJNS3_10UnderscoreESS_SS_EEEEELb0EEEEEvNT_6ParamsE)
        /*0044*/ 	.word	0x00000000


	//----- nvinfo : EIATTR_REGCOUNT
	.align		4
.L_22:
        /*0048*/ 	.byte	0x04, 0x2f
        /*004a*/ 	.short	(.L_24 - .L_23)
	.align		4
.L_23:
        /*004c*/ 	.word	index@(_ZN7cutlass13device_kernelIN5flash32FlashAttnBwdPostprocessConvertdQIN4cute5tupleIJNS3_1CILi128EEENS5_ILi64EEEEEENS_10bfloat16_tEfNS_4arch4Sm90ELi256ENS3_8TiledMMAINS3_8MMA_AtomIJNS3_4SM904GMMA27MMA_64x64x16_F32BF16BF16_RSILNSF_5MajorE0ELSH_1ELNSF_7ScaleInE1ELSI_1EEEEEENS3_6LayoutINS4_IJNS5_ILi2EEENS5_ILi1EEESN_EEENS4_IJSN_NS5_ILi0EEESP_EEEEENS4_IJNS3_10UnderscoreESS_SS_EEEEELb0EEEEEvNT_6ParamsE)
        /*0050*/ 	.word	0x00000030


	//----- nvinfo : EIATTR_FRAME_SIZE
	.align		4
.L_24:
        /*0054*/ 	.byte	0x04, 0x11
        /*0056*/ 	.short	(.L_26 - .L_25)
	.align		4
.L_25:
        /*0058*/ 	.word	index@(_ZN7cutlass13device_kernelIN5flash32FlashAttnBwdPostprocessConvertdQIN4cute5tupleIJNS3_1CILi128EEENS5_ILi64EEEEEENS_10bfloat16_tEfNS_4arch4Sm90ELi256ENS3_8TiledMMAINS3_8MMA_AtomIJNS3_4SM904GMMA27MMA_64x64x16_F32BF16BF16_RSILNSF_5MajorE0ELSH_1ELNSF_7ScaleInE1ELSI_1EEEEEENS3_6LayoutINS4_IJNS5_ILi2EEENS5_ILi1EEESN_EEENS4_IJSN_NS5_ILi0EEESP_EEEEENS4_IJNS3_10UnderscoreESS_SS_EEEEELb0EEEEEvNT_6ParamsE)
        /*005c*/ 	.word	0x00000000


	//----- nvinfo : EIATTR_REGCOUNT
	.align		4
.L_26:
        /*0060*/ 	.byte	0x04, 0x2f
        /*0062*/ 	.short	(.L_28 - .L_27)
	.align		4
.L_27:
        /*0064*/ 	.word	index@(_ZN7cutlass13device_kernelIN5flash11enable_sm90INS1_16FlashAttnBwdSm90INS1_25CollectiveMainloopBwdSm90ILi2ELi2ELi2EN4cute5tupleIJNS5_1CILi1EEES8_S8_EEENS6_IJNS7_ILi128EEESA_NS7_ILi64EEEEEENS_10bfloat16_tEfNS_4arch4Sm90ELb1ELb0ELb0ELb1ELb0ELb1ELb0ELb0ELi2ELi1ELi2ELi2ELb0EEENS1_24CollectiveEpilogueBwdGQAISC_fSF_Li256ELb1ELb0EEENS1_25SingleTileBwdLPTSchedulerILb1ELi128ELb0EEEEEEEEEvNT_6ParamsE)
        /*0068*/ 	.word	0x00000004


	//----- nvinfo : EIATTR_FRAME_SIZE
	.align		4
.L_28:
        /*006c*/ 	.byte	0x04, 0x11
        /*006e*/ 	.short	(.L_30 - .L_29)
	.align		4
.L_29:
        /*0070*/ 	.word	index@(_ZN7cutlass13device_kernelIN5flash11enable_sm90INS1_16FlashAttnBwdSm90INS1_25CollectiveMainloopBwdSm90ILi2ELi2ELi2EN4cute5tupleIJNS5_1CILi1EEES8_S8_EEENS6_IJNS7_ILi128EEESA_NS7_ILi64EEEEEENS_10bfloat16_tEfNS_4arch4Sm90ELb1ELb0ELb0ELb1ELb0ELb1ELb0ELb0ELi2ELi1ELi2ELi2ELb0EEENS1_24CollectiveEpilogueBwdGQAISC_fSF_Li256ELb1ELb0EEENS1_25SingleTileBwdLPTSchedulerILb1ELi128ELb0EEEEEEEEEvNT_6ParamsE)
        /*0074*/ 	.word	0x00000000


	//----- nvinfo : EIATTR_REGCOUNT
	.align		4
.L_30:
        /*0078*/ 	.byte	0x04, 0x2f
        /*007a*/ 	.short	(.L_32 - .L_31)
	.align		4
.L_31:
        /*007c*/ 	.word	index@(_ZN7cutlass13device_kernelIN5flash11enable_sm90INS1_16FlashAttnBwdSm90INS1_25CollectiveMainloopBwdSm90ILi2ELi2ELi2EN4cute5tupleIJNS5_1CILi1EEES8_S8_EEENS6_IJNS7_ILi128EEESA_NS7_ILi64EEEEEENS_10bfloat16_tEfNS_4arch4Sm90ELb1ELb0ELb0ELb1ELb1ELb1ELb0ELb0ELi2ELi1ELi2ELi2ELb0EEENS1_21CollectiveEpilogueBwdISC_SD_SF_Li256ELb1ELb0ELi1EEENS1_25SingleTileBwdLPTSchedulerILb1ELi128ELb1EEEEEEEEEvNT_6ParamsE)
        /*0080*/ 	.word	0x00000004


	//----- nvinfo : EIATTR_FRAME_SIZE
	.align		4
.L_32:
        /*0084*/ 	.byte	0x04, 0x11
        /*0086*/ 	.short	(.L_34 - .L_33)
	.align		4
.L_33:
        /*0088*/ 	.word	index@(_ZN7cutlass13device_kernelIN5flash11enable_sm90INS1_16FlashAttnBwdSm90INS1_25CollectiveMainloopBwdSm90ILi2ELi2ELi2EN4cute5tupleIJNS5_1CILi1EEES8_S8_EEENS6_IJNS7_ILi128EEESA_NS7_ILi64EEEEEENS_10bfloat16_tEfNS_4arch4Sm90ELb1ELb0ELb0ELb1ELb1ELb1ELb0ELb0ELi2ELi1ELi2ELi2ELb0EEENS1_21CollectiveEpilogueBwdISC_SD_SF_Li256ELb1ELb0ELi1EEENS1_25SingleTileBwdLPTSchedulerILb1ELi128ELb1EEEEEEEEEvNT_6ParamsE)
        /*008c*/ 	.word	0x00000000


	//----- nvinfo : EIATTR_REGCOUNT
	.align		4
.L_34:
        /*0090*/ 	.byte	0x04, 0x2f
        /*0092*/ 	.short	(.L_36 - .L_35)
	.align		4
.L_35:
        /*0094*/ 	.word	index@(_ZN7cutlass13device_kernelIN5flash11enable_sm90INS1_16FlashAttnBwdSm90INS1_25CollectiveMainloopBwdSm90ILi2ELi2ELi2EN4cute5tupleIJNS5_1CILi1EEES8_S8_EEENS6_IJNS7_ILi128EEESA_NS7_ILi64EEEEEENS_10bfloat16_tEfNS_4arch4Sm90ELb1ELb0ELb0ELb1ELb0ELb1ELb0ELb0ELi2ELi1ELi2ELi2ELb0EEENS1_21CollectiveEpilogueBwdISC_SD_SF_Li256ELb1ELb0ELi1EEENS1_25SingleTileBwdLPTSchedulerILb1ELi128ELb0EEEEEEEEEvNT_6ParamsE)
        /*0098*/ 	.word	0x00000004


	//----- nvinfo : EIATTR_FRAME_SIZE
	.align		4
.L_36:
        /*009c*/ 	.byte	0x04, 0x11
        /*009e*/ 	.short	(.L_38 - .L_37)
	.align		4
.L_37:
        /*00a0*/ 	.word	index@(_ZN7cutlass13device_kernelIN5flash11enable_sm90INS1_16FlashAttnBwdSm90INS1_25CollectiveMainloopBwdSm90ILi2ELi2ELi2EN4cute5tupleIJNS5_1CILi1EEES8_S8_EEENS6_IJNS7_ILi128EEESA_NS7_ILi64EEEEEENS_10bfloat16_tEfNS_4arch4Sm90ELb1ELb0ELb0ELb1ELb0ELb1ELb0ELb0ELi2ELi1ELi2ELi2ELb0EEENS1_21CollectiveEpilogueBwdISC_SD_SF_Li256ELb1ELb0ELi1EEENS1_25SingleTileBwdLPTSchedulerILb1ELi128ELb0EEEEEEEEEvNT_6ParamsE)
        /*00a4*/ 	.word	0x00000000


	//----- nvinfo : EIATTR_REGCOUNT
	.align		4
.L_38:
        /*00a8*/ 	.byte	0x04, 0x2f
        /*00aa*/ 	.short	(.L_40 - .L_39)
	.align		4
.L_39:
        /*00ac*/ 	.word	index@(_ZN7cutlass13device_kernelIN5flash22FlashAttnBwdPreprocessIN4cute5tupleIJNS3_1CILi128EEENS5_ILi64EEEEEENS_10bfloat16_tEfNS_4arch4Sm90ELb1ELb0EEEEEvNT_6ParamsE)
        /*00b0*/ 	.word	0x00000038


	//----- nvinfo : EIATTR_FRAME_SIZE
	.align		4
.L_40:
        /*00b4*/ 	.byte	0x04, 0x11
        /*00b6*/ 	.short	(.L_42 - .L_41)
	.align		4
.L_41:
        /*00b8*/ 	.word	index@(_ZN7cutlass13device_kernelIN5flash22FlashAttnBwdPreprocessIN4cute5tupleIJNS3_1CILi128EEENS5_ILi64EEEEEENS_10bfloat16_tEfNS_4arch4Sm90ELb1ELb0EEEEEvNT_6ParamsE)
        /*00bc*/ 	.word	0x00000000


	//----- nvinfo : EIATTR_REGCOUNT
	.align		4
.L_42:
        /*00c0*/ 	.byte	0x04, 0x2f
        /*00c2*/ 	.short	(.L_44 - .L_43)
	.align		4
.L_43:
        /*00c4*/ 	.word	index@(_ZN7cutlass13device_kernelIN5flash11enable_sm90INS1_16FlashAttnBwdSm90INS1_25CollectiveMainloopBwdSm90ILi2ELi2ELi2EN4cute5tupleIJNS5_1CILi1EEES8_S8_EEENS6_IJNS7_ILi128EEESA_NS7_ILi64EEEEEENS_10bfloat16_tEfNS_4arch4Sm90ELb1ELb0ELb0ELb0ELb1ELb1ELb0ELb0ELi2ELi1ELi2ELi2ELb0EEENS1_24CollectiveEpilogueBwdGQAISC_fSF_Li256ELb0ELb1EEENS1_25SingleTileBwdLPTSchedulerILb0ELi128ELb1EEEEEEEEEvNT_6ParamsE)
        /*00c8*/ 	.word	0x00000004


	//----- nvinfo : EIATTR_FRAME_SIZE
	.align		4
.L_44:
        /*00cc*/ 	.byte	0x04, 0x11
        /*00ce*/ 	.short	(.L_46 - .L_45)
	.align		4
.L_45:
        /*00d0*/ 	.word	index@(_ZN7cutlass13device_kernelIN5flash11enable_sm90INS1_16FlashAttnBwdSm90INS1_25CollectiveMainloopBwdSm90ILi2ELi2ELi2EN4cute5tupleIJNS5_1CILi1EEES8_S8_EEENS6_IJNS7_ILi128EEESA_NS7_ILi64EEEEEENS_10bfloat16_tEfNS_4arch4Sm90ELb1ELb0ELb0ELb0ELb1ELb1ELb0ELb0ELi2ELi1ELi2ELi2ELb0EEENS1_24CollectiveEpilogueBwdGQAISC_fSF_Li256ELb0ELb1EEENS1_25SingleTileBwdLPTSchedulerILb0ELi128ELb1EEEEEEEEEvNT_6ParamsE)
        /*00d4*/ 	.word	0x00000000


	//----- nvinfo : EIATTR_REGCOUNT
	.align		4
.L_46:
        /*00d8*/ 	.byte	0x04, 0x2f
        /*00da*/ 	.short	(.L_48 - .L_47)
	.align		4
.L_47:
        /*00dc*/ 	.word	index@(_ZN7cutlass13device_kernelIN5flash11enable_sm90INS1_16FlashAttnBwdSm90INS1_25CollectiveMainloopBwdSm90ILi2ELi2ELi2EN4cute5tupleIJNS5_1CILi1EEES8_S8_EEENS6_IJNS7_ILi128EEESA_NS7_ILi64EEEEEENS_10bfloat16_tEfNS_4arch4Sm90ELb1ELb0ELb0ELb0ELb0ELb1ELb0ELb0ELi2ELi1ELi2ELi2ELb0EEENS1_24CollectiveEpilogueBwdGQAISC_fSF_Li256ELb0ELb0EEENS1_25SingleTileBwdLPTSchedulerILb0ELi128ELb0EEEEEEEEEvNT_6ParamsE)
        /*00e0*/ 	.word	0x00000004


	//----- nvinfo : EIATTR_FRAME_SIZE
	.align		4
.L_48:
        /*00e4*/ 	.byte	0x04, 0x11
        /*00e6*/ 	.short	(.L_50 - .L_49)
	.align		4
.L_49:
        /*00e8*/ 	.word	index@(_ZN7cutlass13device_kernelIN5flash11enable_sm90INS1_16FlashAttnBwdSm90INS1_25CollectiveMainloopBwdSm90ILi2ELi2ELi2EN4cute5tupleIJNS5_1CILi1EEES8_S8_EEENS6_IJNS7_ILi128EEESA_NS7_ILi64EEEEEENS_10bfloat16_tEfNS_4arch4Sm90ELb1ELb0ELb0ELb0ELb0ELb1ELb0ELb0ELi2ELi1ELi2ELi2ELb0EEENS1_24CollectiveEpilogueBwdGQAISC_fSF_Li256ELb0ELb0EEENS1_25SingleTileBwdLPTSchedulerILb0ELi128ELb0EEEEEEEEEvNT_6ParamsE)
        /*00ec*/ 	.word	0x00000000


	//----- nvinfo : EIATTR_REGCOUNT
	.align		4
.L_50:
        /*00f0*/ 	.byte	0x04, 0x2f
        /*00f2*/ 	.short	(.L_52 - .L_51)
	.align		4
.L_51:
        /*00f4*/ 	.word	index@(_ZN7cutlass13device_kernelIN5flash11enable_sm90INS1_16FlashAttnBwdSm90INS1_25CollectiveMainloopBwdSm90ILi2ELi2ELi2EN4cute5tupleIJNS5_1CILi1EEES8_S8_EEENS6_IJNS7_ILi128EEESA_NS7_ILi64EEEEEENS_10bfloat16_tEfNS_4arch4Sm90ELb1ELb0ELb0ELb0ELb1ELb1ELb0ELb0ELi2ELi1ELi2ELi2ELb0EEENS1_21CollectiveEpilogueBwdISC_SD_SF_Li256ELb0ELb0ELi1EEENS1_25SingleTileBwdLPTSchedulerILb0ELi128ELb1EEEEEEEEEvNT_6ParamsE)
        /*00f8*/ 	.word	0x00000004


	//----- nvinfo : EIATTR_FRAME_SIZE
	.align		4
.L_52:
        /*00fc*/ 	.byte	0x04, 0x11
        /*00fe*/ 	.short	(.L_54 - .L_53)
	.align		4
.L_53:
        /*0100*/ 	.word	index@(_ZN7cutlass13device_kernelIN5flash11enable_sm90INS1_16FlashAttnBwdSm90INS1_25CollectiveMainloopBwdSm90ILi2ELi2ELi2EN4cute5tupleIJNS5_1CILi1EEES8_S8_EEENS6_IJNS7_ILi128EEESA_NS7_ILi64EEEEEENS_10bfloat16_tEfNS_4arch4Sm90ELb1ELb0ELb0ELb0ELb1ELb1ELb0ELb0ELi2ELi1ELi2ELi2ELb0EEENS1_21CollectiveEpilogueBwdISC_SD_SF_Li256ELb0ELb0ELi1EEENS1_25SingleTileBwdLPTSchedulerILb0ELi128ELb1EEEEEEEEEvNT_6ParamsE)
        /*0104*/ 	.word	0x00000000


	//----- nvinfo : EIATTR_REGCOUNT
	.align		4
.L_54:
        /*0108*/ 	.byte	0x04, 0x2f
        /*010a*/ 	.short	(.L_56 - .L_55)
	.align		4
.L_55:
        /*010c*/ 	.word	index@(_ZN7cutlass13device_kernelIN5flash11enable_sm90INS1_16FlashAttnBwdSm90INS1_25CollectiveMainloopBwdSm90ILi2ELi2ELi2EN4cute5tupleIJNS5_1CILi1EEES8_S8_EEENS6_IJNS7_ILi128EEESA_NS7_ILi64EEEEEENS_10bfloat16_tEfNS_4arch4Sm90ELb1ELb0ELb0ELb0ELb0ELb1ELb0ELb0ELi2ELi1ELi2ELi2ELb0EEENS1_21CollectiveEpilogueBwdISC_SD_SF_Li256ELb0ELb0ELi1EEENS1_25SingleTileBwdLPTSchedulerILb0ELi128ELb0EEEEEEEEEvNT_6ParamsE)
        /*0110*/ 	.word	0x00000004


	//----- nvinfo : EIATTR_FRAME_SIZE
	.align		4
.L_56:
        /*0114*/ 	.byte	0x04, 0x11
        /*0116*/ 	.short	(.L_58 - .L_57)
	.align		4
.L_57:
        /*0118*/ 	.word	index@(_ZN7cutlass13device_kernelIN5flash11enable_sm90INS1_16FlashAttnBwdSm90INS1_25CollectiveMainloopBwdSm90ILi2ELi2ELi2EN4cute5tupleIJNS5_1CILi1EEES8_S8_EEENS6_IJNS7_ILi128EEESA_NS7_ILi64EEEEEENS_10bfloat16_tEfNS_4arch4Sm90ELb1ELb0ELb0ELb0ELb0ELb1ELb0ELb0ELi2ELi1ELi2ELi2ELb0EEENS1_21CollectiveEpilogueBwdISC_SD_SF_Li256ELb0ELb0ELi1EEENS1_25SingleTileBwdLPTSchedulerILb0ELi128ELb0EEEEEEEEEvNT_6ParamsE)
        /*011c*/ 	.word	0x00000000


	//----- nvinfo : EIATTR_REGCOUNT
	.align		4
.L_58:
        /*0120*/ 	.byte	0x04, 0x2f
        /*0122*/ 	.short	(.L_60 - .L_59)
	.align		4
.L_59:
        /*0124*/ 	.word	index@(_ZN7cutlass13device_kernelIN5flash11enable_sm90INS1_16FlashAttnBwdSm90INS1_25CollectiveMainloopBwdSm90ILi2ELi2ELi2EN4cute5tupleIJNS5_1CILi1EEES8_S8_EEENS6_IJNS7_ILi128EEESA_NS7_ILi64EEEEEENS_10bfloat16_tEfNS_4arch4Sm90ELb0ELb1ELb0ELb1ELb1ELb1ELb0ELb0ELi2ELi1ELi2ELi2ELb0EEENS1_24CollectiveEpilogueBwdGQAISC_fSF_Li256ELb1ELb1EEENS1_19SingleTileSchedulerILb1ELb0ELb0ELi128EEEEEEEEEvNT_6ParamsE)
        /*0128*/ 	.word	0x00000004


	//----- nvinfo : EIATTR_FRAME_SIZE
	.align		4
.L_60:
        /*012c*/ 	.byte	0x04, 0x11
        /*012e*/ 	.short	(.L_62 - .L_61)
	.align		4
.L_61:
        /*0130*/ 	.word	index@(_ZN7cutlass13device_kernelIN5flash11enable_sm90INS1_16FlashAttnBwdSm90INS1_25CollectiveMainloopBwdSm90ILi2ELi2ELi2EN4cute5tupleIJNS5_1CILi1EEES8_S8_EEENS6_IJNS7_ILi128EEESA_NS7_ILi64EEEEEENS_10bfloat16_tEfNS_4arch4Sm90ELb0ELb1ELb0ELb1ELb1ELb1ELb0ELb0ELi2ELi1ELi2ELi2ELb0EEENS1_24CollectiveEpilogueBwdGQAISC_fSF_Li256ELb1ELb1EEENS1_19SingleTileSchedulerILb1ELb0ELb0ELi128EEEEEEEEEvNT_6ParamsE)
        /*0134*/ 	.word	0x00000000


	//----- nvinfo : EIATTR_REGCOUNT
	.align		4
.L_62:
        /*0138*/ 	.byte	0x04, 0x2f
        /*013a*/ 	.short	(.L_64 - .L_63)
	.align		4
.L_63:
        /*013c*/ 	.word	index@(_ZN7cutlass13device_kernelIN5flash11enable_sm90INS1_16FlashAttnBwdSm90INS1_25CollectiveMainloopBwdSm90ILi2ELi2ELi2EN4cute5tupleIJNS5_1CILi1EEES8_S8_EEENS6_IJNS7_ILi128EEESA_NS7_ILi64EEEEEENS_10bfloat16_tEfNS_4arch4Sm90ELb0ELb1ELb0ELb1ELb0ELb1ELb0ELb0ELi2ELi1ELi2ELi2ELb0EEENS1_24CollectiveEpilogueBwdGQAISC_fSF_Li256ELb1ELb0EEENS1_19SingleTileSchedulerILb1ELb0ELb0ELi128EEEEEEEEEvNT_6ParamsE)
        /*0140*/ 	.word	0x00000004


	//----- nvinfo : EIATTR_FRAME_SIZE
	.align		4
.L_64:
        /*0144*/ 	.byte	0x04, 0x11
        /*0146*/ 	.short	(.L_66 - .L_65)
	.align		4
.L_65:
        /*0148*/ 	.word	index@(_ZN7cutlass13device_kernelIN5flash11enable_sm90INS1_16FlashAttnBwdSm90INS1_25CollectiveMainloopBwdSm90ILi2ELi2ELi2EN4cute5tupleIJNS5_1CILi1EEES8_S8_EEENS6_IJNS7_ILi128EEESA_NS7_ILi64EEEEEENS_10bfloat16_tEfNS_4arch4Sm90ELb0ELb1ELb0ELb1ELb0ELb1ELb0ELb0ELi2ELi1ELi2ELi2ELb0EEENS1_24CollectiveEpilogueBwdGQAISC_fSF_Li256ELb1ELb0EEENS1_19SingleTileSchedulerILb1ELb0ELb0ELi128EEEEEEEEEvNT_6ParamsE)
        /*014c*/ 	.word	0x00000000


	//----- nvinfo : EIATTR_REGCOUNT
	.align		4
.L_66:
        /*0150*/ 	.byte	0x04, 0x2f
        /*0152*/ 	.short	(.L_68 - .L_67)
	.align		4
.L_67:
        /*0154*/ 	.word	index@(_ZN7cutlass13device_kernelIN5flash11enable_sm90INS1_16FlashAttnBwdSm90INS1_25CollectiveMainloopBwdSm90ILi2ELi2ELi2EN4cute5tupleIJNS5_1CILi1EEES8_S8_EEENS6_IJNS7_ILi128EEESA_NS7_ILi64EEEEEENS_10bfloat16_tEfNS_4arch4Sm90ELb0ELb1ELb0ELb1ELb1ELb1ELb0ELb0ELi2ELi1ELi2ELi2ELb0EEENS1_21CollectiveEpilogueBwdISC_SD_SF_Li256ELb1ELb0ELi1EEENS1_19SingleTileSchedulerILb1ELb0ELb0ELi128EEEEEEEEEvNT_6ParamsE)
        /*0158*/ 	.word	0x00000004


	//----- nvinfo : EIATTR_FRAME_SIZE
	.align		4
.L_68:
        /*015c*/ 	.byte	0x04, 0x11
        /*015e*/ 	.short	(.L_70 - .L_69)
	.align		4
.L_69:
        /*0160*/ 	.word	index@(_ZN7cutlass13device_kernelIN5flash11enable_sm90INS1_16FlashAttnBwdSm90INS1_25CollectiveMainloopBwdSm90ILi2ELi2ELi2EN4cute5tupleIJNS5_1CILi1EEES8_S8_EEENS6_IJNS7_ILi128EEESA_NS7_ILi64EEEEEENS_10bfloat16_tEfNS_4arch4Sm90ELb0ELb1ELb0ELb1ELb1ELb1ELb0ELb0ELi2ELi1ELi2ELi2ELb0EEENS1_21CollectiveEpilogueBwdISC_SD_SF_Li256ELb1ELb0ELi1EEENS1_19SingleTileSchedulerILb1ELb0ELb0ELi128EEEEEEEEEvNT_6ParamsE)
        /*0164*/ 	.word	0x00000000


	//----- nvinfo : EIATTR_REGCOUNT
	.align		4
.L_70:
        /*0168*/ 	.byte	0x04, 0x2f
        /*016a*/ 	.short	(.L_72 - .L_71)
	.align		4
.L_71:
        /*016c*/ 	.word	index@(_ZN7cutlass13device_kernelIN5flash11enable_sm90INS1_16FlashAttnBwdSm90INS1_25CollectiveMainloopBwdSm90ILi2ELi2ELi2EN4cute5tupleIJNS5_1CILi1EEES8_S8_EEENS6_IJNS7_ILi128EEESA_NS7_ILi64EEEEEENS_10bfloat16_tEfNS_4arch4Sm90ELb0ELb1ELb0ELb1ELb0ELb1ELb0ELb0ELi2ELi1ELi2ELi2ELb0EEENS1_21CollectiveEpilogueBwdISC_SD_SF_Li256ELb1ELb0ELi1EEENS1_19SingleTileSchedulerILb1ELb0ELb0ELi128EEEEEEEEEvNT_6ParamsE)
        /*0170*/ 	.word	0x00000004


	//----- nvinfo : EIATTR_FRAME_SIZE
	.align		4
.L_72:
        /*0174*/ 	.byte	0x04, 0x11
        /*0176*/ 	.short	(.L_74 - .L_73)
	.align		4
.L_73:
        /*0178*/ 	.word	index@(_ZN7cutlass13device_kernelIN5flash11enable_sm90INS1_16FlashAttnBwdSm90INS1_25CollectiveMainloopBwdSm90ILi2ELi2ELi2EN4cute5tupleIJNS5_1CILi1EEES8_S8_EEENS6_IJNS7_ILi128EEESA_NS7_ILi64EEEEEENS_10bfloat16_tEfNS_4arch4Sm90ELb0ELb1ELb0ELb1ELb0ELb1ELb0ELb0ELi2ELi1ELi2ELi2ELb0EEENS1_21CollectiveEpilogueBwdISC_SD_SF_Li256ELb1ELb0ELi1EEENS1_19SingleTileSchedulerILb1ELb0ELb0ELi128EEEEEEEEEvNT_6ParamsE)
        /*017c*/ 	.word	0x00000000


	//----- nvinfo : EIATTR_REGCOUNT
	.align		4
.L_74:
        /*0180*/ 	.byte	0x04, 0x2f
        /*0182*/ 	.short	(.L_76 - .L_75)
	.align		4
.L_75:
        /*0184*/ 	.word	index@(_ZN7cutlass13device_kernelIN5flash11enable_sm90INS1_16FlashAttnBwdSm90INS1_25CollectiveMainloopBwdSm90ILi2ELi2ELi2EN4cute5tupleIJNS5_1CILi1EEES8_S8_EEENS6_IJNS7_ILi128EEESA_NS7_ILi64EEEEEENS_10bfloat16_tEfNS_4arch4Sm90ELb0ELb1ELb0ELb0ELb1ELb1ELb0ELb0ELi2ELi1ELi2ELi2ELb0EEENS1_24CollectiveEpilogueBwdGQAISC_fSF_Li256ELb0ELb1EEENS1_19SingleTileSchedulerILb0ELb0ELb0ELi128EEEEEEEEEvNT_6ParamsE)
        /*0188*/ 	.word	0x00000004


	//----- nvinfo : EIATTR_FRAME_SIZE
	.align		4
.L_76:
        /*018c*/ 	.byte	0x04, 0x11
        /*018e*/ 	.short	(.L_78 - .L_77)
	.align		4
.L_77:
        /*0190*/ 	.word	index@(_ZN7cutlass13device_kernelIN5flash11enable_sm90INS1_16FlashAttnBwdSm90INS1_25CollectiveMainloopBwdSm90ILi2ELi2ELi2EN4cute5tupleIJNS5_1CILi1EEES8_S8_EEENS6_IJNS7_ILi128EEESA_NS7_ILi64EEEEEENS_10bfloat16_tEfNS_4arch4Sm90ELb0ELb1ELb0ELb0ELb1ELb1ELb0ELb0ELi2ELi1ELi2ELi2ELb0EEENS1_24CollectiveEpilogueBwdGQAISC_fSF_Li256ELb0ELb1EEENS1_19SingleTileSchedulerILb0ELb0ELb0ELi128EEEEEEEEEvNT_6ParamsE)
        /*0194*/ 	.word	0x00000000


	//----- nvinfo : EIATTR_REGCOUNT
	.align		4
.L_78:
        /*0198*/ 	.byte	0x04, 0x2f
        /*019a*/ 	.short	(.L_80 - .L_79)
	.align		4
.L_79:
        /*019c*/ 	.word	index@(_ZN7cutlass13device_kernelIN5flash11enable_sm90INS1_16FlashAttnBwdSm90INS1_25CollectiveMainloopBwdSm90ILi2ELi2ELi2EN4cute5tupleIJNS5_1CILi1EEES8_S8_EEENS6_IJNS7_ILi128EEESA_NS7_ILi64EEEEEENS_10bfloat16_tEfNS_4arch4Sm90ELb0ELb1ELb0ELb0ELb0ELb1ELb0ELb0ELi2ELi1ELi2ELi2ELb0EEENS1_24CollectiveEpilogueBwdGQAISC_fSF_Li256ELb0ELb0EEENS1_19SingleTileSchedulerILb0ELb0ELb0ELi128EEEEEEEEEvNT_6ParamsE)
        /*01a0*/ 	.word	0x00000004


	//----- nvinfo : EIATTR_FRAME_SIZE
	.align		4
.L_80:
        /*01a4*/ 	.byte	0x04, 0x11
        /*01a6*/ 	.short	(.L_82 - .L_81)
	.align		4
.L_81:
        /*01a8*/ 	.word	index@(_ZN7cutlass13device_kernelIN5flash11enable_sm90INS1_16FlashAttnBwdSm90INS1_25CollectiveMainloopBwdSm90ILi2ELi2ELi2EN4cute5tupleIJNS5_1CILi1EEES8_S8_EEENS6_IJNS7_ILi128EEESA_NS7_ILi64EEEEEENS_10bfloat16_tEfNS_4arch4Sm90ELb0ELb1ELb0ELb0ELb0ELb1ELb0ELb0ELi2ELi1ELi2ELi2ELb0EEENS1_24CollectiveEpilogueBwdGQAISC_fSF_Li256ELb0ELb0EEENS1_19SingleTileSchedulerILb0ELb0ELb0ELi128EEEEEEEEEvNT_6ParamsE)
        /*01ac*/ 	.word	0x00000000


	//----- nvinfo : EIATTR_REGCOUNT
	.align		4
.L_82:
        /*01b0*/ 	.byte	0x04, 0x2f
        /*01b2*/ 	.short	(.L_84 - .L_83)
	.align		4
.L_83:
        /*01b4*/ 	.word	index@(_ZN7cutlass13device_kernelIN5flash11enable_sm90INS1_16FlashAttnBwdSm90INS1_25CollectiveMainloopBwdSm90ILi2ELi2ELi2EN4cute5tupleIJNS5_1CILi1EEES8_S8_EEENS6_IJNS7_ILi128EEESA_NS7_ILi64EEEEEENS_10bfloat16_tEfNS_4arch4Sm90ELb0ELb1ELb0ELb0ELb1ELb1ELb0ELb0ELi2ELi1ELi2ELi2ELb0EEENS1_21CollectiveEpilogueBwdISC_SD_SF_Li256ELb0ELb0ELi1EEENS1_19SingleTileSchedulerILb0ELb0ELb0ELi128EEEEEEEEEvNT_6ParamsE)
        /*01b8*/ 	.word	0x00000004


	//----- nvinfo : EIATTR_FRAME_SIZE
	.align		4
.L_84:
        /*01bc*/ 	.byte	0x04, 0x11
        /*01be*/ 	.short	(.L_86 - .L_85)
	.align		4
.L_85:
        /*01c0*/ 	.word	index@(_ZN7cutlass13device_kernelIN5flash11enable_sm90INS1_16FlashAttnBwdSm90INS1_25CollectiveMainloopBwdSm90ILi2ELi2ELi2EN4cute5tupleIJNS5_1CILi1EEES8_S8_EEENS6_IJNS7_ILi128EEESA_NS7_ILi64EEEEEENS_10bfloat16_tEfNS_4arch4Sm90ELb0ELb1ELb0ELb0ELb1ELb1ELb0ELb0ELi2ELi1ELi2ELi2ELb0EEENS1_21CollectiveEpilogueBwdISC_SD_SF_Li256ELb0ELb0ELi1EEENS1_19SingleTileSchedulerILb0ELb0ELb0ELi128EEEEEEEEEvNT_6ParamsE)
        /*01c4*/ 	.word	0x00000000


	//----- nvinfo : EIATTR_REGCOUNT
	.align		4
.L_86:
        /*01c8*/ 	.byte	0x04, 0x2f
        /*01ca*/ 	.short	(.L_88 - .L_87)
	.align		4
.L_87:
        /*01cc*/ 	.word	index@(_ZN7cutlass13device_kernelIN5flash11enable_sm90INS1_16FlashAttnBwdSm90INS1_25CollectiveMainloopBwdSm90ILi2ELi2ELi2EN4cute5tupleIJNS5_1CILi1EEES8_S8_EEENS6_IJNS7_ILi128EEESA_NS7_ILi64EEEEEENS_10bfloat16_tEfNS_4arch4Sm90ELb0ELb1ELb0ELb0ELb0ELb1ELb0ELb0ELi2ELi1ELi2ELi2ELb0EEENS1_21CollectiveEpilogueBwdISC_SD_SF_Li256ELb0ELb0ELi1EEENS1_19SingleTileSchedulerILb0ELb0ELb0ELi128EEEEEEEEEvNT_6ParamsE)
        /*01d0*/ 	.word	0x00000004


	//----- nvinfo : EIATTR_FRAME_SIZE
	.align		4
.L_88:
        /*01d4*/ 	.byte	0x04, 0x11
        /*01d6*/ 	.short	(.L_90 - .L_89)
	.align		4
.L_89:
        /*01d8*/ 	.word	index@(_ZN7cutlass13device_kernelIN5flash11enable_sm90INS1_16FlashAttnBwdSm90INS1_25CollectiveMainloopBwdSm90ILi2ELi2ELi2EN4cute5tupleIJNS5_1CILi1EEES8_S8_EEENS6_IJNS7_ILi128EEESA_NS7_ILi64EEEEEENS_10bfloat16_tEfNS_4arch4Sm90ELb0ELb1ELb0ELb0ELb0ELb1ELb0ELb0ELi2ELi1ELi2ELi2ELb0EEENS1_21CollectiveEpilogueBwdISC_SD_SF_Li256ELb0ELb0ELi1EEENS1_19SingleTileSchedulerILb0ELb0ELb0ELi128EEEEEEEEEvNT_6ParamsE)
        /*01dc*/ 	.word	0x00000000


	//----- nvinfo : EIATTR_REGCOUNT
	.align		4
.L_90:
        /*01e0*/ 	.byte	0x04, 0x2f
        /*01e2*/ 	.short	(.L_92 - .L_91)
	.align		4
.L_91:
        /*01e4*/ 	.word	index@(_ZN7cutlass13device_kernelIN5flash11enable_sm90INS1_16FlashAttnBwdSm90INS1_25CollectiveMainloopBwdSm90ILi2ELi2ELi2EN4cute5tupleIJNS5_1CILi1EEES8_S8_EEENS6_IJNS7_ILi128EEESA_NS7_ILi64EEEEEENS_10bfloat16_tEfNS_4arch4Sm90ELb0ELb0ELb0ELb1ELb1ELb1ELb0ELb0ELi2ELi1ELi2ELi2ELb0EEENS1_24CollectiveEpilogueBwdGQAISC_fSF_Li256ELb1ELb1EEENS1_19SingleTileSchedulerILb1ELb0ELb0ELi128EEEEEEEEEvNT_6ParamsE)
        /*01e8*/ 	.word	0x00000004


	//----- nvinfo : EIATTR_FRAME_SIZE
	.align		4
.L_92:
        /*01ec*/ 	.byte	0x04, 0x11
        /*01ee*/ 	.short	(.L_94 - .L_93)
	.align		4
.L_93:
        /*01f0*/ 	.word	index@(_ZN7cutlass13device_kernelIN5flash11enable_sm90INS1_16FlashAttnBwdSm90INS1_25CollectiveMainloopBwdSm90ILi2ELi2ELi2EN4cute5tupleIJNS5_1CILi1EEES8_S8_EEENS6_IJNS7_ILi128EEESA_NS7_ILi64EEEEEENS_10bfloat16_tEfNS_4arch4Sm90ELb0ELb0ELb0ELb1ELb1ELb1ELb0ELb0ELi2ELi1ELi2ELi2ELb0EEENS1_24CollectiveEpilogueBwdGQAISC_fSF_Li256ELb1ELb1EEENS1_19SingleTileSchedulerILb1ELb0ELb0ELi128EEEEEEEEEvNT_6ParamsE)
        /*01f4*/ 	.word	0x00000000


	//----- nvinfo : EIATTR_REGCOUNT
	.align		4
.L_94:
        /*01f8*/ 	.byte	0x04, 0x2f
        /*01fa*/ 	.short	(.L_96 - .L_95)
	.align		4
.L_95:
        /*01fc*/ 	.word	index@(_ZN7cutlass13device_kernelIN5flash11enable_sm90INS1_16FlashAttnBwdSm90INS1_25CollectiveMainloopBwdSm90ILi2ELi2ELi2EN4cute5tupleIJNS5_1CILi1EEES8_S8_EEENS6_IJNS7_ILi128EEESA_NS7_ILi64EEEEEENS_10bfloat16_tEfNS_4arch4Sm90ELb0ELb0ELb0ELb1ELb0ELb1ELb0ELb0ELi2ELi1ELi2ELi2ELb0EEENS1_24CollectiveEpilogueBwdGQAISC_fSF_Li256ELb1ELb0EEENS1_19SingleTileSchedulerILb1ELb0ELb0ELi128EEEEEEEEEvNT_6ParamsE)
        /*0200*/ 	.word	0x00000004


	//----- nvinfo : EIATTR_FRAME_SIZE
	.align		4
.L_96:
        /*0204*/ 	.byte	0x04, 0x11
        /*0206*/ 	.short	(.L_98 - .L_97)
	.align		4
.L_97:
        /*0208*/ 	.word	index@(_ZN7cutlass13device_kernelIN5flash11enable_sm90INS1_16FlashAttnBwdSm90INS1_25CollectiveMainloopBwdSm90ILi2ELi2ELi2EN4cute5tupleIJNS5_1CILi1EEES8_S8_EEENS6_IJNS7_ILi128EEESA_NS7_ILi64EEEEEENS_10bfloat16_tEfNS_4arch4Sm90ELb0ELb0ELb0ELb1ELb0ELb1ELb0ELb0ELi2ELi1ELi2ELi2ELb0EEENS1_24CollectiveEpilogueBwdGQAISC_fSF_Li256ELb1ELb0EEENS1_19SingleTileSchedulerILb1ELb0ELb0ELi128EEEEEEEEEvNT_6ParamsE)
        /*020c*/ 	.word	0x00000000


	//----- nvinfo : EIATTR_REGCOUNT
	.align		4
.L_98:
        /*0210*/ 	.byte	0x04, 0x2f
        /*0212*/ 	.short	(.L_100 - .L_99)
	.align		4
.L_99:
        /*0214*/ 	.word	index@(_ZN7cutlass13device_kernelIN5flash11enable_sm90INS1_16FlashAttnBwdSm90INS1_25CollectiveMainloopBwdSm90ILi2ELi2ELi2EN4cute5tupleIJNS5_1CILi1EEES8_S8_EEENS6_IJNS7_ILi128EEESA_NS7_ILi64EEEEEENS_10bfloat16_tEfNS_4arch4Sm90ELb0ELb0ELb0ELb1ELb1ELb1ELb0ELb0ELi2ELi1ELi2ELi2ELb0EEENS1_21CollectiveEpilogueBwdISC_SD_SF_Li256ELb1ELb0ELi1EEENS1_19SingleTileSchedulerILb1ELb0ELb0ELi128EEEEEEEEEvNT_6ParamsE)
        /*0218*/ 	.word	0x00000004


	//----- nvinfo : EIATTR_FRAME_SIZE
	.align		4
.L_100:
        /*021c*/ 	.byte	0x04, 0x11
        /*021e*/ 	.short	(.L_102 - .L_101)
	.align		4
.L_101:
        /*0220*/ 	.word	index@(_ZN7cutlass13device_kernelIN5flash11enable_sm90INS1_16FlashAttnBwdSm90INS1_25CollectiveMainloopBwdSm90ILi2ELi2ELi2EN4cute5tupleIJNS5_1CILi1EEES8_S8_EEENS6_IJNS7_ILi128EEESA_NS7_ILi64EEEEEENS_10bfloat16_tEfNS_4arch4Sm90ELb0ELb0ELb0ELb1ELb1ELb1ELb0ELb0ELi2ELi1ELi2ELi2ELb0EEENS1_21CollectiveEpilogueBwdISC_SD_SF_Li256ELb1ELb0ELi1EEENS1_19SingleTileSchedulerILb1ELb0ELb0ELi128EEEEEEEEEvNT_6ParamsE)
        /*0224*/ 	.word	0x00000000


	//----- nvinfo : EIATTR_REGCOUNT
	.align		4
.L_102:
        /*0228*/ 	.byte	0x04, 0x2f
        /*022a*/ 	.short	(.L_104 - .L_103)
	.align		4
.L_103:
        /*022c*/ 	.word	index@(_ZN7cutlass13device_kernelIN5flash11enable_sm90INS1_16FlashAttnBwdSm90INS1_25CollectiveMainloopBwdSm90ILi2ELi2ELi2EN4cute5tupleIJNS5_1CILi1EEES8_S8_EEENS6_IJNS7_ILi128EEESA_NS7_ILi64EEEEEENS_10bfloat16_tEfNS_4arch4Sm90ELb0ELb0ELb0ELb1ELb0ELb1ELb0ELb0ELi2ELi1ELi2ELi2ELb0EEENS1_21CollectiveEpilogueBwdISC_SD_SF_Li256ELb1ELb0ELi1EEENS1_19SingleTileSchedulerILb1ELb0ELb0ELi128EEEEEEEEEvNT_6ParamsE)
        /*0230*/ 	.word	0x00000004


	//----- nvinfo : EIATTR_FRAME_SIZE
	.align		4
.L_104:
        /*0234*/ 	.byte	0x04, 0x11
        /*0236*/ 	.short	(.L_106 - .L_105)
	.align		4
.L_105:
        /*0238*/ 	.word	index@(_ZN7cutlass13device_kernelIN5flash11enable_sm90INS1_16FlashAttnBwdSm90INS1_25CollectiveMainloopBwdSm90ILi2ELi2ELi2EN4cute5tupleIJNS5_1CILi1EEES8_S8_EEENS6_IJNS7_ILi128EEESA_NS7_ILi64EEEEEENS_10bfloat16_tEfNS_4arch4Sm90ELb0ELb0ELb0ELb1ELb0ELb1ELb0ELb0ELi2ELi1ELi2ELi2ELb0EEENS1_21CollectiveEpilogueBwdISC_SD_SF_Li256ELb1ELb0ELi1EEENS1_19SingleTileSchedulerILb1ELb0ELb0ELi128EEEEEEEEEvNT_6ParamsE)
        /*023c*/ 	.word	0x00000000


	//----- nvinfo : EIATTR_REGCOUNT
	.align		4
.L_106:
        /*0240*/ 	.byte	0x04, 0x2f
        /*0242*/ 	.short	(.L_108 - .L_107)
	.align		4
.L_107:
        /*0244*/ 	.word	index@(_ZN7cutlass13device_kernelIN5flash11enable_sm90INS1_16FlashAttnBwdSm90INS1_25CollectiveMainloopBwdSm90ILi2ELi2ELi2EN4cute5tupleIJNS5_1CILi1EEES8_S8_EEENS6_IJNS7_ILi128EEESA_NS7_ILi64EEEEEENS_10bfloat16_tEfNS_4arch4Sm90ELb0ELb0ELb0ELb0ELb1ELb1ELb0ELb0ELi2ELi1ELi2ELi2ELb0EEENS1_24CollectiveEpilogueBwdGQAISC_fSF_Li256ELb0ELb1EEENS1_19SingleTileSchedulerILb0ELb0ELb0ELi128EEEEEEEEEvNT_6ParamsE)
        /*0248*/ 	.word	0x00000004


	//----- nvinfo : EIATTR_FRAME_SIZE
	.align		4
.L_108:
        /*024c*/ 	.byte	0x04, 0x11
        /*024e*/ 	.short	(.L_110 - .L_109)
	.align		4
.L_109:
        /*0250*/ 	.word	index@(_ZN7cutlass13device_kernelIN5flash11enable_sm90INS1_16FlashAttnBwdSm90INS1_25CollectiveMainloopBwdSm90ILi2ELi2ELi2EN4cute5tupleIJNS5_1CILi1EEES8_S8_EEENS6_IJNS7_ILi128EEESA_NS7_ILi64EEEEEENS_10bfloat16_tEfNS_4arch4Sm90ELb0ELb0ELb0ELb0ELb1ELb1ELb0ELb0ELi2ELi1ELi2ELi2ELb0EEENS1_24CollectiveEpilogueBwdGQAISC_fSF_Li256ELb0ELb1EEENS1_19SingleTileSchedulerILb0ELb0ELb0ELi128EEEEEEEEEvNT_6ParamsE)
        /*0254*/ 	.word	0x00000000


	//----- nvinfo : EIATTR_REGCOUNT
	.align		4
.L_110:
        /*0258*/ 	.byte	0x04, 0x2f
        /*025a*/ 	.short	(.L_112 - .L_111)
	.align		4
.L_111:
        /*025c*/ 	.word	index@(_ZN7cutlass13device_kernelIN5flash11enable_sm90INS1_16FlashAttnBwdSm90INS1_25CollectiveMainloopBwdSm90ILi2ELi2ELi2EN4cute5tupleIJNS5_1CILi1EEES8_S8_EEENS6_IJNS7_ILi128EEESA_NS7_ILi64EEEEEENS_10bfloat16_tEfNS_4arch4Sm90ELb0ELb0ELb0ELb0ELb0ELb1ELb0ELb0ELi2ELi1ELi2ELi2ELb0EEENS1_24CollectiveEpilogueBwdGQAISC_fSF_Li256ELb0ELb0EEENS1_19SingleTileSchedulerILb0ELb0ELb0ELi128EEEEEEEEEvNT_6ParamsE)
        /*0260*/ 	.word	0x00000004


	//----- nvinfo : EIATTR_FRAME_SIZE
	.align		4
.L_112:
        /*0264*/ 	.byte	0x04, 0x11
        /*0266*/ 	.short	(.L_114 - .L_113)
	.align		4
.L_113:
        /*0268*/ 	.word	index@(_ZN7cutlass13device_kernelIN5flash11enable_sm90INS1_16FlashAttnBwdSm90INS1_25CollectiveMainloopBwdSm90ILi2ELi2ELi2EN4cute5tupleIJNS5_1CILi1EEES8_S8_EEENS6_IJNS7_ILi128EEESA_NS7_ILi64EEEEEENS_10bfloat16_tEfNS_4arch4Sm90ELb0ELb0ELb0ELb0ELb0ELb1ELb0ELb0ELi2ELi1ELi2ELi2ELb0EEENS1_24CollectiveEpilogueBwdGQAISC_fSF_Li256ELb0ELb0EEENS1_19SingleTileSchedulerILb0ELb0ELb0ELi128EEEEEEEEEvNT_6ParamsE)
        /*026c*/ 	.word	0x00000000


	//----- nvinfo : EIATTR_REGCOUNT
	.align		4
.L_114:
        /*0270*/ 	.byte	0x04, 0x2f
        /*0272*/ 	.short	(.L_116 - .L_115)
	.align		4
.L_115:
        /*0274*/ 	.word	index@(_ZN7cutlass13device_kernelIN5flash11enable_sm90INS1_16FlashAttnBwdSm90INS1_25CollectiveMainloopBwdSm90ILi2ELi2ELi2EN4cute5tupleIJNS5_1CILi1EEES8_S8_EEENS6_IJNS7_ILi128EEESA_NS7_ILi64EEEEEENS_10bfloat16_tEfNS_4arch4Sm90ELb0ELb0ELb0ELb0ELb1ELb1ELb0ELb0ELi2ELi1ELi2ELi2ELb0EEENS1_21CollectiveEpilogueBwdISC_SD_SF_Li256ELb0ELb0ELi1EEENS1_19SingleTileSchedulerILb0ELb0ELb0ELi128EEEEEEEEEvNT_6ParamsE)
        /*0278*/ 	.word	0x00000004


	//----- nvinfo : EIATTR_FRAME_SIZE
	.align		4
.L_116:
        /*027c*/ 	.byte	0x04, 0x11
        /*027e*/ 	.short	(.L_118 - .L_117)
	.align		4
.L_117:
        /*0280*/ 	.word	index@(_ZN7cutlass13device_kernelIN5flash11enable_sm90INS1_16FlashAttnBwdSm90INS1_25CollectiveMainloopBwdSm90ILi2ELi2ELi2EN4cute5tupleIJNS5_1CILi1EEES8_S8_EEENS6_IJNS7_ILi128EEESA_NS7_ILi64EEEEEENS_10bfloat16_tEfNS_4arch4Sm90ELb0ELb0ELb0ELb0ELb1ELb1ELb0ELb0ELi2ELi1ELi2ELi2ELb0EEENS1_21CollectiveEpilogueBwdISC_SD_SF_Li256ELb0ELb0ELi1EEENS1_19SingleTileSchedulerILb0ELb0ELb0ELi128EEEEEEEEEvNT_6ParamsE)
        /*0284*/ 	.word	0x00000000


	//----- nvinfo : EIATTR_REGCOUNT
	.align		4
.L_118:
        /*0288*/ 	.byte	0x04, 0x2f
        /*028a*/ 	.short	(.L_120 - .L_119)
	.align		4
.L_119:
        /*028c*/ 	.word	index@(_ZN7cutlass13device_kernelIN5flash11enable_sm90INS1_16FlashAttnBwdSm90INS1_25CollectiveMainloopBwdSm90ILi2ELi2ELi2EN4cute5tupleIJNS5_1CILi1EEES8_S8_EEENS6_IJNS7_ILi128EEESA_NS7_ILi64EEEEEENS_10bfloat16_tEfNS_4arch4Sm90ELb0ELb0ELb0ELb0ELb0ELb1ELb0ELb0ELi2ELi1ELi2ELi2ELb0EEENS1_21CollectiveEpilogueBwdISC_SD_SF_Li256ELb0ELb0ELi1EEENS1_19SingleTileSchedulerILb0ELb0ELb0ELi128EEEEEEEEEvNT_6ParamsE)
        /*0290*/ 	.word	0x00000004


	//----- nvinfo : EIATTR_FRAME_SIZE
	.align		4
.L_120:
        /*0294*/ 	.byte	0x04, 0x11
        /*0296*/ 	.short	(.L_122 - .L_121)
	.align		4
.L_121:
        /*0298*/ 	.word	index@(_ZN7cutlass13device_kernelIN5flash11enable_sm90INS1_16FlashAttnBwdSm90INS1_25CollectiveMainloopBwdSm90ILi2ELi2ELi2EN4cute5tupleIJNS5_1CILi1EEES8_S8_EEENS6_IJNS7_ILi128EEESA_NS7_ILi64EEEEEENS_10bfloat16_tEfNS_4arch4Sm90ELb0ELb0ELb0ELb0ELb0ELb1ELb0ELb0ELi2ELi1ELi2ELi2ELb0EEENS1_21CollectiveEpilogueBwdISC_SD_SF_Li256ELb0ELb0ELi1EEENS1_19SingleTileSchedulerILb0ELb0ELb0ELi128EEEEEEEEEvNT_6ParamsE)
        /*029c*/ 	.word	0x00000000


	//----- nvinfo : EIATTR_MIN_STACK_SIZE
	.align		4
.L_122:
        /*02a0*/ 	.byte	0x04, 0x12
        /*02a2*/ 	.short	(.L_124 - .L_123)
	.align		4
.L_123:
        /*02a4*/ 	.word	index@(_ZN7cutlass13device_kernelIN5flash11enable_sm90INS1_16FlashAttnBwdSm90INS1_25CollectiveMainloopBwdSm90ILi2ELi2ELi2EN4cute5tupleIJNS5_1CILi1EEES8_S8_EEENS6_IJNS7_ILi128EEESA_NS7_ILi64EEEEEENS_10bfloat16_tEfNS_4arch4Sm90ELb0ELb0ELb0ELb0ELb0ELb1ELb0ELb0ELi2ELi1ELi2ELi2ELb0EEENS1_21CollectiveEpilogueBwdISC_SD_SF_Li256ELb0ELb0ELi1EEENS1_19SingleTileSchedulerILb0ELb0ELb0ELi128EEEEEEEEEvNT_6ParamsE)
        /*02a8*/ 	.word	0x00000000


	//----- nvinfo : EIATTR_MIN_STACK_SIZE
	.align		4
.L_124:
        /*02ac*/ 	.byte	0x04, 0x12
        /*02ae*/ 	.short	(.L_126 - .L_125)
	.align		4
.L_125:
        /*02b0*/ 	.word	index@(_ZN7cutlass13device_kernelIN5flash11enable_sm90INS1_16FlashAttnBwdSm90INS1_25CollectiveMainloopBwdSm90ILi2ELi2ELi2EN4cute5tupleIJNS5_1CILi1EEES8_S8_EEENS6_IJNS7_ILi128EEESA_NS7_ILi64EEEEEENS_10bfloat16_tEfNS_4arch4Sm90ELb0ELb0ELb0ELb0ELb1ELb1ELb0ELb0ELi2ELi1ELi2ELi2ELb0EEENS1_21CollectiveEpilogueBwdISC_SD_SF_Li256ELb0ELb0ELi1EEENS1_19SingleTileSchedulerILb0ELb0ELb0ELi128EEEEEEEEEvNT_6ParamsE)
        /*02b4*/ 	.word	0x00000000


	//----- nvinfo : EIATTR_MIN_STACK_SIZE
	.align		4
.L_126:
        /*02b8*/ 	.byte	0x04, 0x12
        /*02ba*/ 	.short	(.L_128 - .L_127)
	.align		4
.L_127:
        /*02bc*/ 	.word	index@(_ZN7cutlass13device_kernelIN5flash11enable_sm90INS1_16FlashAttnBwdSm90INS1_25CollectiveMainloopBwdSm90ILi2ELi2ELi2EN4cute5tupleIJNS5_1CILi1EEES8_S8_EEENS6_IJNS7_ILi128EEESA_NS7_ILi64EEEEEENS_10bfloat16_tEfNS_4arch4Sm90ELb0ELb0ELb0ELb0ELb0ELb1ELb0ELb0ELi2ELi1ELi2ELi2ELb0EEENS1_24CollectiveEpilogueBwdGQAISC_fSF_Li256ELb0ELb0EEENS1_19SingleTileSchedulerILb0ELb0ELb0ELi128EEEEEEEEEvNT_6ParamsE)
        /*02c0*/ 	.word	0x00000000


	//----- nvinfo : EIATTR_MIN_STACK_SIZE
	.align		4
.L_128:
        /*02c4*/ 	.byte	0x04, 0x12
        /*02c6*/ 	.short	(.L_130 - .L_129)
	.align		4
.L_129:
        /*02c8*/ 	.word	index@(_ZN7cutlass13device_kernelIN5flash11enable_sm90INS1_16FlashAttnBwdSm90INS1_25CollectiveMainloopBwdSm90ILi2ELi2ELi2EN4cute5tupleIJNS5_1CILi1EEES8_S8_EEENS6_IJNS7_ILi128EEESA_NS7_ILi64EEEEEENS_10bfloat16_tEfNS_4arch4Sm90ELb0ELb0ELb0ELb0ELb1ELb1ELb0ELb0ELi2ELi1ELi2ELi2ELb0EEENS1_24CollectiveEpilogueBwdGQAISC_fSF_Li256ELb0ELb1EEENS1_19SingleTileSchedulerILb0ELb0ELb0ELi128EEEEEEEEEvNT_6ParamsE)
        /*02cc*/ 	.word	0x00000000


	//----- nvinfo : EIATTR_MIN_STACK_SIZE
	.align		4
.L_130:
        /*02d0*/ 	.byte	0x04, 0x12
        /*02d2*/ 	.short	(.L_132 - .L_131)
	.align		4
.L_131:
        /*02d4*/ 	.word	index@(_ZN7cutlass13device_kernelIN5flash11enable_sm90INS1_16FlashAttnBwdSm90INS1_25CollectiveMainloopBwdSm90ILi2ELi2ELi2EN4cute5tupleIJNS5_1CILi1EEES8_S8_EEENS6_IJNS7_ILi128EEESA_NS7_ILi64EEEEEENS_10bfloat16_tEfNS_4arch4Sm90ELb0ELb0ELb0ELb1ELb0ELb1ELb0ELb0ELi2ELi1ELi2ELi2ELb0EEENS1_21CollectiveEpilogueBwdISC_SD_SF_Li256ELb1ELb0ELi1EEENS1_19SingleTileSchedulerILb1ELb0ELb0ELi128EEEEEEEEEvNT_6ParamsE)
        /*02d8*/ 	.word	0x00000000


	//----- nvinfo : EIATTR_MIN_STACK_SIZE
	.align		4
.L_132:
        /*02dc*/ 	.byte	0x04, 0x12
        /*02de*/ 	.short	(.L_134 - .L_133)
	.align		4
.L_133:
        /*02e0*/ 	.word	index@(_ZN7cutlass13device_kernelIN5flash11enable_sm90INS1_16FlashAttnBwdSm90INS1_25CollectiveMainloopBwdSm90ILi2ELi2ELi2EN4cute5tupleIJNS5_1CILi1EEES8_S8_EEENS6_IJNS7_ILi128EEESA_NS7_ILi64EEEEEENS_10bfloat16_tEfNS_4arch4Sm90ELb0ELb0ELb0ELb1ELb1ELb1ELb0ELb0ELi2ELi1ELi2ELi2ELb0EEENS1_21CollectiveEpilogueBwdISC_SD_SF_Li256ELb1ELb0ELi1EEENS1_19SingleTileSchedulerILb1ELb0ELb0ELi128EEEEEEEEEvNT_6ParamsE)
        /*02e4*/ 	.word	0x00000000


	//----- nvinfo : EIATTR_MIN_STACK_SIZE
	.align		4
.L_134:
        /*02e8*/ 	.byte	0x04, 0x12
        /*02ea*/ 	.short	(.L_136 - .L_135)
	.align		4
.L_135:
        /*02ec*/ 	.word	index@(_ZN7cutlass13device_kernelIN5flash11enable_sm90INS1_16FlashAttnBwdSm90INS1_25CollectiveMainloopBwdSm90ILi2ELi2ELi2EN4cute5tupleIJNS5_1CILi1EEES8_S8_EEENS6_IJNS7_ILi128EEESA_NS7_ILi64EEEEEENS_10bfloat16_tEfNS_4arch4Sm90ELb0ELb0ELb0ELb1ELb0ELb1ELb0ELb0ELi2ELi1ELi2ELi2ELb0EEENS1_24CollectiveEpilogueBwdGQAISC_fSF_Li256ELb1ELb0EEENS1_19SingleTileSchedulerILb1ELb0ELb0ELi128EEEEEEEEEvNT_6ParamsE)
        /*02f0*/ 	.word	0x00000000


	//----- nvinfo : EIATTR_MIN_STACK_SIZE
	.align		4
.L_136:
        /*02f4*/ 	.byte	0x04, 0x12
        /*02f6*/ 	.short	(.L_138 - .L_137)
	.align		4
.L_137:
        /*02f8*/ 	.word	index@(_ZN7cutlass13device_kernelIN5flash11enable_sm90INS1_16FlashAttnBwdSm90INS1_25CollectiveMainloopBwdSm90ILi2ELi2ELi2EN4cute5tupleIJNS5_1CILi1EEES8_S8_EEENS6_IJNS7_ILi128EEESA_NS7_ILi64EEEEEENS_10bfloat16_tEfNS_4arch4Sm90ELb0ELb0ELb0ELb1ELb1ELb1ELb0ELb0ELi2ELi1ELi2ELi2ELb0EEENS1_24CollectiveEpilogueBwdGQAISC_fSF_Li256ELb1ELb1EEENS1_19SingleTileSchedulerILb1ELb0ELb0ELi128EEEEEEEEEvNT_6ParamsE)
        /*02fc*/ 	.word	0x00000000


	//----- nvinfo : EIATTR_MIN_STACK_SIZE
	.align		4
.L_138:
        /*0300*/ 	.byte	0x04, 0x12
        /*0302*/ 	.short	(.L_140 - .L_139)
	.align		4
.L_139:
        /*0304*/ 	.word	index@(_ZN7cutlass13device_kernelIN5flash11enable_sm90INS1_16FlashAttnBwdSm90INS1_25CollectiveMainloopBwdSm90ILi2ELi2ELi2EN4cute5tupleIJNS5_1CILi1EEES8_S8_EEENS6_IJNS7_ILi128EEESA_NS7_ILi64EEEEEENS_10bfloat16_tEfNS_4arch4Sm90ELb0ELb1ELb0ELb0ELb0ELb1ELb0ELb0ELi2ELi1ELi2ELi2ELb0EEENS1_21CollectiveEpilogueBwdISC_SD_SF_Li256ELb0ELb0ELi1EEENS1_19SingleTileSchedulerILb0ELb0ELb0ELi128EEEEEEEEEvNT_6ParamsE)
        /*0308*/ 	.word	0x00000000


	//----- nvinfo : EIATTR_MIN_STACK_SIZE
	.align		4
.L_140:
        /*030c*/ 	.byte	0x04, 0x12
        /*030e*/ 	.short	(.L_142 - .L_141)
	.align		4
.L_141:
        /*0310*/ 	.word	index@(_ZN7cutlass13device_kernelIN5flash11enable_sm90INS1_16FlashAttnBwdSm90INS1_25CollectiveMainloopBwdSm90ILi2ELi2ELi2EN4cute5tupleIJNS5_1CILi1EEES8_S8_EEENS6_IJNS7_ILi128EEESA_NS7_ILi64EEEEEENS_10bfloat16_tEfNS_4arch4Sm90ELb0ELb1ELb0ELb0ELb1ELb1ELb0ELb0ELi2ELi1ELi2ELi2ELb0EEENS1_21CollectiveEpilogueBwdISC_SD_SF_Li256ELb0ELb0ELi1EEENS1_19SingleTileSchedulerILb0ELb0ELb0ELi128EEEEEEEEEvNT_6ParamsE)
        /*0314*/ 	.word	0x00000000


	//----- nvinfo : EIATTR_MIN_STACK_SIZE
	.align		4
.L_142:
        /*0318*/ 	.byte	0x04, 0x12
        /*031a*/ 	.short	(.L_144 - .L_143)
	.align		4
.L_143:
        /*031c*/ 	.word	index@(_ZN7cutlass13device_kernelIN5flash11enable_sm90INS1_16FlashAttnBwdSm90INS1_25CollectiveMainloopBwdSm90ILi2ELi2ELi2EN4cute5tupleIJNS5_1CILi1EEES8_S8_EEENS6_IJNS7_ILi128EEESA_NS7_ILi64EEEEEENS_10bfloat16_tEfNS_4arch4Sm90ELb0ELb1ELb0ELb0ELb0ELb1ELb0ELb0ELi2ELi1ELi2ELi2ELb0EEENS1_24CollectiveEpilogueBwdGQAISC_fSF_Li256ELb0ELb0EEENS1_19SingleTileSchedulerILb0ELb0ELb0ELi128EEEEEEEEEvNT_6ParamsE)
        /*0320*/ 	.word	0x00000000


	//----- nvinfo : EIATTR_MIN_STACK_SIZE
	.align		4
.L_144:
        /*0324*/ 	.byte	0x04, 0x12
        /*0326*/ 	.short	(.L_146 - .L_145)
	.align		4
.L_145:
        /*0328*/ 	.word	index@(_ZN7cutlass13device_kernelIN5flash11enable_sm90INS1_16FlashAttnBwdSm90INS1_25CollectiveMainloopBwdSm90ILi2ELi2ELi2EN4cute5tupleIJNS5_1CILi1EEES8_S8_EEENS6_IJNS7_ILi128EEESA_NS7_ILi64EEEEEENS_10bfloat16_tEfNS_4arch4Sm90ELb0ELb1ELb0ELb0ELb1ELb1ELb0ELb0ELi2ELi1ELi2ELi2ELb0EEENS1_24CollectiveEpilogueBwdGQAISC_fSF_Li256ELb0ELb1EEENS1_19SingleTileSchedulerILb0ELb0ELb0ELi128EEEEEEEEEvNT_6ParamsE)
        /*032c*/ 	.word	0x00000000


	//----- nvinfo : EIATTR_MIN_STACK_SIZE
	.align		4
.L_146:
        /*0330*/ 	.byte	0x04, 0x12
        /*0332*/ 	.short	(.L_148 - .L_147)
	.align		4
.L_147:
        /*0334*/ 	.word	index@(_ZN7cutlass13device_kernelIN5flash11enable_sm90INS1_16FlashAttnBwdSm90INS1_25CollectiveMainloopBwdSm90ILi2ELi2ELi2EN4cute5tupleIJNS5_1CILi1EEES8_S8_EEENS6_IJNS7_ILi128EEESA_NS7_ILi64EEEEEENS_10bfloat16_tEfNS_4arch4Sm90ELb0ELb1ELb0ELb1ELb0ELb1ELb0ELb0ELi2ELi1ELi2ELi2ELb0EEENS1_21CollectiveEpilogueBwdISC_SD_SF_Li256ELb1ELb0ELi1EEENS1_19SingleTileSchedulerILb1ELb0ELb0ELi128EEEEEEEEEvNT_6ParamsE)
        /*0338*/ 	.word	0x00000000


	//----- nvinfo : EIATTR_MIN_STACK_SIZE
	.align		4
.L_148:
        /*033c*/ 	.byte	0x04, 0x12
        /*033e*/ 	.short	(.L_150 - .L_149)
	.align		4
.L_149:
        /*0340*/ 	.word	index@(_ZN7cutlass13device_kernelIN5flash11enable_sm90INS1_16FlashAttnBwdSm90INS1_25CollectiveMainloopBwdSm90ILi2ELi2ELi2EN4cute5tupleIJNS5_1CILi1EEES8_S8_EEENS6_IJNS7_ILi128EEESA_NS7_ILi64EEEEEENS_10bfloat16_tEfNS_4arch4Sm90ELb0ELb1ELb0ELb1ELb1ELb1ELb0ELb0ELi2ELi1ELi2ELi2ELb0EEENS1_21CollectiveEpilogueBwdISC_SD_SF_Li256ELb1ELb0ELi1EEENS1_19SingleTileSchedulerILb1ELb0ELb0ELi128EEEEEEEEEvNT_6ParamsE)
        /*0344*/ 	.word	0x00000000


	//----- nvinfo : EIATTR_MIN_STACK_SIZE
	.align		4
.L_150:
        /*0348*/ 	.byte	0x04, 0x12
        /*034a*/ 	.short	(.L_152 - .L_151)
	.align		4
.L_151:
        /*034c*/ 	.word	index@(_ZN7cutlass13device_kernelIN5flash11enable_sm90INS1_16FlashAttnBwdSm90INS1_25CollectiveMainloopBwdSm90ILi2ELi2ELi2EN4cute5tupleIJNS5_1CILi1EEES8_S8_EEENS6_IJNS7_ILi128EEESA_NS7_ILi64EEEEEENS_10bfloat16_tEfNS_4arch4Sm90ELb0ELb1ELb0ELb1ELb0ELb1ELb0ELb0ELi2ELi1ELi2ELi2ELb0EEENS1_24CollectiveEpilogueBwdGQAISC_fSF_Li256ELb1ELb0EEENS1_19SingleTileSchedulerILb1ELb0ELb0ELi128EEEEEEEEEvNT_6ParamsE)
        /*0350*/ 	.word	0x00000000


	//----- nvinfo : EIATTR_MIN_STACK_SIZE
	.align		4
.L_152:
        /*0354*/ 	.byte	0x04, 0x12
        /*0356*/ 	.short	(.L_154 - .L_153)
	.align		4
.L_153:
        /*0358*/ 	.word	index@(_ZN7cutlass13device_kernelIN5flash11enable_sm90INS1_16FlashAttnBwdSm90INS1_25CollectiveMainloopBwdSm90ILi2ELi2ELi2EN4cute5tupleIJNS5_1CILi1EEES8_S8_EEENS6_IJNS7_ILi128EEESA_NS7_ILi64EEEEEENS_10bfloat16_tEfNS_4arch4Sm90ELb0ELb1ELb0ELb1ELb1ELb1ELb0ELb0ELi2ELi1ELi2ELi2ELb0EEENS1_24CollectiveEpilogueBwdGQAISC_fSF_Li256ELb1ELb1EEENS1_19SingleTileSchedulerILb1ELb0ELb0ELi128EEEEEEEEEvNT_6ParamsE)
        /*035c*/ 	.word	0x00000000


	//----- nvinfo : EIATTR_MIN_STACK_SIZE
	.align		4
.L_154:
        /*0360*/ 	.byte	0x04, 0x12
        /*0362*/ 	.short	(.L_156 - .L_155)
	.align		4
.L_155:
        /*0364*/ 	.word	index@(_ZN7cutlass13device_kernelIN5flash11enable_sm90INS1_16FlashAttnBwdSm90INS1_25CollectiveMainloopBwdSm90ILi2ELi2ELi2EN4cute5tupleIJNS5_1CILi1EEES8_S8_EEENS6_IJNS7_ILi128EEESA_NS7_ILi64EEEEEENS_10bfloat16_tEfNS_4arch4Sm90ELb1ELb0ELb0ELb0ELb0ELb1ELb0ELb0ELi2ELi1ELi2ELi2ELb0EEENS1_21CollectiveEpilogueBwdISC_SD_SF_Li256ELb0ELb0ELi1EEENS1_25SingleTileBwdLPTSchedulerILb0ELi128ELb0EEEEEEEEEvNT_6ParamsE)
        /*0368*/ 	.word	0x00000000


	//----- nvinfo : EIATTR_MIN_STACK_SIZE
	.align		4
.L_156:
        /*036c*/ 	.byte	0x04, 0x12
        /*036e*/ 	.short	(.L_158 - .L_157)
	.align		4
.L_157:
        /*0370*/ 	.word	index@(_ZN7cutlass13device_kernelIN5flash11enable_sm90INS1_16FlashAttnBwdSm90INS1_25CollectiveMainloopBwdSm90ILi2ELi2ELi2EN4cute5tupleIJNS5_1CILi1EEES8_S8_EEENS6_IJNS7_ILi128EEESA_NS7_ILi64EEEEEENS_10bfloat16_tEfNS_4arch4Sm90ELb1ELb0ELb0ELb0ELb1ELb1ELb0ELb0ELi2ELi1ELi2ELi2ELb0EEENS1_21CollectiveEpilogueBwdISC_SD_SF_Li256ELb0ELb0ELi1EEENS1_25SingleTileBwdLPTSchedulerILb0ELi128ELb1EEEEEEEEEvNT_6ParamsE)
        /*0374*/ 	.word	0x00000000


	//----- nvinfo : EIATTR_MIN_STACK_SIZE
	.align		4
.L_158:
        /*0378*/ 	.byte	0x04, 0x12
        /*037a*/ 	.short	(.L_160 - .L_159)
	.align		4
.L_159:
        /*037c*/ 	.word	index@(_ZN7cutlass13device_kernelIN5flash11enable_sm90INS1_16FlashAttnBwdSm90INS1_25CollectiveMainloopBwdSm90ILi2ELi2ELi2EN4cute5tupleIJNS5_1CILi1EEES8_S8_EEENS6_IJNS7_ILi128EEESA_NS7_ILi64EEEEEENS_10bfloat16_tEfNS_4arch4Sm90ELb1ELb0ELb0ELb0ELb0ELb1ELb0ELb0ELi2ELi1ELi2ELi2ELb0EEENS1_24CollectiveEpilogueBwdGQAISC_fSF_Li256ELb0ELb0EEENS1_25SingleTileBwdLPTSchedulerILb0ELi128ELb0EEEEEEEEEvNT_6ParamsE)
        /*0380*/ 	.word	0x00000000


	//----- nvinfo : EIATTR_MIN_STACK_SIZE
	.align		4
.L_160:
        /*0384*/ 	.byte	0x04, 0x12
        /*0386*/ 	.short	(.L_162 - .L_161)
	.align		4
.L_161:
        /*0388*/ 	.word	index@(_ZN7cutlass13device_kernelIN5flash11enable_sm90INS1_16FlashAttnBwdSm90INS1_25CollectiveMainloopBwdSm90ILi2ELi2ELi2EN4cute5tupleIJNS5_1CILi1EEES8_S8_EEENS6_IJNS7_ILi128EEESA_NS7_ILi64EEEEEENS_10bfloat16_tEfNS_4arch4Sm90ELb1ELb0ELb0ELb0ELb1ELb1ELb0ELb0ELi2ELi1ELi2ELi2ELb0EEENS1_24CollectiveEpilogueBwdGQAISC_fSF_Li256ELb0ELb1EEENS1_25SingleTileBwdLPTSchedulerILb0ELi128ELb1EEEEEEEEEvNT_6ParamsE)
        /*038c*/ 	.word	0x00000000


	//----- nvinfo : EIATTR_MIN_STACK_SIZE
	.align		4
.L_162:
        /*0390*/ 	.byte	0x04, 0x12
        /*0392*/ 	.short	(.L_164 - .L_163)
	.align		4
.L_163:
        /*0394*/ 	.word	index@(_ZN7cutlass13device_kernelIN5flash22FlashAttnBwdPreprocessIN4cute5tupleIJNS3_1CILi128EEENS5_ILi64EEEEEENS_10bfloat16_tEfNS_4arch4Sm90ELb1ELb0EEEEEvNT_6ParamsE)
        /*0398*/ 	.word	0x00000000


	//----- nvinfo : EIATTR_MIN_STACK_SIZE
	.align		4
.L_164:
        /*039c*/ 	.byte	0x04, 0x12
        /*039e*/ 	.short	(.L_166 - .L_165)
	.align		4
.L_165:
        /*03a0*/ 	.word	index@(_ZN7cutlass13device_kernelIN5flash11enable_sm90INS1_16FlashAttnBwdSm90INS1_25CollectiveMainloopBwdSm90ILi2ELi2ELi2EN4cute5tupleIJNS5_1CILi1EEES8_S8_EEENS6_IJNS7_ILi128EEESA_NS7_ILi64EEEEEENS_10bfloat16_tEfNS_4arch4Sm90ELb1ELb0ELb0ELb1ELb0ELb1ELb0ELb0ELi2ELi1ELi2ELi2ELb0EEENS1_21CollectiveEpilogueBwdISC_SD_SF_Li256ELb1ELb0ELi1EEENS1_25SingleTileBwdLPTSchedulerILb1ELi128ELb0EEEEEEEEEvNT_6ParamsE)
        /*03a4*/ 	.word	0x00000000


	//----- nvinfo : EIATTR_MIN_STACK_SIZE
	.align		4
.L_166:
        /*03a8*/ 	.byte	0x04, 0x12
        /*03aa*/ 	.short	(.L_168 - .L_167)
	.align		4
.L_167:
        /*03ac*/ 	.word	index@(_ZN7cutlass13device_kernelIN5flash11enable_sm90INS1_16FlashAttnBwdSm90INS1_25CollectiveMainloopBwdSm90ILi2ELi2ELi2EN4cute5tupleIJNS5_1CILi1EEES8_S8_EEENS6_IJNS7_ILi128EEESA_NS7_ILi64EEEEEENS_10bfloat16_tEfNS_4arch4Sm90ELb1ELb0ELb0ELb1ELb1ELb1ELb0ELb0ELi2ELi1ELi2ELi2ELb0EEENS1_21CollectiveEpilogueBwdISC_SD_SF_Li256ELb1ELb0ELi1EEENS1_25SingleTileBwdLPTSchedulerILb1ELi128ELb1EEEEEEEEEvNT_6ParamsE)
        /*03b0*/ 	.word	0x00000000


	//----- nvinfo : EIATTR_MIN_STACK_SIZE
	.align		4
.L_168:
        /*03b4*/ 	.byte	0x04, 0x12
        /*03b6*/ 	.short	(.L_170 - .L_169)
	.align		4
.L_169:
        /*03b8*/ 	.word	index@(_ZN7cutlass13device_kernelIN5flash11enable_sm90INS1_16FlashAttnBwdSm90INS1_25CollectiveMainloopBwdSm90ILi2ELi2ELi2EN4cute5tupleIJNS5_1CILi1EEES8_S8_EEENS6_IJNS7_ILi128EEESA_NS7_ILi64EEEEEENS_10bfloat16_tEfNS_4arch4Sm90ELb1ELb0ELb0ELb1ELb0ELb1ELb0ELb0ELi2ELi1ELi2ELi2ELb0EEENS1_24CollectiveEpilogueBwdGQAISC_fSF_Li256ELb1ELb0EEENS1_25SingleTileBwdLPTSchedulerILb1ELi128ELb0EEEEEEEEEvNT_6ParamsE)
        /*03bc*/ 	.word	0x00000000


	//----- nvinfo : EIATTR_MIN_STACK_SIZE
	.align		4
.L_170:
        /*03c0*/ 	.byte	0x04, 0x12
        /*03c2*/ 	.short	(.L_172 - .L_171)
	.align		4
.L_171:
        /*03c4*/ 	.word	index@(_ZN7cutlass13device_kernelIN5flash32FlashAttnBwdPostprocessConvertdQIN4cute5tupleIJNS3_1CILi128EEENS5_ILi64EEEEEENS_10bfloat16_tEfNS_4arch4Sm90ELi256ENS3_8TiledMMAINS3_8MMA_AtomIJNS3_4SM904GMMA27MMA_64x64x16_F32BF16BF16_RSILNSF_5MajorE0ELSH_1ELNSF_7ScaleInE1ELSI_1EEEEEENS3_6LayoutINS4_IJNS5_ILi2EEENS5_ILi1EEESN_EEENS4_IJSN_NS5_ILi0EEESP_EEEEENS4_IJNS3_10UnderscoreESS_SS_EEEEELb0EEEEEvNT_6ParamsE)
        /*03c8*/ 	.word	0x00000000


	//----- nvinfo : EIATTR_MIN_STACK_SIZE
	.align		4
.L_172:
        /*03cc*/ 	.byte	0x04, 0x12
        /*03ce*/ 	.short	(.L_174 - .L_173)
	.align		4
.L_173:
        /*03d0*/ 	.word	index@(_ZN7cutlass13device_kernelIN5flash32FlashAttnBwdPostprocessConvertdQIN4cute5tupleIJNS3_1CILi128EEENS5_ILi64EEEEEENS_10bfloat16_tEfNS_4arch4Sm90ELi256ENS3_8TiledMMAINS3_8MMA_AtomIJNS3_4SM904GMMA27MMA_64x64x16_F32BF16BF16_SSILNSF_5MajorE0ELSH_1ELNSF_7ScaleInE1ELSI_1EEEEEENS3_6LayoutINS4_IJNS5_ILi2EEENS5_ILi1EEESN_EEENS4_IJSN_NS5_ILi0EEESP_EEEEENS4_IJNS3_10UnderscoreESS_SS_EEEEELb0EEEEEvNT_6ParamsE)
        /*03d4*/ 	.word	0x00000000


	//----- nvinfo : EIATTR_MIN_STACK_SIZE
	.align		4
.L_174:
        /*03d8*/ 	.byte	0x04, 0x12
        /*03da*/ 	.short	(.L_176 - .L_175)
	.align		4
.L_175:
        /*03dc*/ 	.word	index@(_ZN7cutlass13device_kernelIN5flash11enable_sm90INS1_16FlashAttnBwdSm90INS1_25CollectiveMainloopBwdSm90ILi2ELi2ELi2EN4cute5tupleIJNS5_1CILi1EEES8_S8_EEENS6_IJNS7_ILi128EEESA_NS7_ILi64EEEEEENS_10bfloat16_tEfNS_4arch4Sm90ELb1ELb0ELb0ELb1ELb1ELb1ELb0ELb0ELi2ELi1ELi2ELi2ELb0EEENS1_24CollectiveEpilogueBwdGQAISC_fSF_Li256ELb1ELb1EEENS1_25SingleTileBwdLPTSchedulerILb1ELi128ELb1EEEEEEEEEvNT_6ParamsE)
        /*03e0*/ 	.word	0x00000000


	//----- nvinfo : EIATTR_MIN_STACK_SIZE
	.align		4
.L_176:
        /*03e4*/ 	.byte	0x04, 0x12
        /*03e6*/ 	.short	(.L_178 - .L_177)
	.align		4
.L_177:
        /*03e8*/ 	.word	index@(_ZN7cutlass13device_kernelIN5flash22FlashAttnBwdPreprocessIN4cute5tupleIJNS3_1CILi128EEENS5_ILi64EEEEEENS_10bfloat16_tEfNS_4arch4Sm90ELb1ELb1EEEEEvNT_6ParamsE)
        /*03ec*/ 	.word	0x00000000
.L_178:


//--------------------- .nv.compat                --------------------------
	.section	.nv.compat,"",@"SHT_CUDA_COMPAT_INFO"
	.align	4
        /*0000*/ 	.byte	0x02, 0x09, 0x01, 0x00, 0x02, 0x02, 0x02, 0x00, 0x02, 0x05, 0x05, 0x00, 0x03, 0x07, 0x01, 0x01
        /*0010*/ 	.byte	0x02, 0x03, 0x00, 0x00, 0x02, 0x06, 0x01, 0x00, 0x04, 0x0b, 0x08, 0x00, 0x01, 0x00, 0x00, 0x00
        /*0020*/ 	.byte	0x00, 0x00, 0x00, 0x00


//--------------------- .nv.info._ZN7cutlass13device_kernelIN5flash11enable_sm90INS1_16FlashAttnBwdSm90INS1_25CollectiveMainloopBwdSm90ILi2ELi2ELi2EN4cute5tupleIJNS5_1CILi1EEES8_S8_EEENS6_IJNS7_ILi128EEESA_NS7_ILi64EEEEEENS_10bfloat16_tEfNS_4arch4Sm90ELb0ELb0ELb0ELb0ELb0ELb1ELb0ELb0ELi2ELi1ELi2ELi2ELb0EEENS1_21CollectiveEpilogueBwdISC_SD_SF_Li256ELb0ELb0ELi1EEENS1_19SingleTileSchedulerILb0ELb0ELb0ELi128EEEEEEEEEvNT_6ParamsE --------------------------
	.section	.nv.info._ZN7cutlass13device_kernelIN5flash11enable_sm90INS1_16FlashAttnBwdSm90INS1_25CollectiveMainloopBwdSm90ILi2ELi2ELi2EN4cute5tupleIJNS5_1CILi1EEES8_S8_EEENS6_IJNS7_ILi128EEESA_NS7_ILi64EEEEEENS_10bfloat16_tEfNS_4arch4Sm90ELb0ELb0ELb0ELb0ELb0ELb1ELb0ELb0ELi2ELi1ELi2ELi2ELb0EEENS1_21CollectiveEpilogueBwdISC_SD_SF_Li256ELb0ELb0ELi1EEENS1_19SingleTileSchedulerILb0ELb0ELb0ELi128EEEEEEEEEvNT_6ParamsE,"",@"SHT_CUDA_INFO"
	.sectionflags	@""
	.align	4


	//----- nvinfo : EIATTR_CUDA_API_VERSION
	.align		4
        /*0000*/ 	.byte	0x04, 0x37
        /*0002*/ 	.short	(.L_180 - .L_179)
.L_179:
        /*0004*/ 	.word	0x00000082


	//----- nvinfo : EIATTR_KPARAM_INFO
	.align		4
.L_180:
        /*0008*/ 	.byte	0x04, 0x17
        /*000a*/ 	.short	(.L_182 - .L_181)
.L_181:
        /*000c*/ 	.word	0x00000000
        /*0010*/ 	.short	0x0000
        /*0012*/ 	.short	0x0000
        /*0014*/ 	.byte	0x00, 0xf0, 0x01, 0x24


	//----- nvinfo : EIATTR_SPARSE_MMA_MASK
	.align		4
.L_182:
        /*0018*/ 	.byte	0x03, 0x50
        /*001a*/ 	.short	0x0000


	//----- nvinfo : EIATTR_MAXREG_COUNT
	.align		4
        /*001c*/ 	.byte	0x03, 0x1b
        /*001e*/ 	.short	0x00a8


	//----- nvinfo : EIATTR_MERCURY_ISA_VERSION
	.align		4
        /*0020*/ 	.byte	0x03, 0x5f
        /*0022*/ 	.short	0x0101


	//----- nvinfo : EIATTR_VRC_CTA_INIT_COUNT
	.align		4
        /*0024*/ 	.byte	0x02, 0x4a
	.zero		1
	.zero		1


	//----- nvinfo : EIATTR_EXIT_INSTR_OFFSETS
	.align		4
        /*0028*/ 	.byte	0x04, 0x1c
        /*002a*/ 	.short	(.L_184 - .L_183)


	//   ....[0]....
.L_183:
        /*002c*/ 	.word	0x00000010


	//----- nvinfo : EIATTR_MAX_THREADS
	.align		4
.L_184:
        /*0030*/ 	.byte	0x04, 0x05
        /*0032*/ 	.short	(.L_186 - .L_185)
.L_185:
        /*0034*/ 	.word	0x00000180
        /*0038*/ 	.word	0x00000001
        /*003c*/ 	.word	0x00000001


	//----- nvinfo : EIATTR_CBANK_PARAM_SIZE
	.align		4
.L_186:
        /*0040*/ 	.byte	0x03, 0x19
        /*0042*/ 	.short	0x0900


	//----- nvinfo : EIATTR_PARAM_CBANK
	.align		4
        /*0044*/ 	.byte	0x04, 0x0a
        /*0046*/ 	.short	(.L_188 - .L_187)
	.align		4
.L_187:
        /*0048*/ 	.word	index@(.nv.constant0._ZN7cutlass13device_kernelIN5flash11enable_sm90INS1_16FlashAttnBwdSm90INS1_25CollectiveMainloopBwdSm90ILi2ELi2ELi2EN4cute5tupleIJNS5_1CILi1EEES8_S8_EEENS6_IJNS7_ILi128EEESA_NS7_ILi64EEEEEENS_10bfloat16_tEfNS_4arch4Sm90ELb0ELb0ELb0ELb0ELb0ELb1ELb0ELb0ELi2ELi1ELi2ELi2ELb0EEENS1_21CollectiveEpilogueBwdISC_SD_SF_Li256ELb0ELb0ELi1EEENS1_19SingleTileSchedulerILb0ELb0ELb0ELi128EEEEEEEEEvNT_6ParamsE)
        /*004c*/ 	.short	0x0380
        /*004e*/ 	.short	0x0900


	//----- nvinfo : EIATTR_SW_WAR
	.align		4
.L_188:
        /*0050*/ 	.byte	0x04, 0x36
        /*0052*/ 	.short	(.L_190 - .L_189)
.L_189:
        /*0054*/ 	.word	0x00000008
.L_190:


//--------------------- .nv.info._ZN7cutlass13device_kernelIN5flash11enable_sm90INS1_16FlashAttnBwdSm90INS1_25CollectiveMainloopBwdSm90ILi2ELi2ELi2EN4cute5tupleIJNS5_1CILi1EEES8_S8_EEENS6_IJNS7_ILi128EEESA_NS7_ILi64EEEEEENS_10bfloat16_tEfNS_4arch4Sm90ELb0ELb0ELb0ELb0ELb1ELb1ELb0ELb0ELi2ELi1ELi2ELi2ELb0EEENS1_21CollectiveEpilogueBwdISC_SD_SF_Li256ELb0ELb0ELi1EEENS1_19SingleTileSchedulerILb0ELb0ELb0ELi128EEEEEEEEEvNT_6ParamsE --------------------------
	.section	.nv.info._ZN7cutlass13device_kernelIN5flash11enable_sm90INS1_16FlashAttnBwdSm90INS1_25CollectiveMainloopBwdSm90ILi2ELi2ELi2EN4cute5tupleIJNS5_1CILi1EEES8_S8_EEENS6_IJNS7_ILi128EEESA_NS7_ILi64EEEEEENS_10bfloat16_tEfNS_4arch4Sm90ELb0ELb0ELb0ELb0ELb1ELb1ELb0ELb0ELi2ELi1ELi2ELi2ELb0EEENS1_21CollectiveEpilogueBwdISC_SD_SF_Li256ELb0ELb0ELi1EEENS1_19SingleTileSchedulerILb0ELb0ELb0ELi128EEEEEEEEEvNT_6ParamsE,"",@"SHT_CUDA_INFO"
	.sectionflags	@""
	.align	4


	//----- nvinfo : EIATTR_CUDA_API_VERSION
	.align		4
        /*0000*/ 	.byte	0x04, 0x37
        /*0002*/ 	.short	(.L_192 - .L_191)
.L_191:
        /*0004*/ 	.word	0x00000082


	//----- nvinfo : EIATTR_KPARAM_INFO
	.align		4
.L_192:
        /*0008*/ 	.byte	0x04, 0x17
        /*000a*/ 	.short	(.L_194 - .L_193)
.L_193:
        /*000c*/ 	.word	0x00000000
        /*0010*/ 	.short	0x0000
        /*0012*/ 	.short	0x0000
        /*0014*/ 	.byte	0x00, 0xf0, 0x01, 0x24


	//----- nvinfo : EIATTR_SPARSE_MMA_MASK
	.align		4
.L_194:
        /*0018*/ 	.byte	0x03, 0x50
        /*001a*/ 	.short	0x0000


	//----- nvinfo : EIATTR_MAXREG_COUNT
	.align		4
        /*001c*/ 	.byte	0x03, 0x1b
        /*001e*/ 	.short	0x00a8


	//----- nvinfo : EIATTR_MERCURY_ISA_VERSION
	.align		4
        /*0020*/ 	.byte	0x03, 0x5f
        /*0022*/ 	.short	0x0101


	//----- nvinfo : EIATTR_VRC_CTA_INIT_COUNT
	.align		4
        /*0024*/ 	.byte	0x02, 0x4a
	.zero		1
	.zero		1


	//----- nvinfo : EIATTR_EXIT_INSTR_OFFSETS
	.align		4
        /*0028*/ 	.byte	0x04, 0x1c
        /*002a*/ 	.short	(.L_196 - .L_195)


	//   ....[0]....
.L_195:
        /*002c*/ 	.word	0x00000010


	//----- nvinfo : EIATTR_MAX_THREADS
	.align		4
.L_196:
        /*0030*/ 	.byte	0x04, 0x05
        /*0032*/ 	.short	(.L_198 - .L_197)
.L_197:
        /*0034*/ 	.word	0x00000180
        /*0038*/ 	.word	0x00000001
        /*003c*/ 	.word	0x00000001


	//----- nvinfo : EIATTR_CBANK_PARAM_SIZE
	.align		4
.L_198:
        /*0040*/ 	.byte	0x03, 0x19
        /*0042*/ 	.short	0x0900


	//----- nvinfo : EIATTR_PARAM_CBANK
	.align		4
        /*0044*/ 	.byte	0x04, 0x0a
        /*0046*/ 	.short	(.L_200 - .L_199)
	.align		4
.L_199:
        /*0048*/ 	.word	index@(.nv.constant0._ZN7cutlass13device_kernelIN5flash11enable_sm90INS1_16FlashAttnBwdSm90INS1_25CollectiveMainloopBwdSm90ILi2ELi2ELi2EN4cute5tupleIJNS5_1CILi1EEES8_S8_EEENS6_IJNS7_ILi128EEESA_NS7_ILi64EEEEEENS_10bfloat16_tEfNS_4arch4Sm90ELb0ELb0ELb0ELb0ELb1ELb1ELb0ELb0ELi2ELi1ELi2ELi2ELb0EEENS1_21CollectiveEpilogueBwdISC_SD_SF_Li256ELb0ELb0ELi1EEENS1_19SingleTileSchedulerILb0ELb0ELb0ELi128EEEEEEEEEvNT_6ParamsE)
        /*004c*/ 	.short	0x0380
        /*004e*/ 	.short	0x0900


	//----- nvinfo : EIATTR_SW_WAR
	.align		4
.L_200:
        /*0050*/ 	.byte	0x04, 0x36
        /*0052*/ 	.short	(.L_202 - .L_201)
.L_201:
        /*0054*/ 	.word	0x00000008
.L_202:


//--------------------- .nv.info._ZN7cutlass13device_kernelIN5flash11enable_sm90INS1_16FlashAttnBwdSm90INS1_25CollectiveMainloopBwdSm90ILi2ELi2ELi2EN4cute5tupleIJNS5_1CILi1EEES8_S8_EEENS6_IJNS7_ILi128EEESA_NS7_ILi64EEEEEENS_10bfloat16_tEfNS_4arch4Sm90ELb0ELb0ELb0ELb0ELb0ELb1ELb0ELb0ELi2ELi1ELi2ELi2ELb0EEENS1_24CollectiveEpilogueBwdGQAISC_fSF_Li256ELb0ELb0EEENS1_19SingleTileSchedulerILb0ELb0ELb0ELi128EEEEEEEEEvNT_6ParamsE --------------------------
	.section	.nv.info._ZN7cutlass13device_kernelIN5flash11enable_sm90INS1_16FlashAttnBwdSm90INS1_25CollectiveMainloopBwdSm90ILi2ELi2ELi2EN4cute5tupleIJNS5_1CILi1EEES8_S8_EEENS6_IJNS7_ILi128EEESA_NS7_ILi64EEEEEENS_10bfloat16_tEfNS_4arch4Sm90ELb0ELb0ELb0ELb0ELb0ELb1ELb0ELb0ELi2ELi1ELi2ELi2ELb0EEENS1_24CollectiveEpilogueBwdGQAISC_fSF_Li256ELb0ELb0EEENS1_19SingleTileSchedulerILb0ELb0ELb0ELi128EEEEEEEEEvNT_6ParamsE,"",@"SHT_CUDA_INFO"
	.sectionflags	@""
	.align	4


	//----- nvinfo : EIATTR_CUDA_API_VERSION
	.align		4
        /*0000*/ 	.byte	0x04, 0x37
        /*0002*/ 	.short	(.L_204 - .L_203)
.L_203:
        /*0004*/ 	.word	0x00000082


	//----- nvinfo : EIATTR_KPARAM_INFO
	.align		4
.L_204:
        /*0008*/ 	.byte	0x04, 0x17
        /*000a*/ 	.short	(.L_206 - .L_205)
.L_205:
        /*000c*/ 	.word	0x00000000
        /*0010*/ 	.short	0x0000
        /*0012*/ 	.short	0x0000
        /*0014*/ 	.byte	0x00, 0xf0, 0x01, 0x1a


	//----- nvinfo : EIATTR_SPARSE_MMA_MASK
	.align		4
.L_206:
        /*0018*/ 	.byte	0x03, 0x50
        /*001a*/ 	.short	0x0000


	//----- nvinfo : EIATTR_MAXREG_COUNT
	.align		4
        /*001c*/ 	.byte	0x03, 0x1b
        /*001e*/ 	.short	0x00a8


	//----- nvinfo : EIATTR_MERCURY_ISA_VERSION
	.align		4
        /*0020*/ 	.byte	0x03, 0x5f
        /*0022*/ 	.short	0x0101


	//----- nvinfo : EIATTR_VRC_CTA_INIT_COUNT
	.align		4
        /*0024*/ 	.byte	0x02, 0x4a
	.zero		1
	.zero		1


	//----- nvinfo : EIATTR_EXIT_INSTR_OFFSETS
	.align		4
        /*0028*/ 	.byte	0x04, 0x1c
        /*002a*/ 	.short	(.L_208 - .L_207)


	//   ....[0]....
.L_207:
        /*002c*/ 	.word	0x00000010


	//----- nvinfo : EIATTR_MAX_THREADS
	.align		4
.L_208:
        /*0030*/ 	.byte	0x04, 0x05
        /*0032*/ 	.short	(.L_210 - .L_209)
.L_209:
        /*0034*/ 	.word	0x00000180
        /*0038*/ 	.word	0x00000001
        /*003c*/ 	.word	0x00000001


	//----- nvinfo : EIATTR_CBANK_PARAM_SIZE
	.align		4
.L_210:
        /*0040*/ 	.byte	0x03, 0x19
        /*0042*/ 	.short	0x0680


	//----- nvinfo : EIATTR_PARAM_CBANK
	.align		4
        /*0044*/ 	.byte	0x04, 0x0a
        /*0046*/ 	.short	(.L_212 - .L_211)
	.align		4
.L_211:
        /*0048*/ 	.word	index@(.nv.constant0._ZN7cutlass13device_kernelIN5flash11enable_sm90INS1_16FlashAttnBwdSm90INS1_25CollectiveMainloopBwdSm90ILi2ELi2ELi2EN4cute5tupleIJNS5_1CILi1EEES8_S8_EEENS6_IJNS7_ILi128EEESA_NS7_ILi64EEEEEENS_10bfloat16_tEfNS_4arch4Sm90ELb0ELb0ELb0ELb0ELb0ELb1ELb0ELb0ELi2ELi1ELi2ELi2ELb0EEENS1_24CollectiveEpilogueBwdGQAISC_fSF_Li256ELb0ELb0EEENS1_19SingleTileSchedulerILb0ELb0ELb0ELi128EEEEEEEEEvNT_6ParamsE)
        /*004c*/ 	.short	0x0380
        /*004e*/ 	.short	0x0680


	//----- nvinfo : EIATTR_SW_WAR
	.align		4
.L_212:
        /*0050*/ 	.byte	0x04, 0x36
        /*0052*/ 	.short	(.L_214 - .L_213)
.L_213:
        /*0054*/ 	.word	0x00000008
.L_214:


//--------------------- .nv.info._ZN7cutlass13device_kernelIN5flash11enable_sm90INS1_16FlashAttnBwdSm90INS1_25CollectiveMainloopBwdSm90ILi2ELi2ELi2EN4cute5tupleIJNS5_1CILi1EEES8_S8_EEENS6_IJNS7_ILi128EEESA_NS7_ILi64EEEEEENS_10bfloat16_tEfNS_4arch4Sm90ELb0ELb0ELb0ELb0ELb1ELb1ELb0ELb0ELi2ELi1ELi2ELi2ELb0EEENS1_24CollectiveEpilogueBwdGQAISC_fSF_Li256ELb0ELb1EEENS1_19SingleTileSchedulerILb0ELb0ELb0ELi128EEEEEEEEEvNT_6ParamsE --------------------------
	.section	.nv.info._ZN7cutlass13device_kernelIN5flash11enable_sm90INS1_16FlashAttnBwdSm90INS1_25CollectiveMainloopBwdSm90ILi2ELi2ELi2EN4cute5tupleIJNS5_1CILi1EEES8_S8_EEENS6_IJNS7_ILi128EEESA_NS7_ILi64EEEEEENS_10bfloat16_tEfNS_4arch4Sm90ELb0ELb0ELb0ELb0ELb1ELb1ELb0ELb0ELi2ELi1ELi2ELi2ELb0EEENS1_24CollectiveEpilogueBwdGQAISC_fSF_Li256ELb0ELb1EEENS1_19SingleTileSchedulerILb0ELb0ELb0ELi128EEEEEEEEEvNT_6ParamsE,"",@"SHT_CUDA_INFO"
	.sectionflags	@""
	.align	4


	//----- nvinfo : EIATTR_CUDA_API_VERSION
	.align		4
        /*0000*/ 	.byte	0x04, 0x37
        /*0002*/ 	.short	(.L_216 - .L_215)
.L_215:
        /*0004*/ 	.word	0x00000082


	//----- nvinfo : EIATTR_KPARAM_INFO
	.align		4
.L_216:
        /*0008*/ 	.byte	0x04, 0x17
        /*000a*/ 	.short	(.L_218 - .L_217)
.L_217:
        /*000c*/ 	.word	0x00000000
        /*0010*/ 	.short	0x0000
        /*0012*/ 	.short	0x0000
        /*0014*/ 	.byte	0x00, 0xf0, 0x01, 0x1a


	//----- nvinfo : EIATTR_SPARSE_MMA_MASK
	.align		4
.L_218:
        /*0018*/ 	.byte	0x03, 0x50
        /*001a*/ 	.short	0x0000


	//----- nvinfo : EIATTR_MAXREG_COUNT
	.align		4
        /*001c*/ 	.byte	0x03, 0x1b
        /*001e*/ 	.short	0x00a8


	//----- nvinfo : EIATTR_MERCURY_ISA_VERSION
	.align		4
        /*0020*/ 	.byte	0x03, 0x5f
        /*0022*/ 	.short	0x0101


	//----- nvinfo : EIATTR_VRC_CTA_INIT_COUNT
	.align		4
        /*0024*/ 	.byte	0x02, 0x4a
	.zero		1
	.zero		1


	//----- nvinfo : EIATTR_EXIT_INSTR_OFFSETS
	.align		4
        /*0028*/ 	.byte	0x04, 0x1c
        /*002a*/ 	.short	(.L_220 - .L_219)


	//   ....[0]....
.L_219:
        /*002c*/ 	.word	0x00000010


	//----- nvinfo : EIATTR_MAX_THREADS
	.align		4
.L_220:
        /*0030*/ 	.byte	0x04, 0x05
        /*0032*/ 	.short	(.L_222 - .L_221)
.L_221:
        /*0034*/ 	.word	0x00000180
        /*0038*/ 	.word	0x00000001
        /*003c*/ 	.word	0x00000001


	//----- nvinfo : EIATTR_CBANK_PARAM_SIZE
	.align		4
.L_222:
        /*0040*/ 	.byte	0x03, 0x19
        /*0042*/ 	.short	0x0680


	//----- nvinfo : EIATTR_PARAM_CBANK
	.align		4
        /*0044*/ 	.byte	0x04, 0x0a
        /*0046*/ 	.short	(.L_224 - .L_223)
	.align		4
.L_223:
        /*0048*/ 	.word	index@(.nv.constant0._ZN7cutlass13device_kernelIN5flash11enable_sm90INS1_16FlashAttnBwdSm90INS1_25CollectiveMainloopBwdSm90ILi2ELi2ELi2EN4cute5tupleIJNS5_1CILi1EEES8_S8_EEENS6_IJNS7_ILi128EEESA_NS7_ILi64EEEEEENS_10bfloat16_tEfNS_4arch4Sm90ELb0ELb0ELb0ELb0ELb1ELb1ELb0ELb0ELi2ELi1ELi2ELi2ELb0EEENS1_24CollectiveEpilogueBwdGQAISC_fSF_Li256ELb0ELb1EEENS1_19SingleTileSchedulerILb0ELb0ELb0ELi128EEEEEEEEEvNT_6ParamsE)
        /*004c*/ 	.short	0x0380
        /*004e*/ 	.short	0x0680


	//----- nvinfo : EIATTR_SW_WAR
	.align		4
.L_224:
        /*0050*/ 	.byte	0x04, 0x36
        /*0052*/ 	.short	(.L_226 - .L_225)
.L_225:
        /*0054*/ 	.word	0x00000008
.L_226:


//--------------------- .nv.info._ZN7cutlass13device_kernelIN5flash11enable_sm90INS1_16FlashAttnBwdSm90INS1_25CollectiveMainloopBwdSm90ILi2ELi2ELi2EN4cute5tupleIJNS5_1CILi1EEES8_S8_EEENS6_IJNS7_ILi128EEESA_NS7_ILi64EEEEEENS_10bfloat16_tEfNS_4arch4Sm90ELb0ELb0ELb0ELb1ELb0ELb1ELb0ELb0ELi2ELi1ELi2ELi2ELb0EEENS1_21CollectiveEpilogueBwdISC_SD_SF_Li256ELb1ELb0ELi1EEENS1_19SingleTileSchedulerILb1ELb0ELb0ELi128EEEEEEEEEvNT_6ParamsE --------------------------
	.section	.nv.info._ZN7cutlass13device_kernelIN5flash11enable_sm90INS1_16FlashAttnBwdSm90INS1_25CollectiveMainloopBwdSm90ILi2ELi2ELi2EN4cute5tupleIJNS5_1CILi1EEES8_S8_EEENS6_IJNS7_ILi128EEESA_NS7_ILi64EEEEEENS_10bfloat16_tEfNS_4arch4Sm90ELb0ELb0ELb0ELb1ELb0ELb1ELb0ELb0ELi2ELi1ELi2ELi2ELb0EEENS1_21CollectiveEpilogueBwdISC_SD_SF_Li256ELb1ELb0ELi1EEENS1_19SingleTileSchedulerILb1ELb0ELb0ELi128EEEEEEEEEvNT_6ParamsE,"",@"SHT_CUDA_INFO"
	.sectionflags	@""
	.align	4


	//----- nvinfo : EIATTR_CUDA_API_VERSION
	.align		4
        /*0000*/ 	.byte	0x04, 0x37
        /*0002*/ 	.short	(.L_228 - .L_227)
.L_227:
        /*0004*/ 	.word	0x00000082


	//----- nvinfo : EIATTR_KPARAM_INFO
	.align		4
.L_228:
        /*0008*/ 	.byte	0x04, 0x17
        /*000a*/ 	.short	(.L_230 - .L_229)
.L_229:
        /*000c*/ 	.word	0x00000000
        /*0010*/ 	.short	0x0000
        /*0012*/ 	.short	0x0000
        /*0014*/ 	.byte	0x00, 0xf0, 0x01, 0x1a


	//----- nvinfo : EIATTR_SPARSE_MMA_MASK
	.align		4
.L_230:
        /*0018*/ 	.byte	0x03, 0x50
        /*001a*/ 	.short	0x0000


	//----- nvinfo : EIATTR_MAXREG_COUNT
	.align		4
        /*001c*/ 	.byte	0x03, 0x1b
        /*001e*/ 	.short	0x00a8


	//----- nvinfo : EIATTR_MERCURY_ISA_VERSION
	.align		4
        /*0020*/ 	.byte	0x03, 0x5f
        /*0022*/ 	.short	0x0101


	//----- nvinfo : EIATTR_VRC_CTA_INIT_COUNT
	.align		4
        /*0024*/ 	.byte	0x02, 0x4a
	.zero		1
	.zero		1


	//----- nvinfo : EIATTR_EXIT_INSTR_OFFSETS
	.align		4
        /*0028*/ 	.byte	0x04, 0x1c
        /*002a*/ 	.short	(.L_232 - .L_231)


	//   ....[0]....
.L_231:
        /*002c*/ 	.word	0x00000010


	//----- nvinfo : EIATTR_MAX_THREADS
	.align		4
.L_232:
        /*0030*/ 	.byte	0x04, 0x05
        /*0032*/ 	.short	(.L_234 - .L_233)
.L_233:
        /*0034*/ 	.word	0x00000180
        /*0038*/ 	.word	0x00000001
        /*003c*/ 	.word	0x00000001


	//----- nvinfo : EIATTR_CBANK_PARAM_SIZE
	.align		4
.L_234:
        /*0040*/ 	.byte	0x03, 0x19
        /*0042*/ 	.short	0x0680


	//----- nvinfo : EIATTR_PARAM_CBANK
	.align		4
        /*0044*/ 	.byte	0x04, 0x0a
        /*0046*/ 	.short	(.L_236 - .L_235)
	.align		4
.L_235:
        /*0048*/ 	.word	index@(.nv.constant0._ZN7cutlass13device_kernelIN5flash11enable_sm90INS1_16FlashAttnBwdSm90INS1_25CollectiveMainloopBwdSm90ILi2ELi2ELi2EN4cute5tupleIJNS5_1CILi1EEES8_S8_EEENS6_IJNS7_ILi128EEESA_NS7_ILi64EEEEEENS_10bfloat16_tEfNS_4arch4Sm90ELb0ELb0ELb0ELb1ELb0ELb1ELb0ELb0ELi2ELi1ELi2ELi2ELb0EEENS1_21CollectiveEpilogueBwdISC_SD_SF_Li256ELb1ELb0ELi1EEENS1_19SingleTileSchedulerILb1ELb0ELb0ELi128EEEEEEEEEvNT_6ParamsE)
        /*004c*/ 	.short	0x0380
        /*004e*/ 	.short	0x0680


	//----- nvinfo : EIATTR_SW_WAR
	.align		4
.L_236:
        /*0050*/ 	.byte	0x04, 0x36
        /*0052*/ 	.short	(.L_238 - .L_237)
.L_237:
        /*0054*/ 	.word	0x00000008
.L_238:


//--------------------- .nv.info._ZN7cutlass13device_kernelIN5flash11enable_sm90INS1_16FlashAttnBwdSm90INS1_25CollectiveMainloopBwdSm90ILi2ELi2ELi2EN4cute5tupleIJNS5_1CILi1EEES8_S8_EEENS6_IJNS7_ILi128EEESA_NS7_ILi64EEEEEENS_10bfloat16_tEfNS_4arch4Sm90ELb0ELb0ELb0ELb1ELb1ELb1ELb0ELb0ELi2ELi1ELi2ELi2ELb0EEENS1_21CollectiveEpilogueBwdISC_SD_SF_Li256ELb1ELb0ELi1EEENS1_19SingleTileSchedulerILb1ELb0ELb0ELi128EEEEEEEEEvNT_6ParamsE --------------------------
	.section	.nv.info._ZN7cutlass13device_kernelIN5flash11enable_sm90INS1_16FlashAttnBwdSm90INS1_25CollectiveMainloopBwdSm90ILi2ELi2ELi2EN4cute5tupleIJNS5_1CILi1EEES8_S8_EEENS6_IJNS7_ILi128EEESA_NS7_ILi64EEEEEENS_10bfloat16_tEfNS_4arch4Sm90ELb0ELb0ELb0ELb1ELb1ELb1ELb0ELb0ELi2ELi1ELi2ELi2ELb0EEENS1_21CollectiveEpilogueBwdISC_SD_SF_Li256ELb1ELb0ELi1EEENS1_19SingleTileSchedulerILb1ELb0ELb0ELi128EEEEEEEEEvNT_6ParamsE,"",@"SHT_CUDA_INFO"
	.sectionflags	@""
	.align	4


	//----- nvinfo : EIATTR_CUDA_API_VERSION
	.align		4
        /*0000*/ 	.byte	0x04, 0x37
        /*0002*/ 	.short	(.L_240 - .L_239)
.L_239:
        /*0004*/ 	.word	0x00000082


	//----- nvinfo : EIATTR_KPARAM_INFO
	.align		4
.L_240:
        /*0008*/ 	.byte	0x04, 0x17
        /*000a*/ 	.short	(.L_242 - .L_241)
.L_241:
        /*000c*/ 	.word	0x00000000
        /*0010*/ 	.short	0x0000
        /*0012*/ 	.short	0x0000
        /*0014*/ 	.byte	0x00, 0xf0, 0x01, 0x1a


	//----- nvinfo : EIATTR_SPARSE_MMA_MASK
	.align		4
.L_242:
        /*0018*/ 	.byte	0x03, 0x50
        /*001a*/ 	.short	0x0000


	//----- nvinfo : EIATTR_MAXREG_COUNT
	.align		4
        /*001c*/ 	.byte	0x03, 0x1b
        /*001e*/ 	.short	0x00a8


	//----- nvinfo : EIATTR_MERCURY_ISA_VERSION
	.align		4
        /*0020*/ 	.byte	0x03, 0x5f
        /*0022*/ 	.short	0x0101


	//----- nvinfo : EIATTR_VRC_CTA_INIT_COUNT
	.align		4
        /*0024*/ 	.byte	0x02, 0x4a
	.zero		1
	.zero		1


	//----- nvinfo : EIATTR_EXIT_INSTR_OFFSETS
	.align		4
        /*0028*/ 	.byte	0x04, 0x1c
        /*002a*/ 	.short	(.L_244 - .L_243)


	//   ....[0]....
.L_243:
        /*002c*/ 	.word	0x00000010


	//----- nvinfo : EIATTR_MAX_THREADS
	.align		4
.L_244:
        /*0030*/ 	.byte	0x04, 0x05
        /*0032*/ 	.short	(.L_246 - .L_245)
.L_245:
        /*0034*/ 	.word	0x00000180
        /*0038*/ 	.word	0x00000001
        /*003c*/ 	.word	0x00000001


	//----- nvinfo : EIATTR_CBANK_PARAM_SIZE
	.align		4
.L_246:
        /*0040*/ 	.byte	0x03, 0x19
        /*0042*/ 	.short	0x0680


	//----- nvinfo : EIATTR_PARAM_CBANK
	.align		4
        /*0044*/ 	.byte	0x04, 0x0a
        /*0046*/ 	.short	(.L_248 - .L_247)
	.align		4
.L_247:
        /*0048*/ 	.word	index@(.nv.constant0._ZN7cutlass13device_kernelIN5flash11enable_sm90INS1_16FlashAttnBwdSm90INS1_25CollectiveMainloopBwdSm90ILi2ELi2ELi2EN4cute5tupleIJNS5_1CILi1EEES8_S8_EEENS6_IJNS7_ILi128EEESA_NS7_ILi64EEEEEENS_10bfloat16_tEfNS_4arch4Sm90ELb0ELb0ELb0ELb1ELb1ELb1ELb0ELb0ELi2ELi1ELi2ELi2ELb0EEENS1_21CollectiveEpilogueBwdISC_SD_SF_Li256ELb1ELb0ELi1EEENS1_19SingleTileSchedulerILb1ELb0ELb0ELi128EEEEEEEEEvNT_6ParamsE)
        /*004c*/ 	.short	0x0380
        /*004e*/ 	.short	0x0680


	//----- nvinfo : EIATTR_SW_WAR
	.align		4
.L_248:
        /*0050*/ 	.byte	0x04, 0x36
        /*0052*/ 	.short	(.L_250 - .L_249)
.L_249:
        /*0054*/ 	.word	0x00000008
.L_250:


//--------------------- .nv.info._ZN7cutlass13device_kernelIN5flash11enable_sm90INS1_16FlashAttnBwdSm90INS1_25CollectiveMainloopBwdSm90ILi2ELi2ELi2EN4cute5tupleIJNS5_1CILi1EEES8_S8_EEENS6_IJNS7_ILi128EEESA_NS7_ILi64EEEEEENS_10bfloat16_tEfNS_4arch4Sm90ELb0ELb0ELb0ELb1ELb0ELb1ELb0ELb0ELi2ELi1ELi2ELi2ELb0EEENS1_24CollectiveEpilogueBwdGQAISC_fSF_Li256ELb1ELb0EEENS1_19SingleTileSchedulerILb1ELb0ELb0ELi128EEEEEEEEEvNT_6ParamsE --------------------------
	.section	.nv.info._ZN7cutlass13device_kernelIN5flash11enable_sm90INS1_16FlashAttnBwdSm90INS1_25CollectiveMainloopBwdSm90ILi2ELi2ELi2EN4cute5tupleIJNS5_1CILi1EEES8_S8_EEENS6_IJNS7_ILi128EEESA_NS7_ILi64EEEEEENS_10bfloat16_tEfNS_4arch4Sm90ELb0ELb0ELb0ELb1ELb0ELb1ELb0ELb0ELi2ELi1ELi2ELi2ELb0EEENS1_24CollectiveEpilogueBwdGQAISC_fSF_Li256ELb1ELb0EEENS1_19SingleTileSchedulerILb1ELb0ELb0ELi128EEEEEEEEEvNT_6ParamsE,"",@"SHT_CUDA_INFO"
	.sectionflags	@""
	.align	4


	//----- nvinfo : EIATTR_CUDA_API_VERSION
	.align		4
        /*0000*/ 	.byte	0x04, 0x37
        /*0002*/ 	.short	(.L_252 - .L_251)
.L_251:
        /*0004*/ 	.word	0x00000082


	//----- nvinfo : EIATTR_KPARAM_INFO
	.align		4
.L_252:
        /*0008*/ 	.byte	0x04, 0x17
        /*000a*/ 	.short	(.L_254 - .L_253)
.L_253:
        /*000c*/ 	.word	0x00000000
        /*0010*/ 	.short	0x0000
        /*0012*/ 	.short	0x0000
        /*0014*/ 	.byte	0x00, 0xf0, 0x01, 0x1a


	//----- nvinfo : EIATTR_SPARSE_MMA_MASK
	.align		4
.L_254:
        /*0018*/ 	.byte	0x03, 0x50
        /*001a*/ 	.short	0x0000


	//----- nvinfo : EIATTR_MAXREG_COUNT
	.align		4
        /*001c*/ 	.byte	0x03, 0x1b
        /*001e*/ 	.short	0x00a8


	//----- nvinfo : EIATTR_MERCURY_ISA_VERSION
	.align		4
        /*0020*/ 	.byte	0x03, 0x5f
        /*0022*/ 	.short	0x0101


	//----- nvinfo : EIATTR_VRC_CTA_INIT_COUNT
	.align		4
        /*0024*/ 	.byte	0x02, 0x4a
	.zero		1
	.zero		1


	//----- nvinfo : EIATTR_EXIT_INSTR_OFFSETS
	.align		4
        /*0028*/ 	.byte	0x04, 0x1c
        /*002a*/ 	.short	(.L_256 - .L_255)


	//   ....[0]....
.L_255:
        /*002c*/ 	.word	0x00000010


	//----- nvinfo : EIATTR_MAX_THREADS
	.align		4
.L_256:
        /*0030*/ 	.byte	0x04, 0x05
        /*0032*/ 	.short	(.L_258 - .L_257)
.L_257:
        /*0034*/ 	.word	0x00000180
        /*0038*/ 	.word	0x00000001
        /*003c*/ 	.word	0x00000001


	//----- nvinfo : EIATTR_CBANK_PARAM_SIZE
	.align		4
.L_258:
        /*0040*/ 	.byte	0x03, 0x19
        /*0042*/ 	.short	0x0680


	//----- nvinfo : EIATTR_PARAM_CBANK
	.align		4
        /*0044*/ 	.byte	0x04, 0x0a
        /*0046*/ 	.short	(.L_260 - .L_259)
	.align		4
.L_259:
        /*0048*/ 	.word	index@(.nv.constant0._ZN7cutlass13device_kernelIN5flash11enable_sm90INS1_16FlashAttnBwdSm90INS1_25CollectiveMainloopBwdSm90ILi2ELi2ELi2EN4cute5tupleIJNS5_1CILi1EEES8_S8_EEENS6_IJNS7_ILi128EEESA_NS7_ILi64EEEEEENS_10bfloat16_tEfNS_4arch4Sm90ELb0ELb0ELb0ELb1ELb0ELb1ELb0ELb0ELi2ELi1ELi2ELi2ELb0EEENS1_24CollectiveEpilogueBwdGQAISC_fSF_Li256ELb1ELb0EEENS1_19SingleTileSchedulerILb1ELb0ELb0ELi128EEEEEEEEEvNT_6ParamsE)
        /*004c*/ 	.short	0x0380
        /*004e*/ 	.short	0x0680


	//----- nvinfo : EIATTR_SW_WAR
	.align		4
.L_260:
        /*0050*/ 	.byte	0x04, 0x36
        /*0052*/ 	.short	(.L_262 - .L_261)
.L_261:
        /*0054*/ 	.word	0x00000008
.L_262:


//--------------------- .nv.info._ZN7cutlass13device_kernelIN5flash11enable_sm90INS1_16FlashAttnBwdSm90INS1_25CollectiveMainloopBwdSm90ILi2ELi2ELi2EN4cute5tupleIJNS5_1CILi1EEES8_S8_EEENS6_IJNS7_ILi128EEESA_NS7_ILi64EEEEEENS_10bfloat16_tEfNS_4arch4Sm90ELb0ELb0ELb0ELb1ELb1ELb1ELb0ELb0ELi2ELi1ELi2ELi2ELb0EEENS1_24CollectiveEpilogueBwdGQAISC_fSF_Li256ELb1ELb1EEENS1_19SingleTileSchedulerILb1ELb0ELb0ELi128EEEEEEEEEvNT_6ParamsE --------------------------
	.section	.nv.info._ZN7cutlass13device_kernelIN5flash11enable_sm90INS1_16FlashAttnBwdSm90INS1_25CollectiveMainloopBwdSm90ILi2ELi2ELi2EN4cute5tupleIJNS5_1CILi1EEES8_S8_EEENS6_IJNS7_ILi128EEESA_NS7_ILi64EEEEEENS_10bfloat16_tEfNS_4arch4Sm90ELb0ELb0ELb0ELb1ELb1ELb1ELb0ELb0ELi2ELi1ELi2ELi2ELb0EEENS1_24CollectiveEpilogueBwdGQAISC_fSF_Li256ELb1ELb1EEENS1_19SingleTileSchedulerILb1ELb0ELb0ELi128EEEEEEEEEvNT_6ParamsE,"",@"SHT_CUDA_INFO"
	.sectionflags	@""
	.align	4


	//----- nvinfo : EIATTR_CUDA_API_VERSION
	.align		4
        /*0000*/ 	.byte	0x04, 0x37
        /*0002*/ 	.short	(.L_264 - .L_263)
.L_263:
        /*0004*/ 	.word	0x00000082


	//----- nvinfo : EIATTR_KPARAM_INFO
	.align		4
.L_264:
        /*0008*/ 	.byte	0x04, 0x17
        /*000a*/ 	.short	(.L_266 - .L_265)
.L_265:
        /*000c*/ 	.word	0x00000000
        /*0010*/ 	.short	0x0000
        /*0012*/ 	.short	0x0000
        /*0014*/ 	.byte	0x00, 0xf0, 0x01, 0x1a


	//----- nvinfo : EIATTR_SPARSE_MMA_MASK
	.align		4
.L_266:
        /*0018*/ 	.byte	0x03, 0x50
        /*001a*/ 	.short	0x0000


	//----- nvinfo : EIATTR_MAXREG_COUNT
	.align		4
        /*001c*/ 	.byte	0x03, 0x1b
        /*001e*/ 	.short	0x00a8


	//----- nvinfo : EIATTR_MERCURY_ISA_VERSION
	.align		4
        /*0020*/ 	.byte	0x03, 0x5f
        /*0022*/ 	.short	0x0101


	//----- nvinfo : EIATTR_VRC_CTA_INIT_COUNT
	.align		4
        /*0024*/ 	.byte	0x02, 0x4a
	.zero		1
	.zero		1


	//----- nvinfo : EIATTR_EXIT_INSTR_OFFSETS
	.align		4
        /*0028*/ 	.byte	0x04, 0x1c
        /*002a*/ 	.short	(.L_268 - .L_267)


	//   ....[0]....
.L_267:
        /*002c*/ 	.word	0x00000010


	//----- nvinfo : EIATTR_MAX_THREADS
	.align		4
.L_268:
        /*0030*/ 	.byte	0x04, 0x05
        /*0032*/ 	.short	(.L_270 - .L_269)
.L_269:
        /*0034*/ 	.word	0x00000180
        /*0038*/ 	.word	0x00000001
        /*003c*/ 	.word	0x00000001


	//----- nvinfo : EIATTR_CBANK_PARAM_SIZE
	.align		4
.L_270:
        /*0040*/ 	.byte	0x03, 0x19
        /*0042*/ 	.short	0x0680


	//----- nvinfo : EIATTR_PARAM_CBANK
	.align		4
        /*0044*/ 	.byte	0x04, 0x0a
        /*0046*/ 	.short	(.L_272 - .L_271)
	.align		4
.L_271:
        /*0048*/ 	.word	index@(.nv.constant0._ZN7cutlass13device_kernelIN5flash11enable_sm90INS1_16FlashAttnBwdSm90INS1_25CollectiveMainloopBwdSm90ILi2ELi2ELi2EN4cute5tupleIJNS5_1CILi1EEES8_S8_EEENS6_IJNS7_ILi128EEESA_NS7_ILi64EEEEEENS_10bfloat16_tEfNS_4arch4Sm90ELb0ELb0ELb0ELb1ELb1ELb1ELb0ELb0ELi2ELi1ELi2ELi2ELb0EEENS1_24CollectiveEpilogueBwdGQAISC_fSF_Li256ELb1ELb1EEENS1_19SingleTileSchedulerILb1ELb0ELb0ELi128EEEEEEEEEvNT_6ParamsE)
        /*004c*/ 	.short	0x0380
        /*004e*/ 	.short	0x0680


	//----- nvinfo : EIATTR_SW_WAR
	.align		4
.L_272:
        /*0050*/ 	.byte	0x04, 0x36
        /*0052*/ 	.short	(.L_274 - .L_273)
.L_273:
        /*0054*/ 	.word	0x00000008
.L_274:


//--------------------- .nv.info._ZN7cutlass13device_kernelIN5flash11enable_sm90INS1_16FlashAttnBwdSm90INS1_25CollectiveMainloopBwdSm90ILi2ELi2ELi2EN4cute5tupleIJNS5_1CILi1EEES8_S8_EEENS6_IJNS7_ILi128EEESA_NS7_ILi64EEEEEENS_10bfloat16_tEfNS_4arch4Sm90ELb0ELb1ELb0ELb0ELb0ELb1ELb0ELb0ELi2ELi1ELi2ELi2ELb0EEENS1_21CollectiveEpilogueBwdISC_SD_SF_Li256ELb0ELb0ELi1EEENS1_19SingleTileSchedulerILb0ELb0ELb0ELi128EEEEEEEEEvNT_6ParamsE --------------------------
	.section	.nv.info._ZN7cutlass13device_kernelIN5flash11enable_sm90INS1_16FlashAttnBwdSm90INS1_25CollectiveMainloopBwdSm90ILi2ELi2ELi2EN4cute5tupleIJNS5_1CILi1EEES8_S8_EEENS6_IJNS7_ILi128EEESA_NS7_ILi64EEEEEENS_10bfloat16_tEfNS_4arch4Sm90ELb0ELb1ELb0ELb0ELb0ELb1ELb0ELb0ELi2ELi1ELi2ELi2ELb0EEENS1_21CollectiveEpilogueBwdISC_SD_SF_Li256ELb0ELb0ELi1EEENS1_19SingleTileSchedulerILb0ELb0ELb0ELi128EEEEEEEEEvNT_6ParamsE,"",@"SHT_CUDA_INFO"
	.sectionflags	@""
	.align	4


	//----- nvinfo : EIATTR_CUDA_API_VERSION
	.align		4
        /*0000*/ 	.byte	0x04, 0x37
        /*0002*/ 	.short	(.L_276 - .L_275)
.L_275:
        /*0004*/ 	.word	0x00000082


	//----- nvinfo : EIATTR_KPARAM_INFO
	.align		4
.L_276:
        /*0008*/ 	.byte	0x04, 0x17
        /*000a*/ 	.short	(.L_278 - .L_277)
.L_277:
        /*000c*/ 	.word	0x00000000
        /*0010*/ 	.short	0x0000
        /*0012*/ 	.short	0x0000
        /*0014*/ 	.byte	0x00, 0xf0, 0x01, 0x24


	//----- nvinfo : EIATTR_SPARSE_MMA_MASK
	.align		4
.L_278:
        /*0018*/ 	.byte	0x03, 0x50
        /*001a*/ 	.short	0x0000


	//----- nvinfo : EIATTR_MAXREG_COUNT
	.align		4
        /*001c*/ 	.byte	0x03, 0x1b
        /*001e*/ 	.short	0x00a8


	//----- nvinfo : EIATTR_MERCURY_ISA_VERSION
	.align		4
        /*0020*/ 	.byte	0x03, 0x5f
        /*0022*/ 	.short	0x0101


	//----- nvinfo : EIATTR_VRC_CTA_INIT_COUNT
	.align		4
        /*0024*/ 	.byte	0x02, 0x4a
	.zero		1
	.zero		1


	//----- nvinfo : EIATTR_EXIT_INSTR_OFFSETS
	.align		4
        /*0028*/ 	.byte	0x04, 0x1c
        /*002a*/ 	.short	(.L_280 - .L_279)


	//   ....[0]....
.L_279:
        /*002c*/ 	.word	0x00000010


	//----- nvinfo : EIATTR_MAX_THREADS
	.align		4
.L_280:
        /*0030*/ 	.byte	0x04, 0x05
        /*0032*/ 	.short	(.L_282 - .L_281)
.L_281:
        /*0034*/ 	.word	0x00000180
        /*0038*/ 	.word	0x00000001
        /*003c*/ 	.word	0x00000001


	//----- nvinfo : EIATTR_CBANK_PARAM_SIZE
	.align		4
.L_282:
        /*0040*/ 	.byte	0x03, 0x19
        /*0042*/ 	.short	0x0900


	//----- nvinfo : EIATTR_PARAM_CBANK
	.align		4
        /*0044*/ 	.byte	0x04, 0x0a
        /*0046*/ 	.short	(.L_284 - .L_283)
	.align		4
.L_283:
        /*0048*/ 	.word	index@(.nv.constant0._ZN7cutlass13device_kernelIN5flash11enable_sm90INS1_16FlashAttnBwdSm90INS1_25CollectiveMainloopBwdSm90ILi2ELi2ELi2EN4cute5tupleIJNS5_1CILi1EEES8_S8_EEENS6_IJNS7_ILi128EEESA_NS7_ILi64EEEEEENS_10bfloat16_tEfNS_4arch4Sm90ELb0ELb1ELb0ELb0ELb0ELb1ELb0ELb0ELi2ELi1ELi2ELi2ELb0EEENS1_21CollectiveEpilogueBwdISC_SD_SF_Li256ELb0ELb0ELi1EEENS1_19SingleTileSchedulerILb0ELb0ELb0ELi128EEEEEEEEEvNT_6ParamsE)
        /*004c*/ 	.short	0x0380
        /*004e*/ 	.short	0x0900


	//----- nvinfo : EIATTR_SW_WAR
	.align		4
.L_284:
        /*0050*/ 	.byte	0x04, 0x36
        /*0052*/ 	.short	(.L_286 - .L_285)
.L_285:
        /*0054*/ 	.word	0x00000008
.L_286:


//--------------------- .nv.info._ZN7cutlass13device_kernelIN5flash11enable_sm90INS1_16FlashAttnBwdSm90INS1_25CollectiveMainloopBwdSm90ILi2ELi2ELi2EN4cute5tupleIJNS5_1CILi1EEES8_S8_EEENS6_IJNS7_ILi128EEESA_NS7_ILi64EEEEEENS_10bfloat16_tEfNS_4arch4Sm90ELb0ELb1ELb0ELb0ELb1ELb1ELb0ELb0ELi2ELi1ELi2ELi2ELb0EEENS1_21CollectiveEpilogueBwdISC_SD_SF_Li256ELb0ELb0ELi1EEENS1_19SingleTileSchedulerILb0ELb0ELb0ELi128EEEEEEEEEvNT_6ParamsE --------------------------
	.section	.nv.info._ZN7cutlass13device_kernelIN5flash11enable_sm90INS1_16FlashAttnBwdSm90INS1_25CollectiveMainloopBwdSm90ILi2ELi2ELi2EN4cute5tupleIJNS5_1CILi1EEES8_S8_EEENS6_IJNS7_ILi128EEESA_NS7_ILi64EEEEEENS_10bfloat16_tEfNS_4arch4Sm90ELb0ELb1ELb0ELb0ELb1ELb1ELb0ELb0ELi2ELi1ELi2ELi2ELb0EEENS1_21CollectiveEpilogueBwdISC_SD_SF_Li256ELb0ELb0ELi1EEENS1_19SingleTileSchedulerILb0ELb0ELb0ELi128EEEEEEEEEvNT_6ParamsE,"",@"SHT_CUDA_INFO"
	.sectionflags	@""
	.align	4


	//----- nvinfo : EIATTR_CUDA_API_VERSION
	.align		4
        /*0000*/ 	.byte	0x04, 0x37
        /*0002*/ 	.short	(.L_288 - .L_287)
.L_287:
        /*0004*/ 	.word	0x00000082


	//----- nvinfo : EIATTR_KPARAM_INFO
	.align		4
.L_288:
        /*0008*/ 	.byte	0x04, 0x17
        /*000a*/ 	.short	(.L_290 - .L_289)
.L_289:
        /*000c*/ 	.word	0x00000000
        /*0010*/ 	.short	0x0000
        /*0012*/ 	.short	0x0000
        /*0014*/ 	.byte	0x00, 0xf0, 0x01, 0x24


	//----- nvinfo : EIATTR_SPARSE_MMA_MASK
	.align		4
.L_290:
        /*0018*/ 	.byte	0x03, 0x50
        /*001a*/ 	.short	0x0000


	//----- nvinfo : EIATTR_MAXREG_COUNT
	.align		4
        /*001c*/ 	.byte	0x03, 0x1b
        /*001e*/ 	.short	0x00a8


	//----- nvinfo : EIATTR_MERCURY_ISA_VERSION
	.align		4
        /*0020*/ 	.byte	0x03, 0x5f
        /*0022*/ 	.short	0x0101


	//----- nvinfo : EIATTR_VRC_CTA_INIT_COUNT
	.align		4
        /*0024*/ 	.byte	0x02, 0x4a
	.zero		1
	.zero		1


	//----- nvinfo : EIATTR_EXIT_INSTR_OFFSETS
	.align		4
        /*0028*/ 	.byte	0x04, 0x1c
        /*002a*/ 	.short	(.L_292 - .L_291)


	//   ....[0]....
.L_291:
        /*002c*/ 	.word	0x00000010


	//----- nvinfo : EIATTR_MAX_THREADS
	.align		4
.L_292:
        /*0030*/ 	.byte	0x04, 0x05
        /*0032*/ 	.short	(.L_294 - .L_293)
.L_293:
        /*0034*/ 	.word	0x00000180
        /*0038*/ 	.word	0x00000001
        /*003c*/ 	.word	0x00000001


	//----- nvinfo : EIATTR_CBANK_PARAM_SIZE
	.align		4
.L_294:
        /*0040*/ 	.byte	0x03, 0x19
        /*0042*/ 	.short	0x0900


	//----- nvinfo : EIATTR_PARAM_CBANK
	.align		4
        /*0044*/ 	.byte	0x04, 0x0a
        /*0046*/ 	.short	(.L_296 - .L_295)
	.align		4
.L_295:
        /*0048*/ 	.word	index@(.nv.constant0._ZN7cutlass13device_kernelIN5flash11enable_sm90INS1_16FlashAttnBwdSm90INS1_25CollectiveMainloopBwdSm90ILi2ELi2ELi2EN4cute5tupleIJNS5_1CILi1EEES8_S8_EEENS6_IJNS7_ILi128EEESA_NS7_ILi64EEEEEENS_10bfloat16_tEfNS_4arch4Sm90ELb0ELb1ELb0ELb0ELb1ELb1ELb0ELb0ELi2ELi1ELi2ELi2ELb0EEENS1_21CollectiveEpilogueBwdISC_SD_SF_Li256ELb0ELb0ELi1EEENS1_19SingleTileSchedulerILb0ELb0ELb0ELi128EEEEEEEEEvNT_6ParamsE)
        /*004c*/ 	.short	0x0380
        /*004e*/ 	.short	0x0900


	//----- nvinfo : EIATTR_SW_WAR
	.align		4
.L_296:
        /*0050*/ 	.byte	0x04, 0x36
        /*0052*/ 	.short	(.L_298 - .L_297)
.L_297:
        /*0054*/ 	.word	0x00000008
.L_298:


//--------------------- .nv.info._ZN7cutlass13device_kernelIN5flash11enable_sm90INS1_16FlashAttnBwdSm90INS1_25CollectiveMainloopBwdSm90ILi2ELi2ELi2EN4cute5tupleIJNS5_1CILi1EEES8_S8_EEENS6_IJNS7_ILi128EEESA_NS7_ILi64EEEEEENS_10bfloat16_tEfNS_4arch4Sm90ELb0ELb1ELb0ELb0ELb0ELb1ELb0ELb0ELi2ELi1ELi2ELi2ELb0EEENS1_24CollectiveEpilogueBwdGQAISC_fSF_Li256ELb0ELb0EEENS1_19SingleTileSchedulerILb0ELb0ELb0ELi128EEEEEEEEEvNT_6ParamsE --------------------------
	.section	.nv.info._ZN7cutlass13device_kernelIN5flash11enable_sm90INS1_16FlashAttnBwdSm90INS1_25CollectiveMainloopBwdSm90ILi2ELi2ELi2EN4cute5tupleIJNS5_1CILi1EEES8_S8_EEENS6_IJNS7_ILi128EEESA_NS7_ILi64EEEEEENS_10bfloat16_tEfNS_4arch4Sm90ELb0ELb1ELb0ELb0ELb0ELb1ELb0ELb0ELi2ELi1ELi2ELi2ELb0EEENS1_24CollectiveEpilogueBwdGQAISC_fSF_Li256ELb0ELb0EEENS1_19SingleTileSchedulerILb0ELb0ELb0ELi128EEEEEEEEEvNT_6ParamsE,"",@"SHT_CUDA_INFO"
	.sectionflags	@""
	.align	4


	//----- nvinfo : EIATTR_CUDA_API_VERSION
	.align		4
        /*0000*/ 	.byte	0x04, 0x37
        /*0002*/ 	.short	(.L_300 - .L_299)
.L_299:
        /*0004*/ 	.word	0x00000082


	//----- nvinfo : EIATTR_KPARAM_INFO
	.align		4
.L_300:
        /*0008*/ 	.byte	0x04, 0x17
        /*000a*/ 	.short	(.L_302 - .L_301)
.L_301:
        /*000c*/ 	.word	0x00000000
        /*0010*/ 	.short	0x0000
        /*0012*/ 	.short	0x0000
        /*0014*/ 	.byte	0x00, 0xf0, 0x01, 0x1a


	//----- nvinfo : EIATTR_SPARSE_MMA_MASK
	.align		4
.L_302:
        /*0018*/ 	.byte	0x03, 0x50
        /*001a*/ 	.short	0x0000


	//----- nvinfo : EIATTR_MAXREG_COUNT
	.align		4
        /*001c*/ 	.byte	0x03, 0x1b
        /*001e*/ 	.short	0x00a8


	//----- nvinfo : EIATTR_MERCURY_ISA_VERSION
	.align		4
        /*0020*/ 	.byte	0x03, 0x5f
        /*0022*/ 	.short	0x0101


	//----- nvinfo : EIATTR_VRC_CTA_INIT_COUNT
	.align		4
        /*0024*/ 	.byte	0x02, 0x4a
	.zero		1
	.zero		1


	//----- nvinfo : EIATTR_EXIT_INSTR_OFFSETS
	.align		4
        /*0028*/ 	.byte	0x04, 0x1c
        /*002a*/ 	.short	(.L_304 - .L_303)


	//   ....[0]....
.L_303:
        /*002c*/ 	.word	0x00000010


	//----- nvinfo : EIATTR_MAX_THREADS
	.align		4
.L_304:
        /*0030*/ 	.byte	0x04, 0x05
        /*0032*/ 	.short	(.L_306 - .L_305)
.L_305:
        /*0034*/ 	.word	0x00000180
        /*0038*/ 	.word	0x00000001
        /*003c*/ 	.word	0x00000001


	//----- nvinfo : EIATTR_CBANK_PARAM_SIZE
	.align		4
.L_306:
        /*0040*/ 	.byte	0x03, 0x19
        /*0042*/ 	.short	0x0680


	//----- nvinfo : EIATTR_PARAM_CBANK
	.align		4
        /*0044*/ 	.byte	0x04, 0x0a
        /*0046*/ 	.short	(.L_308 - .L_307)
	.align		4
.L_307:
        /*0048*/ 	.word	index@(.nv.constant0._ZN7cutlass13device_kernelIN5flash11enable_sm90INS1_16FlashAttnBwdSm90INS1_25CollectiveMainloopBwdSm90ILi2ELi2ELi2EN4cute5tupleIJNS5_1CILi1EEES8_S8_EEENS6_IJNS7_ILi128EEESA_NS7_ILi64EEEEEENS_10bfloat16_tEfNS_4arch4Sm90ELb0ELb1ELb0ELb0ELb0ELb1ELb0ELb0ELi2ELi1ELi2ELi2ELb0EEENS1_24CollectiveEpilogueBwdGQAISC_fSF_Li256ELb0ELb0EEENS1_19SingleTileSchedulerILb0ELb0ELb0ELi128EEEEEEEEEvNT_6ParamsE)
        /*004c*/ 	.short	0x0380
        /*004e*/ 	.short	0x0680


	//----- nvinfo : EIATTR_SW_WAR
	.align		4
.L_308:
        /*0050*/ 	.byte	0x04, 0x36
        /*0052*/ 	.short	(.L_310 - .L_309)
.L_309:
        /*0054*/ 	.word	0x00000008
.L_310:


//--------------------- .nv.info._ZN7cutlass13device_kernelIN5flash11enable_sm90INS1_16FlashAttnBwdSm90INS1_25CollectiveMainloopBwdSm90ILi2ELi2ELi2EN4cute5tupleIJNS5_1CILi1EEES8_S8_EEENS6_IJNS7_ILi128EEESA_NS7_ILi64EEEEEENS_10bfloat16_tEfNS_4arch4Sm90ELb0ELb1ELb0ELb0ELb1ELb1ELb0ELb0ELi2ELi1ELi2ELi2ELb0EEENS1_24CollectiveEpilogueBwdGQAISC_fSF_Li256ELb0ELb1EEENS1_19SingleTileSchedulerILb0ELb0ELb0ELi128EEEEEEEEEvNT_6ParamsE --------------------------
	.section	.nv.info._ZN7cutlass13device_kernelIN5flash11enable_sm90INS1_16FlashAttnBwdSm90INS1_25CollectiveMainloopBwdSm90ILi2ELi2ELi2EN4cute5tupleIJNS5_1CILi1EEES8_S8_EEENS6_IJNS7_ILi128EEESA_NS7_ILi64EEEEEENS_10bfloat16_tEfNS_4arch4Sm90ELb0ELb1ELb0ELb0ELb1ELb1ELb0ELb0ELi2ELi1ELi2ELi2ELb0EEENS1_24CollectiveEpilogueBwdGQAISC_fSF_Li256ELb0ELb1EEENS1_19SingleTileSchedulerILb0ELb0ELb0ELi128EEEEEEEEEvNT_6ParamsE,"",@"SHT_CUDA_INFO"
	.sectionflags	@""
	.align	4


	//----- nvinfo : EIATTR_CUDA_API_VERSION
	.align		4
        /*0000*/ 	.byte	0x04, 0x37
        /*0002*/ 	.short	(.L_312 - .L_311)
.L_311:
        /*0004*/ 	.word	0x00000082


	//----- nvinfo : EIATTR_KPARAM_INFO
	.align		4
.L_312:
        /*0008*/ 	.byte	0x04, 0x17
        /*000a*/ 	.short	(.L_314 - .L_313)
.L_313:
        /*000c*/ 	.word	0x00000000
        /*0010*/ 	.short	0x0000
        /*0012*/ 	.short	0x0000
        /*0014*/ 	.byte	0x00, 0xf0, 0x01, 0x1a


	//----- nvinfo : EIATTR_SPARSE_MMA_MASK
	.align		4
.L_314:
        /*0018*/ 	.byte	0x03, 0x50
        /*001a*/ 	.short	0x0000


	//----- nvinfo : EIATTR_MAXREG_COUNT
	.align		4
        /*001c*/ 	.byte	0x03, 0x1b
        /*001e*/ 	.short	0x00a8


	//----- nvinfo : EIATTR_MERCURY_ISA_VERSION
	.align		4
        /*0020*/ 	.byte	0x03, 0x5f
        /*0022*/ 	.short	0x0101


	//----- nvinfo : EIATTR_VRC_CTA_INIT_COUNT
	.align		4
        /*0024*/ 	.byte	0x02, 0x4a
	.zero		1
	.zero		1


	//----- nvinfo : EIATTR_EXIT_INSTR_OFFSETS
	.align		4
        /*0028*/ 	.byte	0x04, 0x1c
        /*002a*/ 	.short	(.L_316 - .L_315)


	//   ....[0]....
.L_315:
        /*002c*/ 	.word	0x00000010


	//----- nvinfo : EIATTR_MAX_THREADS
	.align		4
.L_316:
        /*0030*/ 	.byte	0x04, 0x05
        /*0032*/ 	.short	(.L_318 - .L_317)
.L_317:
        /*0034*/ 	.word	0x00000180
        /*0038*/ 	.word	0x00000001
        /*003c*/ 	.word	0x00000001


	//----- nvinfo : EIATTR_CBANK_PARAM_SIZE
	.align		4
.L_318:
        /*0040*/ 	.byte	0x03, 0x19
        /*0042*/ 	.short	0x0680


	//----- nvinfo : EIATTR_PARAM_CBANK
	.align		4
        /*0044*/ 	.byte	0x04, 0x0a
        /*0046*/ 	.short	(.L_320 - .L_319)
	.align		4
.L_319:
        /*0048*/ 	.word	index@(.nv.constant0._ZN7cutlass13device_kernelIN5flash11enable_sm90INS1_16FlashAttnBwdSm90INS1_25CollectiveMainloopBwdSm90ILi2ELi2ELi2EN4cute5tupleIJNS5_1CILi1EEES8_S8_EEENS6_IJNS7_ILi128EEESA_NS7_ILi64EEEEEENS_10bfloat16_tEfNS_4arch4Sm90ELb0ELb1ELb0ELb0ELb1ELb1ELb0ELb0ELi2ELi1ELi2ELi2ELb0EEENS1_24CollectiveEpilogueBwdGQAISC_fSF_Li256ELb0ELb1EEENS1_19SingleTileSchedulerILb0ELb0ELb0ELi128EEEEEEEEEvNT_6ParamsE)
        /*004c*/ 	.short	0x0380
        /*004e*/ 	.short	0x0680


	//----- nvinfo : EIATTR_SW_WAR
	.align		4
.L_320:
        /*0050*/ 	.byte	0x04, 0x36
        /*0052*/ 	.short	(.L_322 - .L_321)
.L_321:
        /*0054*/ 	.word	0x00000008
.L_322:


//--------------------- .nv.info._ZN7cutlass13device_kernelIN5flash11enable_sm90INS1_16FlashAttnBwdSm90INS1_25CollectiveMainloopBwdSm90ILi2ELi2ELi2EN4cute5tupleIJNS5_1CILi1EEES8_S8_EEENS6_IJNS7_ILi128EEESA_NS7_ILi64EEEEEENS_10bfloat16_tEfNS_4arch4Sm90ELb0ELb1ELb0ELb1ELb0ELb1ELb0ELb0ELi2ELi1ELi2ELi2ELb0EEENS1_21CollectiveEpilogueBwdISC_SD_SF_Li256ELb1ELb0ELi1EEENS1_19SingleTileSchedulerILb1ELb0ELb0ELi128EEEEEEEEEvNT_6ParamsE --------------------------
	.section	.nv.info._ZN7cutlass13device_kernelIN5flash11enable_sm90INS1_16FlashAttnBwdSm90INS1_25CollectiveMainloopBwdSm90ILi2ELi2ELi2EN4cute5tupleIJNS5_1CILi1EEES8_S8_EEENS6_IJNS7_ILi128EEESA_NS7_ILi64EEEEEENS_10bfloat16_tEfNS_4arch4Sm90ELb0ELb1ELb0ELb1ELb0ELb1ELb0ELb0ELi2ELi1ELi2ELi2ELb0EEENS1_21CollectiveEpilogueBwdISC_SD_SF_Li256ELb1ELb0ELi1EEENS1_19SingleTileSchedulerILb1ELb0ELb0ELi128EEEEEEEEEvNT_6ParamsE,"",@"SHT_CUDA_INFO"
	.sectionflags	@""
	.align	4


	//----- nvinfo : EIATTR_CUDA_API_VERSION
	.align		4
        /*0000*/ 	.byte	0x04, 0x37
        /*0002*/ 	.short	(.L_324 - .L_323)
.L_323:
        /*0004*/ 	.word	0x00000082


	//----- nvinfo : EIATTR_KPARAM_INFO
	.align		4
.L_324:
        /*0008*/ 	.byte	0x04, 0x17
        /*000a*/ 	.short	(.L_326 - .L_325)
.L_325:
        /*000c*/ 	.word	0x00000000
        /*0010*/ 	.short	0x0000
        /*0012*/ 	.short	0x0000
        /*0014*/ 	.byte	0x00, 0xf0, 0x01, 0x1a


	//----- nvinfo : EIATTR_SPARSE_MMA_MASK
	.align		4
.L_326:
        /*0018*/ 	.byte	0x03, 0x50
        /*001a*/ 	.short	0x0000


	//----- nvinfo : EIATTR_MAXREG_COUNT
	.align		4
        /*001c*/ 	.byte	0x03, 0x1b
        /*001e*/ 	.short	0x00a8


	//----- nvinfo : EIATTR_MERCURY_ISA_VERSION
	.align		4
        /*0020*/ 	.byte	0x03, 0x5f
        /*0022*/ 	.short	0x0101


	//----- nvinfo : EIATTR_VRC_CTA_INIT_COUNT
	.align		4
        /*0024*/ 	.byte	0x02, 0x4a
	.zero		1
	.zero		1


	//----- nvinfo : EIATTR_EXIT_INSTR_OFFSETS
	.align		4
        /*0028*/ 	.byte	0x04, 0x1c
        /*002a*/ 	.short	(.L_328 - .L_327)


	//   ....[0]....
.L_327:
        /*002c*/ 	.word	0x00000010


	//----- nvinfo : EIATTR_MAX_THREADS
	.align		4
.L_328:
        /*0030*/ 	.byte	0x04, 0x05
        /*0032*/ 	.short	(.L_330 - .L_329)
.L_329:
        /*0034*/ 	.word	0x00000180
        /*0038*/ 	.word	0x00000001
        /*003c*/ 	.word	0x00000001


	//----- nvinfo : EIATTR_CBANK_PARAM_SIZE
	.align		4
.L_330:
        /*0040*/ 	.byte	0x03, 0x19
        /*0042*/ 	.short	0x0680


	//----- nvinfo : EIATTR_PARAM_CBANK
	.align		4
        /*0044*/ 	.byte	0x04, 0x0a
        /*0046*/ 	.short	(.L_332 - .L_331)
	.align		4
.L_331:
        /*0048*/ 	.word	index@(.nv.constant0._ZN7cutlass13device_kernelIN5flash11enable_sm90INS1_16FlashAttnBwdSm90INS1_25CollectiveMainloopBwdSm90ILi2ELi2ELi2EN4cute5tupleIJNS5_1CILi1EEES8_S8_EEENS6_IJNS7_ILi128EEESA_NS7_ILi64EEEEEENS_10bfloat16_tEfNS_4arch4Sm90ELb0ELb1ELb0ELb1ELb0ELb1ELb0ELb0ELi2ELi1ELi2ELi2ELb0EEENS1_21CollectiveEpilogueBwdISC_SD_SF_Li256ELb1ELb0ELi1EEENS1_19SingleTileSchedulerILb1ELb0ELb0ELi128EEEEEEEEEvNT_6ParamsE)
        /*004c*/ 	.short	0x0380
        /*004e*/ 	.short	0x0680


	//----- nvinfo : EIATTR_SW_WAR
	.align		4
.L_332:
        /*0050*/ 	.byte	0x04, 0x36
        /*0052*/ 	.short	(.L_334 - .L_333)
.L_333:
        /*0054*/ 	.word	0x00000008
.L_334:


//--------------------- .nv.info._ZN7cutlass13device_kernelIN5flash11enable_sm90INS1_16FlashAttnBwdSm90INS1_25CollectiveMainloopBwdSm90ILi2ELi2ELi2EN4cute5tupleIJNS5_1CILi1EEES8_S8_EEENS6_IJNS7_ILi128EEESA_NS7_ILi64EEEEEENS_10bfloat16_tEfNS_4arch4Sm90ELb0ELb1ELb0ELb1ELb1ELb1ELb0ELb0ELi2ELi1ELi2ELi2ELb0EEENS1_21CollectiveEpilogueBwdISC_SD_SF_Li256ELb1ELb0ELi1EEENS1_19SingleTileSchedulerILb1ELb0ELb0ELi128EEEEEEEEEvNT_6ParamsE --------------------------
	.section	.nv.info._ZN7cutlass13device_kernelIN5flash11enable_sm90INS1_16FlashAttnBwdSm90INS1_25CollectiveMainloopBwdSm90ILi2ELi2ELi2EN4cute5tupleIJNS5_1CILi1EEES8_S8_EEENS6_IJNS7_ILi128EEESA_NS7_ILi64EEEEEENS_10bfloat16_tEfNS_4arch4Sm90ELb0ELb1ELb0ELb1ELb1ELb1ELb0ELb0ELi2ELi1ELi2ELi2ELb0EEENS1_21CollectiveEpilogueBwdISC_SD_SF_Li256ELb1ELb0ELi1EEENS1_19SingleTileSchedulerILb1ELb0ELb0ELi128EEEEEEEEEvNT_6ParamsE,"",@"SHT_CUDA_INFO"
	.sectionflags	@""
	.align	4


	//----- nvinfo : EIATTR_CUDA_API_VERSION
	.align		4
        /*0000*/ 	.byte	0x04, 0x37
        /*0002*/ 	.short	(.L_336 - .L_335)
.L_335:
        /*0004*/ 	.word	0x00000082


	//----- nvinfo : EIATTR_KPARAM_INFO
	.align		4
.L_336:
        /*0008*/ 	.byte	0x04, 0x17
        /*000a*/ 	.short	(.L_338 - .L_337)
.L_337:
        /*000c*/ 	.word	0x00000000
        /*0010*/ 	.short	0x0000
        /*0012*/ 	.short	0x0000
        /*0014*/ 	.byte	0x00, 0xf0, 0x01, 0x1a


	//----- nvinfo : EIATTR_SPARSE_MMA_MASK
	.align		4
.L_338:
        /*0018*/ 	.byte	0x03, 0x50
        /*001a*/ 	.short	0x0000


	//----- nvinfo : EIATTR_MAXREG_COUNT
	.align		4
        /*001c*/ 	.byte	0x03, 0x1b
        /*001e*/ 	.short	0x00a8


	//----- nvinfo : EIATTR_MERCURY_ISA_VERSION
	.align		4
        /*0020*/ 	.byte	0x03, 0x5f
        /*0022*/ 	.short	0x0101


	//----- nvinfo : EIATTR_VRC_CTA_INIT_COUNT
	.align		4
        /*0024*/ 	.byte	0x02, 0x4a
	.zero		1
	.zero		1


	//----- nvinfo : EIATTR_EXIT_INSTR_OFFSETS
	.align		4
        /*0028*/ 	.byte	0x04, 0x1c
        /*002a*/ 	.short	(.L_340 - .L_339)


	//   ....[0]....
.L_339:
        /*002c*/ 	.word	0x00000010


	//----- nvinfo : EIATTR_MAX_THREADS
	.align		4
.L_340:
        /*0030*/ 	.byte	0x04, 0x05
        /*0032*/ 	.short	(.L_342 - .L_341)
.L_341:
        /*0034*/ 	.word	0x00000180
        /*0038*/ 	.word	0x00000001
        /*003c*/ 	.word	0x00000001


	//----- nvinfo : EIATTR_CBANK_PARAM_SIZE
	.align		4
.L_342:
        /*0040*/ 	.byte	0x03, 0x19
        /*0042*/ 	.short	0x0680


	//----- nvinfo : EIATTR_PARAM_CBANK
	.align		4
        /*0044*/ 	.byte	0x04, 0x0a
        /*0046*/ 	.short	(.L_344 - .L_343)
	.align		4
.L_343:
        /*0048*/ 	.word	index@(.nv.constant0._ZN7cutlass13device_kernelIN5flash11enable_sm90INS1_16FlashAttnBwdSm90INS1_25CollectiveMainloopBwdSm90ILi2ELi2ELi2EN4cute5tupleIJNS5_1CILi1EEES8_S8_EEENS6_IJNS7_ILi128EEESA_NS7_ILi64EEEEEENS_10bfloat16_tEfNS_4arch4Sm90ELb0ELb1ELb0ELb1ELb1ELb1ELb0ELb0ELi2ELi1ELi2ELi2ELb0EEENS1_21CollectiveEpilogueBwdISC_SD_SF_Li256ELb1ELb0ELi1EEENS1_19SingleTileSchedulerILb1ELb0ELb0ELi128EEEEEEEEEvNT_6ParamsE)
        /*004c*/ 	.short	0x0380
        /*004e*/ 	.short	0x0680


	//----- nvinfo : EIATTR_SW_WAR
	.align		4
.L_344:
        /*0050*/ 	.byte	0x04, 0x36
        /*0052*/ 	.short	(.L_346 - .L_345)
.L_345:
        /*0054*/ 	.word	0x00000008
.L_346:


//--------------------- .nv.info._ZN7cutlass13device_kernelIN5flash11enable_sm90INS1_16FlashAttnBwdSm90INS1_25CollectiveMainloopBwdSm90ILi2ELi2ELi2EN4cute5tupleIJNS5_1CILi1EEES8_S8_EEENS6_IJNS7_ILi128EEESA_NS7_ILi64EEEEEENS_10bfloat16_tEfNS_4arch4Sm90ELb0ELb1ELb0ELb1ELb0ELb1ELb0ELb0ELi2ELi1ELi2ELi2ELb0EEENS1_24CollectiveEpilogueBwdGQAISC_fSF_Li256ELb1ELb0EEENS1_19SingleTileSchedulerILb1ELb0ELb0ELi128EEEEEEEEEvNT_6ParamsE --------------------------
	.section	.nv.info._ZN7cutlass13device_kernelIN5flash11enable_sm90INS1_16FlashAttnBwdSm90INS1_25CollectiveMainloopBwdSm90ILi2ELi2ELi2EN4cute5tupleIJNS5_1CILi1EEES8_S8_EEENS6_IJNS7_ILi128EEESA_NS7_ILi64EEEEEENS_10bfloat16_tEfNS_4arch4Sm90ELb0ELb1ELb0ELb1ELb0ELb1ELb0ELb0ELi2ELi1ELi2ELi2ELb0EEENS1_24CollectiveEpilogueBwdGQAISC_fSF_Li256ELb1ELb0EEENS1_19SingleTileSchedulerILb1ELb0ELb0ELi128EEEEEEEEEvNT_6ParamsE,"",@"SHT_CUDA_INFO"
	.sectionflags	@""
	.align	4


	//----- nvinfo : EIATTR_CUDA_API_VERSION
	.align		4
        /*0000*/ 	.byte	0x04, 0x37
        /*0002*/ 	.short	(.L_348 - .L_347)
.L_347:
        /*0004*/ 	.word	0x00000082


	//----- nvinfo : EIATTR_KPARAM_INFO
	.align		4
.L_348:
        /*0008*/ 	.byte	0x04, 0x17
        /*000a*/ 	.short	(.L_350 - .L_349)
.L_349:
        /*000c*/ 	.word	0x00000000
        /*0010*/ 	.short	0x0000
        /*0012*/ 	.short	0x0000
        /*0014*/ 	.byte	0x00, 0xf0, 0x01, 0x1a


	//----- nvinfo : EIATTR_SPARSE_MMA_MASK
	.align		4
.L_350:
        /*0018*/ 	.byte	0x03, 0x50
        /*001a*/ 	.short	0x0000


	//----- nvinfo : EIATTR_MAXREG_COUNT
	.align		4
        /*001c*/ 	.byte	0x03, 0x1b
        /*001e*/ 	.short	0x00a8


	//----- nvinfo : EIATTR_MERCURY_ISA_VERSION
	.align		4
        /*0020*/ 	.byte	0x03, 0x5f
        /*0022*/ 	.short	0x0101


	//----- nvinfo : EIATTR_VRC_CTA_INIT_COUNT
	.align		4
        /*0024*/ 	.byte	0x02, 0x4a
	.zero		1
	.zero		1


	//----- nvinfo : EIATTR_EXIT_INSTR_OFFSETS
	.align		4
        /*0028*/ 	.byte	0x04, 0x1c
        /*002a*/ 	.short	(.L_352 - .L_351)


	//   ....[0]....
.L_351:
        /*002c*/ 	.word	0x00000010


	//----- nvinfo : EIATTR_MAX_THREADS
	.align		4
.L_352:
        /*0030*/ 	.byte	0x04, 0x05
        /*0032*/ 	.short	(.L_354 - .L_353)
.L_353:
        /*0034*/ 	.word	0x00000180
        /*0038*/ 	.word	0x00000001
        /*003c*/ 	.word	0x00000001


	//----- nvinfo : EIATTR_CBANK_PARAM_SIZE
	.align		4
.L_354:
        /*0040*/ 	.byte	0x03, 0x19
        /*0042*/ 	.short	0x0680


	//----- nvinfo : EIATTR_PARAM_CBANK
	.align		4
        /*0044*/ 	.byte	0x04, 0x0a
        /*0046*/ 	.short	(.L_356 - .L_355)
	.align		4
.L_355:
        /*0048*/ 	.word	index@(.nv.constant0._ZN7cutlass13device_kernelIN5flash11enable_sm90INS1_16FlashAttnBwdSm90INS1_25CollectiveMainloopBwdSm90ILi2ELi2ELi2EN4cute5tupleIJNS5_1CILi1EEES8_S8_EEENS6_IJNS7_ILi128EEESA_NS7_ILi64EEEEEENS_10bfloat16_tEfNS_4arch4Sm90ELb0ELb1ELb0ELb1ELb0ELb1ELb0ELb0ELi2ELi1ELi2ELi2ELb0EEENS1_24CollectiveEpilogueBwdGQAISC_fSF_Li256ELb1ELb0EEENS1_19SingleTileSchedulerILb1ELb0ELb0ELi128EEEEEEEEEvNT_6ParamsE)
        /*004c*/ 	.short	0x0380
        /*004e*/ 	.short	0x0680


	//----- nvinfo : EIATTR_SW_WAR
	.align		4
.L_356:
        /*0050*/ 	.byte	0x04, 0x36
        /*0052*/ 	.short	(.L_358 - .L_357)
.L_357:
        /*0054*/ 	.word	0x00000008
.L_358:


//--------------------- .nv.info._ZN7cutlass13device_kernelIN5flash11enable_sm90INS1_16FlashAttnBwdSm90INS1_25CollectiveMainloopBwdSm90ILi2ELi2ELi2EN4cute5tupleIJNS5_1CILi1EEES8_S8_EEENS6_IJNS7_ILi128EEESA_NS7_ILi64EEEEEENS_10bfloat16_tEfNS_4arch4Sm90ELb0ELb1ELb0ELb1ELb1ELb1ELb0ELb0ELi2ELi1ELi2ELi2ELb0EEENS1_24CollectiveEpilogueBwdGQAISC_fSF_Li256ELb1ELb1EEENS1_19SingleTileSchedulerILb1ELb0ELb0ELi128EEEEEEEEEvNT_6ParamsE --------------------------
	.section	.nv.info._ZN7cutlass13device_kernelIN5flash11enable_sm90INS1_16FlashAttnBwdSm90INS1_25CollectiveMainloopBwdSm90ILi2ELi2ELi2EN4cute5tupleIJNS5_1CILi1EEES8_S8_EEENS6_IJNS7_ILi128EEESA_NS7_ILi64EEEEEENS_10bfloat16_tEfNS_4arch4Sm90ELb0ELb1ELb0ELb1ELb1ELb1ELb0ELb0ELi2ELi1ELi2ELi2ELb0EEENS1_24CollectiveEpilogueBwdGQAISC_fSF_Li256ELb1ELb1EEENS1_19SingleTileSchedulerILb1ELb0ELb0ELi128EEEEEEEEEvNT_6ParamsE,"",@"SHT_CUDA_INFO"
	.sectionflags	@""
	.align	4


	//----- nvinfo : EIATTR_CUDA_API_VERSION
	.align		4
        /*0000*/ 	.byte	0x04, 0x37
        /*0002*/ 	.short	(.L_360 - .L_359)
.L_359:
        /*0004*/ 	.word	0x00000082


	//----- nvinfo : EIATTR_KPARAM_INFO
	.align		4
.L_360:
        /*0008*/ 	.byte	0x04, 0x17
        /*000a*/ 	.short	(.L_362 - .L_361)
.L_361:
        /*000c*/ 	.word	0x00000000
        /*0010*/ 	.short	0x0000
        /*0012*/ 	.short	0x0000
        /*0014*/ 	.byte	0x00, 0xf0, 0x01, 0x1a


	//----- nvinfo : EIATTR_SPARSE_MMA_MASK
	.align		4
.L_362:
        /*0018*/ 	.byte	0x03, 0x50
        /*001a*/ 	.short	0x0000


	//----- nvinfo : EIATTR_MAXREG_COUNT
	.align		4
        /*001c*/ 	.byte	0x03, 0x1b
        /*001e*/ 	.short	0x00a8


	//----- nvinfo : EIATTR_MERCURY_ISA_VERSION
	.align		4
        /*0020*/ 	.byte	0x03, 0x5f
        /*0022*/ 	.short	0x0101


	//----- nvinfo : EIATTR_VRC_CTA_INIT_COUNT
	.align		4
        /*0024*/ 	.byte	0x02, 0x4a
	.zero		1
	.zero		1


	//----- nvinfo : EIATTR_EXIT_INSTR_OFFSETS
	.align		4
        /*0028*/ 	.byte	0x04, 0x1c
        /*002a*/ 	.short	(.L_364 - .L_363)


	//   ....[0]....
.L_363:
        /*002c*/ 	.word	0x00000010


	//----- nvinfo : EIATTR_MAX_THREADS
	.align		4
.L_364:
        /*0030*/ 	.byte	0x04, 0x05
        /*0032*/ 	.short	(.L_366 - .L_365)
.L_365:
        /*0034*/ 	.word	0x00000180
        /*0038*/ 	.word	0x00000001
        /*003c*/ 	.word	0x00000001


	//----- nvinfo : EIATTR_CBANK_PARAM_SIZE
	.align		4
.L_366:
        /*0040*/ 	.byte	0x03, 0x19
        /*0042*/ 	.short	0x0680


	//----- nvinfo : EIATTR_PARAM_CBANK
	.align		4
        /*0044*/ 	.byte	0x04, 0x0a
        /*0046*/ 	.short	(.L_368 - .L_367)
	.align		4
.L_367:
        /*0048*/ 	.word	index@(.nv.constant0._ZN7cutlass13device_kernelIN5flash11enable_sm90INS1_16FlashAttnBwdSm90INS1_25CollectiveMainloopBwdSm90ILi2ELi2ELi2EN4cute5tupleIJNS5_1CILi1EEES8_S8_EEENS6_IJNS7_ILi128EEESA_NS7_ILi64EEEEEENS_10bfloat16_tEfNS_4arch4Sm90ELb0ELb1ELb0ELb1ELb1ELb1ELb0ELb0ELi2ELi1ELi2ELi2ELb0EEENS1_24CollectiveEpilogueBwdGQAISC_fSF_Li256ELb1ELb1EEENS1_19SingleTileSchedulerILb1ELb0ELb0ELi128EEEEEEEEEvNT_6ParamsE)
        /*004c*/ 	.short	0x0380
        /*004e*/ 	.short	0x0680


	//----- nvinfo : EIATTR_SW_WAR
	.align		4
.L_368:
        /*0050*/ 	.byte	0x04, 0x36
        /*0052*/ 	.short	(.L_370 - .L_369)
.L_369:
        /*0054*/ 	.word	0x00000008
.L_370:


//--------------------- .nv.info._ZN7cutlass13device_kernelIN5flash11enable_sm90INS1_16FlashAttnBwdSm90INS1_25CollectiveMainloopBwdSm90ILi2ELi2ELi2EN4cute5tupleIJNS5_1CILi1EEES8_S8_EEENS6_IJNS7_ILi128EEESA_NS7_ILi64EEEEEENS_10bfloat16_tEfNS_4arch4Sm90ELb1ELb0ELb0ELb0ELb0ELb1ELb0ELb0ELi2ELi1ELi2ELi2ELb0EEENS1_21CollectiveEpilogueBwdISC_SD_SF_Li256ELb0ELb0ELi1EEENS1_25SingleTileBwdLPTSchedulerILb0ELi128ELb0EEEEEEEEEvNT_6ParamsE --------------------------
	.section	.nv.info._ZN7cutlass13device_kernelIN5flash11enable_sm90INS1_16FlashAttnBwdSm90INS1_25CollectiveMainloopBwdSm90ILi2ELi2ELi2EN4cute5tupleIJNS5_1CILi1EEES8_S8_EEENS6_IJNS7_ILi128EEESA_NS7_ILi64EEEEEENS_10bfloat16_tEfNS_4arch4Sm90ELb1ELb0ELb0ELb0ELb0ELb1ELb0ELb0ELi2ELi1ELi2ELi2ELb0EEENS1_21CollectiveEpilogueBwdISC_SD_SF_Li256ELb0ELb0ELi1EEENS1_25SingleTileBwdLPTSchedulerILb0ELi128ELb0EEEEEEEEEvNT_6ParamsE,"",@"SHT_CUDA_INFO"
	.sectionflags	@""
	.align	4


	//----- nvinfo : EIATTR_CUDA_API_VERSION
	.align		4
        /*0000*/ 	.byte	0x04, 0x37
        /*0002*/ 	.short	(.L_372 - .L_371)
.L_371:
        /*0004*/ 	.word	0x00000082


	//----- nvinfo : EIATTR_KPARAM_INFO
	.align		4
.L_372:
        /*0008*/ 	.byte	0x04, 0x17
        /*000a*/ 	.short	(.L_374 - .L_373)
.L_373:
        /*000c*/ 	.word	0x00000000
        /*0010*/ 	.short	0x0000
        /*0012*/ 	.short	0x0000
        /*0014*/ 	.byte	0x00, 0xf0, 0x01, 0x24


	//----- nvinfo : EIATTR_SPARSE_MMA_MASK
	.align		4
.L_374:
        /*0018*/ 	.byte	0x03, 0x50
        /*001a*/ 	.short	0x0000


	//----- nvinfo : EIATTR_MAXREG_COUNT
	.align		4
        /*001c*/ 	.byte	0x03, 0x1b
        /*001e*/ 	.short	0x00a8


	//----- nvinfo : EIATTR_MERCURY_ISA_VERSION
	.align		4
        /*0020*/ 	.byte	0x03, 0x5f
        /*0022*/ 	.short	0x0101


	//----- nvinfo : EIATTR_VRC_CTA_INIT_COUNT
	.align		4
        /*0024*/ 	.byte	0x02, 0x4a
	.zero		1
	.zero		1


	//----- nvinfo : EIATTR_EXIT_INSTR_OFFSETS
	.align		4
        /*0028*/ 	.byte	0x04, 0x1c
        /*002a*/ 	.short	(.L_376 - .L_375)


	//   ....[0]....
.L_375:
        /*002c*/ 	.word	0x00000010


	//----- nvinfo : EIATTR_MAX_THREADS
	.align		4
.L_376:
        /*0030*/ 	.byte	0x04, 0x05
        /*0032*/ 	.short	(.L_378 - .L_377)
.L_377:
        /*0034*/ 	.word	0x00000180
        /*0038*/ 	.word	0x00000001
        /*003c*/ 	.word	0x00000001


	//----- nvinfo : EIATTR_CBANK_PARAM_SIZE
	.align		4
.L_378:
        /*0040*/ 	.byte	0x03, 0x19
        /*0042*/ 	.short	0x0900


	//----- nvinfo : EIATTR_PARAM_CBANK
	.align		4
        /*0044*/ 	.byte	0x04, 0x0a
        /*0046*/ 	.short	(.L_380 - .L_379)
	.align		4
.L_379:
        /*0048*/ 	.word	index@(.nv.constant0._ZN7cutlass13device_kernelIN5flash11enable_sm90INS1_16FlashAttnBwdSm90INS1_25CollectiveMainloopBwdSm90ILi2ELi2ELi2EN4cute5tupleIJNS5_1CILi1EEES8_S8_EEENS6_IJNS7_ILi128EEESA_NS7_ILi64EEEEEENS_10bfloat16_tEfNS_4arch4Sm90ELb1ELb0ELb0ELb0ELb0ELb1ELb0ELb0ELi2ELi1ELi2ELi2ELb0EEENS1_21CollectiveEpilogueBwdISC_SD_SF_Li256ELb0ELb0ELi1EEENS1_25SingleTileBwdLPTSchedulerILb0ELi128ELb0EEEEEEEEEvNT_6ParamsE)
        /*004c*/ 	.short	0x0380
        /*004e*/ 	.short	0x0900


	//----- nvinfo : EIATTR_SW_WAR
	.align		4
.L_380:
        /*0050*/ 	.byte	0x04, 0x36
        /*0052*/ 	.short	(.L_382 - .L_381)
.L_381:
        /*0054*/ 	.word	0x00000008
.L_382:


//--------------------- .nv.info._ZN7cutlass13device_kernelIN5flash11enable_sm90INS1_16FlashAttnBwdSm90INS1_25CollectiveMainloopBwdSm90ILi2ELi2ELi2EN4cute5tupleIJNS5_1CILi1EEES8_S8_EEENS6_IJNS7_ILi128EEESA_NS7_ILi64EEEEEENS_10bfloat16_tEfNS_4arch4Sm90ELb1ELb0ELb0ELb0ELb1ELb1ELb0ELb0ELi2ELi1ELi2ELi2ELb0EEENS1_21CollectiveEpilogueBwdISC_SD_SF_Li256ELb0ELb0ELi1EEENS1_25SingleTileBwdLPTSchedulerILb0ELi128ELb1EEEEEEEEEvNT_6ParamsE --------------------------
	.section	.nv.info._ZN7cutlass13device_kernelIN5flash11enable_sm90INS1_16FlashAttnBwdSm90INS1_25CollectiveMainloopBwdSm90ILi2ELi2ELi2EN4cute5tupleIJNS5_1CILi1EEES8_S8_EEENS6_IJNS7_ILi128EEESA_NS7_ILi64EEEEEENS_10bfloat16_tEfNS_4arch4Sm90ELb1ELb0ELb0ELb0ELb1ELb1ELb0ELb0ELi2ELi1ELi2ELi2ELb0EEENS1_21CollectiveEpilogueBwdISC_SD_SF_Li256ELb0ELb0ELi1EEENS1_25SingleTileBwdLPTSchedulerILb0ELi128ELb1EEEEEEEEEvNT_6ParamsE,"",@"SHT_CUDA_INFO"
	.sectionflags	@""
	.align	4


	//----- nvinfo : EIATTR_CUDA_API_VERSION
	.align		4
        /*0000*/ 	.byte	0x04, 0x37
        /*0002*/ 	.short	(.L_384 - .L_383)
.L_383:
        /*0004*/ 	.word	0x00000082


	//----- nvinfo : EIATTR_KPARAM_INFO
	.align		4
.L_384:
        /*0008*/ 	.byte	0x04, 0x17
        /*000a*/ 	.short	(.L_386 - .L_385)
.L_385:
        /*000c*/ 	.word	0x00000000
        /*0010*/ 	.short	0x0000
        /*0012*/ 	.short	0x0000
        /*0014*/ 	.byte	0x00, 0xf0, 0x01, 0x24


	//----- nvinfo : EIATTR_SPARSE_MMA_MASK
	.align		4
.L_386:
        /*0018*/ 	.byte	0x03, 0x50
        /*001a*/ 	.short	0x0000


	//----- nvinfo : EIATTR_MAXREG_COUNT
	.align		4
        /*001c*/ 	.byte	0x03, 0x1b
        /*001e*/ 	.short	0x00a8


	//----- nvinfo : EIATTR_MERCURY_ISA_VERSION
	.align		4
        /*0020*/ 	.byte	0x03, 0x5f
        /*0022*/ 	.short	0x0101


	//----- nvinfo : EIATTR_VRC_CTA_INIT_COUNT
	.align		4
        /*0024*/ 	.byte	0x02, 0x4a
	.zero		1
	.zero		1


	//----- nvinfo : EIATTR_EXIT_INSTR_OFFSETS
	.align		4
        /*0028*/ 	.byte	0x04, 0x1c
        /*002a*/ 	.short	(.L_388 - .L_387)


	//   ....[0]....
.L_387:
        /*002c*/ 	.word	0x00000010


	//----- nvinfo : EIATTR_MAX_THREADS
	.align		4
.L_388:
        /*0030*/ 	.byte	0x04, 0x05
        /*0032*/ 	.short	(.L_390 - .L_389)
.L_389:
        /*0034*/ 	.word	0x00000180
        /*0038*/ 	.word	0x00000001
        /*003c*/ 	.word	0x00000001


	//----- nvinfo : EIATTR_CBANK_PARAM_SIZE
	.align		4
.L_390:
        /*0040*/ 	.byte	0x03, 0x19
        /*0042*/ 	.short	0x0900


	//----- nvinfo : EIATTR_PARAM_CBANK
	.align		4
        /*0044*/ 	.byte	0x04, 0x0a
        /*0046*/ 	.short	(.L_392 - .L_391)
	.align		4
.L_391:
        /*0048*/ 	.word	index@(.nv.constant0._ZN7cutlass13device_kernelIN5flash11enable_sm90INS1_16FlashAttnBwdSm90INS1_25CollectiveMainloopBwdSm90ILi2ELi2ELi2EN4cute5tupleIJNS5_1CILi1EEES8_S8_EEENS6_IJNS7_ILi128EEESA_NS7_ILi64EEEEEENS_10bfloat16_tEfNS_4arch4Sm90ELb1ELb0ELb0ELb0ELb1ELb1ELb0ELb0ELi2ELi1ELi2ELi2ELb0EEENS1_21CollectiveEpilogueBwdISC_SD_SF_Li256ELb0ELb0ELi1EEENS1_25SingleTileBwdLPTSchedulerILb0ELi128ELb1EEEEEEEEEvNT_6ParamsE)
        /*004c*/ 	.short	0x0380
        /*004e*/ 	.short	0x0900


	//----- nvinfo : EIATTR_SW_WAR
	.align		4
.L_392:
        /*0050*/ 	.byte	0x04, 0x36
        /*0052*/ 	.short	(.L_394 - .L_393)
.L_393:
        /*0054*/ 	.word	0x00000008
.L_394:


//--------------------- .nv.info._ZN7cutlass13device_kernelIN5flash11enable_sm90INS1_16FlashAttnBwdSm90INS1_25CollectiveMainloopBwdSm90ILi2ELi2ELi2EN4cute5tupleIJNS5_1CILi1EEES8_S8_EEENS6_IJNS7_ILi128EEESA_NS7_ILi64EEEEEENS_10bfloat16_tEfNS_4arch4Sm90ELb1ELb0ELb0ELb0ELb0ELb1ELb0ELb0ELi2ELi1ELi2ELi2ELb0EEENS1_24CollectiveEpilogueBwdGQAISC_fSF_Li256ELb0ELb0EEENS1_25SingleTileBwdLPTSchedulerILb0ELi128ELb0EEEEEEEEEvNT_6ParamsE --------------------------
	.section	.nv.info._ZN7cutlass13device_kernelIN5flash11enable_sm90INS1_16FlashAttnBwdSm90INS1_25CollectiveMainloopBwdSm90ILi2ELi2ELi2EN4cute5tupleIJNS5_1CILi1EEES8_S8_EEENS6_IJNS7_ILi128EEESA_NS7_ILi64EEEEEENS_10bfloat16_tEfNS_4arch4Sm90ELb1ELb0ELb0ELb0ELb0ELb1ELb0ELb0ELi2ELi1ELi2ELi2ELb0EEENS1_24CollectiveEpilogueBwdGQAISC_fSF_Li256ELb0ELb0EEENS1_25SingleTileBwdLPTSchedulerILb0ELi128ELb0EEEEEEEEEvNT_6ParamsE,"",@"SHT_CUDA_INFO"
	.sectionflags	@""
	.align	4


	//----- nvinfo : EIATTR_CUDA_API_VERSION
	.align		4
        /*0000*/ 	.byte	0x04, 0x37
        /*0002*/ 	.short	(.L_396 - .L_395)
.L_395:
        /*0004*/ 	.word	0x00000082


	//----- nvinfo : EIATTR_KPARAM_INFO
	.align		4
.L_396:
        /*0008*/ 	.byte	0x04, 0x17
        /*000a*/ 	.short	(.L_398 - .L_397)
.L_397:
        /*000c*/ 	.word	0x00000000
        /*0010*/ 	.short	0x0000
        /*0012*/ 	.short	0x0000
        /*0014*/ 	.byte	0x00, 0xf0, 0x01, 0x1c


	//----- nvinfo : EIATTR_SPARSE_MMA_MASK
	.align		4
.L_398:
        /*0018*/ 	.byte	0x03, 0x50
        /*001a*/ 	.short	0x0000


	//----- nvinfo : EIATTR_MAXREG_COUNT
	.align		4
        /*001c*/ 	.byte	0x03, 0x1b
        /*001e*/ 	.short	0x00a8


	//----- nvinfo : EIATTR_MERCURY_ISA_VERSION
	.align		4
        /*0020*/ 	.byte	0x03, 0x5f
        /*0022*/ 	.short	0x0101


	//----- nvinfo : EIATTR_VRC_CTA_INIT_COUNT
	.align		4
        /*0024*/ 	.byte	0x02, 0x4a
	.zero		1
	.zero		1


	//----- nvinfo : EIATTR_EXIT_INSTR_OFFSETS
	.align		4
        /*0028*/ 	.byte	0x04, 0x1c
        /*002a*/ 	.short	(.L_400 - .L_399)


	//   ....[0]....
.L_399:
        /*002c*/ 	.word	0x00000010


	//----- nvinfo : EIATTR_MAX_THREADS
	.align		4
.L_400:
        /*0030*/ 	.byte	0x04, 0x05
        /*0032*/ 	.short	(.L_402 - .L_401)
.L_401:
        /*0034*/ 	.word	0x00000180
        /*0038*/ 	.word	0x00000001
        /*003c*/ 	.word	0x00000001


	//----- nvinfo : EIATTR_CBANK_PARAM_SIZE
	.align		4
.L_402:
        /*0040*/ 	.byte	0x03, 0x19
        /*0042*/ 	.short	0x0700


	//----- nvinfo : EIATTR_PARAM_CBANK
	.align		4
        /*0044*/ 	.byte	0x04, 0x0a
        /*0046*/ 	.short	(.L_404 - .L_403)
	.align		4
.L_403:
        /*0048*/ 	.word	index@(.nv.constant0._ZN7cutlass13device_kernelIN5flash11enable_sm90INS1_16FlashAttnBwdSm90INS1_25CollectiveMainloopBwdSm90ILi2ELi2ELi2EN4cute5tupleIJNS5_1CILi1EEES8_S8_EEENS6_IJNS7_ILi128EEESA_NS7_ILi64EEEEEENS_10bfloat16_tEfNS_4arch4Sm90ELb1ELb0ELb0ELb0ELb0ELb1ELb0ELb0ELi2ELi1ELi2ELi2ELb0EEENS1_24CollectiveEpilogueBwdGQAISC_fSF_Li256ELb0ELb0EEENS1_25SingleTileBwdLPTSchedulerILb0ELi128ELb0EEEEEEEEEvNT_6ParamsE)
        /*004c*/ 	.short	0x0380
        /*004e*/ 	.short	0x0700


	//----- nvinfo : EIATTR_SW_WAR
	.align		4
.L_404:
        /*0050*/ 	.byte	0x04, 0x36
        /*0052*/ 	.short	(.L_406 - .L_405)
.L_405:
        /*0054*/ 	.word	0x00000008
.L_406:


//--------------------- .nv.info._ZN7cutlass13device_kernelIN5flash11enable_sm90INS1_16FlashAttnBwdSm90INS1_25CollectiveMainloopBwdSm90ILi2ELi2ELi2EN4cute5tupleIJNS5_1CILi1EEES8_S8_EEENS6_IJNS7_ILi128EEESA_NS7_ILi64EEEEEENS_10bfloat16_tEfNS_4arch4Sm90ELb1ELb0ELb0ELb0ELb1ELb1ELb0ELb0ELi2ELi1ELi2ELi2ELb0EEENS1_24CollectiveEpilogueBwdGQAISC_fSF_Li256ELb0ELb1EEENS1_25SingleTileBwdLPTSchedulerILb0ELi128ELb1EEEEEEEEEvNT_6ParamsE --------------------------
	.section	.nv.info._ZN7cutlass13device_kernelIN5flash11enable_sm90INS1_16FlashAttnBwdSm90INS1_25CollectiveMainloopBwdSm90ILi2ELi2ELi2EN4cute5tupleIJNS5_1CILi1EEES8_S8_EEENS6_IJNS7_ILi128EEESA_NS7_ILi64EEEEEENS_10bfloat16_tEfNS_4arch4Sm90ELb1ELb0ELb0ELb0ELb1ELb1ELb0ELb0ELi2ELi1ELi2ELi2ELb0EEENS1_24CollectiveEpilogueBwdGQAISC_fSF_Li256ELb0ELb1EEENS1_25SingleTileBwdLPTSchedulerILb0ELi128ELb1EEEEEEEEEvNT_6ParamsE,"",@"SHT_CUDA_INFO"
	.sectionflags	@""
	.align	4


	//----- nvinfo : EIATTR_CUDA_API_VERSION
	.align		4
        /*0000*/ 	.byte	0x04, 0x37
        /*0002*/ 	.short	(.L_408 - .L_407)
.L_407:
        /*0004*/ 	.word	0x00000082


	//----- nvinfo : EIATTR_KPARAM_INFO
	.align		4
.L_408:
        /*0008*/ 	.byte	0x04, 0x17
        /*000a*/ 	.short	(.L_410 - .L_409)
.L_409:
        /*000c*/ 	.word	0x00000000
        /*0010*/ 	.short	0x0000
        /*0012*/ 	.short	0x0000
        /*0014*/ 	.byte	0x00, 0xf0, 0x01, 0x1c


	//----- nvinfo : EIATTR_SPARSE_MMA_MASK
	.align		4
.L_410:
        /*0018*/ 	.byte	0x03, 0x50
        /*001a*/ 	.short	0x0000


	//----- nvinfo : EIATTR_MAXREG_COUNT
	.align		4
        /*001c*/ 	.byte	0x03, 0x1b
        /*001e*/ 	.short	0x00a8


	//----- nvinfo : EIATTR_MERCURY_ISA_VERSION
	.align		4
        /*0020*/ 	.byte	0x03, 0x5f
        /*0022*/ 	.short	0x0101


	//----- nvinfo : EIATTR_VRC_CTA_INIT_COUNT
	.align		4
        /*0024*/ 	.byte	0x02, 0x4a
	.zero		1
	.zero		1


	//----- nvinfo : EIATTR_EXIT_INSTR_OFFSETS
	.align		4
        /*0028*/ 	.byte	0x04, 0x1c
        /*002a*/ 	.short	(.L_412 - .L_411)


	//   ....[0]....
.L_411:
        /*002c*/ 	.word	0x00000010


	//----- nvinfo : EIATTR_MAX_THREADS
	.align		4
.L_412:
        /*0030*/ 	.byte	0x04, 0x05
        /*0032*/ 	.short	(.L_414 - .L_413)
.L_413:
        /*0034*/ 	.word	0x00000180
        /*0038*/ 	.word	0x00000001
        /*003c*/ 	.word	0x00000001


	//----- nvinfo : EIATTR_CBANK_PARAM_SIZE
	.align		4
.L_414:
        /*0040*/ 	.byte	0x03, 0x19
        /*0042*/ 	.short	0x0700


	//----- nvinfo : EIATTR_PARAM_CBANK
	.align		4
        /*0044*/ 	.byte	0x04, 0x0a
        /*0046*/ 	.short	(.L_416 - .L_415)
	.align		4
.L_415:
        /*0048*/ 	.word	index@(.nv.constant0._ZN7cutlass13device_kernelIN5flash11enable_sm90INS1_16FlashAttnBwdSm90INS1_25CollectiveMainloopBwdSm90ILi2ELi2ELi2EN4cute5tupleIJNS5_1CILi1EEES8_S8_EEENS6_IJNS7_ILi128EEESA_NS7_ILi64EEEEEENS_10bfloat16_tEfNS_4arch4Sm90ELb1ELb0ELb0ELb0ELb1ELb1ELb0ELb0ELi2ELi1ELi2ELi2ELb0EEENS1_24CollectiveEpilogueBwdGQAISC_fSF_Li256ELb0ELb1EEENS1_25SingleTileBwdLPTSchedulerILb0ELi128ELb1EEEEEEEEEvNT_6ParamsE)
        /*004c*/ 	.short	0x0380
        /*004e*/ 	.short	0x0700


	//----- nvinfo : EIATTR_SW_WAR
	.align		4
.L_416:
        /*0050*/ 	.byte	0x04, 0x36
        /*0052*/ 	.short	(.L_418 - .L_417)
.L_417:
        /*0054*/ 	.word	0x00000008
.L_418:


//--------------------- .nv.info._ZN7cutlass13device_kernelIN5flash22FlashAttnBwdPreprocessIN4cute5tupleIJNS3_1CILi128EEENS5_ILi64EEEEEENS_10bfloat16_tEfNS_4arch4Sm90ELb1ELb0EEEEEvNT_6ParamsE --------------------------
	.section	.nv.info._ZN7cutlass13device_kernelIN5flash22FlashAttnBwdPreprocessIN4cute5tupleIJNS3_1CILi128EEENS5_ILi64EEEEEENS_10bfloat16_tEfNS_4arch4Sm90ELb1ELb0EEEEEvNT_6ParamsE,"",@"SHT_CUDA_INFO"
	.sectionflags	@""
	.align	4


	//----- nvinfo : EIATTR_CUDA_API_VERSION
	.align		4
        /*0000*/ 	.byte	0x04, 0x37
        /*0002*/ 	.short	(.L_420 - .L_419)
.L_419:
        /*0004*/ 	.word	0x00000082


	//----- nvinfo : EIATTR_KPARAM_INFO
	.align		4
.L_420:
        /*0008*/ 	.byte	0x04, 0x17
        /*000a*/ 	.short	(.L_422 - .L_421)
.L_421:
        /*000c*/ 	.word	0x00000000
        /*0010*/ 	.short	0x0000
        /*0012*/ 	.short	0x0000
        /*0014*/ 	.byte	0x00, 0xf0, 0xc1, 0x03


	//----- nvinfo : EIATTR_SPARSE_MMA_MASK
	.align		4
.L_422:
        /*0018*/ 	.byte	0x03, 0x50
        /*001a*/ 	.short	0x0000


	//----- nvinfo : EIATTR_MAXREG_COUNT
	.align		4
        /*001c*/ 	.byte	0x03, 0x1b
        /*001e*/ 	.short	0x0080


	//----- nvinfo : EIATTR_MERCURY_ISA_VERSION
	.align		4
        /*0020*/ 	.byte	0x03, 0x5f
        /*0022*/ 	.short	0x0101


	//----- nvinfo : EIATTR_COOP_GROUP_MASK_REGIDS
	.align		4
        /*0024*/ 	.byte	0x04, 0x29
        /*0026*/ 	.short	(.L_424 - .L_423)


	//   ....[0]....
.L_423:
        /*0028*/ 	.word	0xffffffff


	//   ....[1]....
        /*002c*/ 	.word	0xffffffff


	//   ....[2]....
        /*0030*/ 	.word	0xffffffff


	//   ....[3]....
        /*0034*/ 	.word	0xffffffff


	//   ....[4]....
        /*0038*/ 	.word	0xffffffff


	//   ....[5]....
        /*003c*/ 	.word	0xffffffff


	//   ....[6]....
        /*0040*/ 	.word	0xffffffff


	//   ....[7]....
        /*0044*/ 	.word	0xffffffff


	//   ....[8]....
        /*0048*/ 	.word	0xffffffff


	//   ....[9]....
        /*004c*/ 	.word	0xffffffff


	//   ....[10]....
        /*0050*/ 	.word	0xffffffff


	//   ....[11]....
        /*0054*/ 	.word	0xffffffff


	//----- nvinfo : EIATTR_COOP_GROUP_INSTR_OFFSETS
	.align		4
.L_424:
        /*0058*/ 	.byte	0x04, 0x28
        /*005a*/ 	.short	(.L_426 - .L_425)


	//   ....[0]....
.L_425:
        /*005c*/ 	.word	0x00001010


	//   ....[1]....
        /*0060*/ 	.word	0x00001020


	//   ....[2]....
        /*0064*/ 	.word	0x00001030


	//   ....[3]....
        /*0068*/ 	.word	0x00001040


	//   ....[4]....
        /*006c*/ 	.word	0x00001090


	//   ....[5]....
        /*0070*/ 	.word	0x000010a0


	//   ....[6]....
        /*0074*/ 	.word	0x000010b0


	//   ....[7]....
        /*0078*/ 	.word	0x000010c0


	//   ....[8]....
        /*007c*/ 	.word	0x00001110


	//   ....[9]....
        /*0080*/ 	.word	0x00001120


	//   ....[10]....
        /*0084*/ 	.word	0x00001130


	//   ....[11]....
        /*0088*/ 	.word	0x00001140


	//----- nvinfo : EIATTR_VRC_CTA_INIT_COUNT
	.align		4
.L_426:
        /*008c*/ 	.byte	0x02, 0x4a
	.zero		1
	.zero		1


	//----- nvinfo : EIATTR_EXIT_INSTR_OFFSETS
	.align		4
        /*0090*/ 	.byte	0x04, 0x1c
        /*0092*/ 	.short	(.L_428 - .L_427)


	//   ....[0]....
.L_427:
        /*0094*/ 	.word	0x00001670


	//   ....[1]....
        /*0098*/ 	.word	0x000016f0


	//----- nvinfo : EIATTR_MAX_THREADS
	.align		4
.L_428:
        /*009c*/ 	.byte	0x04, 0x05
        /*009e*/ 	.short	(.L_430 - .L_429)
.L_429:
        /*00a0*/ 	.word	0x00000100
        /*00a4*/ 	.word	0x00000001
        /*00a8*/ 	.word	0x00000001


	//----- nvinfo : EIATTR_CRS_STACK_SIZE
	.align		4
.L_430:
        /*00ac*/ 	.byte	0x04, 0x1e
        /*00ae*/ 	.short	(.L_432 - .L_431)
.L_431:
        /*00b0*/ 	.word	0x00000000


	//----- nvinfo : EIATTR_CBANK_PARAM_SIZE
	.align		4
.L_432:
        /*00b4*/ 	.byte	0x03, 0x19
        /*00b6*/ 	.short	0x00f0


	//----- nvinfo : EIATTR_PARAM_CBANK
	.align		4
        /*00b8*/ 	.byte	0x04, 0x0a
        /*00ba*/ 	.short	(.L_434 - .L_433)
	.align		4
.L_433:
        /*00bc*/ 	.word	index@(.nv.constant0._ZN7cutlass13device_kernelIN5flash22FlashAttnBwdPreprocessIN4cute5tupleIJNS3_1CILi128EEENS5_ILi64EEEEEENS_10bfloat16_tEfNS_4arch4Sm90ELb1ELb0EEEEEvNT_6ParamsE)
        /*00c0*/ 	.short	0x0380
        /*00c2*/ 	.short	0x00f0


	//----- nvinfo : EIATTR_SW_WAR
	.align		4
.L_434:
        /*00c4*/ 	.byte	0x04, 0x36
        /*00c6*/ 	.short	(.L_436 - .L_435)
.L_435:
        /*00c8*/ 	.word	0x00000008
.L_436:


//--------------------- .nv.info._ZN7cutlass13device_kernelIN5flash11enable_sm90INS1_16FlashAttnBwdSm90INS1_25CollectiveMainloopBwdSm90ILi2ELi2ELi2EN4cute5tupleIJNS5_1CILi1EEES8_S8_EEENS6_IJNS7_ILi128EEESA_NS7_ILi64EEEEEENS_10bfloat16_tEfNS_4arch4Sm90ELb1ELb0ELb0ELb1ELb0ELb1ELb0ELb0ELi2ELi1ELi2ELi2ELb0EEENS1_21CollectiveEpilogueBwdISC_SD_SF_Li256ELb1ELb0ELi1EEENS1_25SingleTileBwdLPTSchedulerILb1ELi128ELb0EEEEEEEEEvNT_6ParamsE --------------------------
	.section	.nv.info._ZN7cutlass13device_kernelIN5flash11enable_sm90INS1_16FlashAttnBwdSm90INS1_25CollectiveMainloopBwdSm90ILi2ELi2ELi2EN4cute5tupleIJNS5_1CILi1EEES8_S8_EEENS6_IJNS7_ILi128EEESA_NS7_ILi64EEEEEENS_10bfloat16_tEfNS_4arch4Sm90ELb1ELb0ELb0ELb1ELb0ELb1ELb0ELb0ELi2ELi1ELi2ELi2ELb0EEENS1_21CollectiveEpilogueBwdISC_SD_SF_Li256ELb1ELb0ELi1EEENS1_25SingleTileBwdLPTSchedulerILb1ELi128ELb0EEEEEEEEEvNT_6ParamsE,"",@"SHT_CUDA_INFO"
	.sectionflags	@""
	.align	4


	//----- nvinfo : EIATTR_CUDA_API_VERSION
	.align		4
        /*0000*/ 	.byte	0x04, 0x37
        /*0002*/ 	.short	(.L_438 - .L_437)
.L_437:
        /*0004*/ 	.word	0x00000082


	//----- nvinfo : EIATTR_KPARAM_INFO
	.align		4
.L_438:
        /*0008*/ 	.byte	0x04, 0x17
        /*000a*/ 	.short	(.L_440 - .L_439)
.L_439:
        /*000c*/ 	.word	0x00000000
        /*0010*/ 	.short	0x0000
        /*0012*/ 	.short	0x0000
        /*0014*/ 	.byte	0x00, 0xf0, 0x01, 0x1a


	//----- nvinfo : EIATTR_SPARSE_MMA_MASK
	.align		4
.L_440:
        /*0018*/ 	.byte	0x03, 0x50
        /*001a*/ 	.short	0x0000


	//----- nvinfo : EIATTR_MAXREG_COUNT
	.align		4
        /*001c*/ 	.byte	0x03, 0x1b
        /*001e*/ 	.short	0x00a8


	//----- nvinfo : EIATTR_MERCURY_ISA_VERSION
	.align		4
        /*0020*/ 	.byte	0x03, 0x5f
        /*0022*/ 	.short	0x0101


	//----- nvinfo : EIATTR_VRC_CTA_INIT_COUNT
	.align		4
        /*0024*/ 	.byte	0x02, 0x4a
	.zero		1
	.zero		1


	//----- nvinfo : EIATTR_EXIT_INSTR_OFFSETS
	.align		4
        /*0028*/ 	.byte	0x04, 0x1c
        /*002a*/ 	.short	(.L_442 - .L_441)


	//   ....[0]....
.L_441:
        /*002c*/ 	.word	0x00000010


	//----- nvinfo : EIATTR_MAX_THREADS
	.align		4
.L_442:
        /*0030*/ 	.byte	0x04, 0x05
        /*0032*/ 	.short	(.L_444 - .L_443)
.L_443:
        /*0034*/ 	.word	0x00000180
        /*0038*/ 	.word	0x00000001
        /*003c*/ 	.word	0x00000001


	//----- nvinfo : EIATTR_CBANK_PARAM_SIZE
	.align		4
.L_444:
        /*0040*/ 	.byte	0x03, 0x19
        /*0042*/ 	.short	0x0680


	//----- nvinfo : EIATTR_PARAM_CBANK
	.align		4
        /*0044*/ 	.byte	0x04, 0x0a
        /*0046*/ 	.short	(.L_446 - .L_445)
	.align		4
.L_445:
        /*0048*/ 	.word	index@(.nv.constant0._ZN7cutlass13device_kernelIN5flash11enable_sm90INS1_16FlashAttnBwdSm90INS1_25CollectiveMainloopBwdSm90ILi2ELi2ELi2EN4cute5tupleIJNS5_1CILi1EEES8_S8_EEENS6_IJNS7_ILi128EEESA_NS7_ILi64EEEEEENS_10bfloat16_tEfNS_4arch4Sm90ELb1ELb0ELb0ELb1ELb0ELb1ELb0ELb0ELi2ELi1ELi2ELi2ELb0EEENS1_21CollectiveEpilogueBwdISC_SD_SF_Li256ELb1ELb0ELi1EEENS1_25SingleTileBwdLPTSchedulerILb1ELi128ELb0EEEEEEEEEvNT_6ParamsE)
        /*004c*/ 	.short	0x0380
        /*004e*/ 	.short	0x0680


	//----- nvinfo : EIATTR_SW_WAR
	.align		4
.L_446:
        /*0050*/ 	.byte	0x04, 0x36
        /*0052*/ 	.short	(.L_448 - .L_447)
.L_447:
        /*0054*/ 	.word	0x00000008
.L_448:


//--------------------- .nv.info._ZN7cutlass13device_kernelIN5flash11enable_sm90INS1_16FlashAttnBwdSm90INS1_25CollectiveMainloopBwdSm90ILi2ELi2ELi2EN4cute5tupleIJNS5_1CILi1EEES8_S8_EEENS6_IJNS7_ILi128EEESA_NS7_ILi64EEEEEENS_10bfloat16_tEfNS_4arch4Sm90ELb1ELb0ELb0ELb1ELb1ELb1ELb0ELb0ELi2ELi1ELi2ELi2ELb0EEENS1_21CollectiveEpilogueBwdISC_SD_SF_Li256ELb1ELb0ELi1EEENS1_25SingleTileBwdLPTSchedulerILb1ELi128ELb1EEEEEEEEEvNT_6ParamsE --------------------------
	.section	.nv.info._ZN7cutlass13device_kernelIN5flash11enable_sm90INS1_16FlashAttnBwdSm90INS1_25CollectiveMainloopBwdSm90ILi2ELi2ELi2EN4cute5tupleIJNS5_1CILi1EEES8_S8_EEENS6_IJNS7_ILi128EEESA_NS7_ILi64EEEEEENS_10bfloat16_tEfNS_4arch4Sm90ELb1ELb0ELb0ELb1ELb1ELb1ELb0ELb0ELi2ELi1ELi2ELi2ELb0EEENS1_21CollectiveEpilogueBwdISC_SD_SF_Li256ELb1ELb0ELi1EEENS1_25SingleTileBwdLPTSchedulerILb1ELi128ELb1EEEEEEEEEvNT_6ParamsE,"",@"SHT_CUDA_INFO"
	.sectionflags	@""
	.align	4


	//----- nvinfo : EIATTR_CUDA_API_VERSION
	.align		4
        /*0000*/ 	.byte	0x04, 0x37
        /*0002*/ 	.short	(.L_450 - .L_449)
.L_449:
        /*0004*/ 	.word	0x00000082


	//----- nvinfo : EIATTR_KPARAM_INFO
	.align		4
.L_450:
        /*0008*/ 	.byte	0x04, 0x17
        /*000a*/ 	.short	(.L_452 - .L_451)
.L_451:
        /*000c*/ 	.word	0x00000000
        /*0010*/ 	.short	0x0000
        /*0012*/ 	.short	0x0000
        /*0014*/ 	.byte	0x00, 0xf0, 0x01, 0x1a


	//----- nvinfo : EIATTR_SPARSE_MMA_MASK
	.align		4
.L_452:
        /*0018*/ 	.byte	0x03, 0x50
        /*001a*/ 	.short	0x0000


	//----- nvinfo : EIATTR_MAXREG_COUNT
	.align		4
        /*001c*/ 	.byte	0x03, 0x1b
        /*001e*/ 	.short	0x00a8


	//----- nvinfo : EIATTR_MERCURY_ISA_VERSION
	.align		4
        /*0020*/ 	.byte	0x03, 0x5f
        /*0022*/ 	.short	0x0101


	//----- nvinfo : EIATTR_VRC_CTA_INIT_COUNT
	.align		4
        /*0024*/ 	.byte	0x02, 0x4a
	.zero		1
	.zero		1


	//----- nvinfo : EIATTR_EXIT_INSTR_OFFSETS
	.align		4
        /*0028*/ 	.byte	0x04, 0x1c
        /*002a*/ 	.short	(.L_454 - .L_453)


	//   ....[0]....
.L_453:
        /*002c*/ 	.word	0x00000010


	//----- nvinfo : EIATTR_MAX_THREADS
	.align		4
.L_454:
        /*0030*/ 	.byte	0x04, 0x05
        /*0032*/ 	.short	(.L_456 - .L_455)
.L_455:
        /*0034*/ 	.word	0x00000180
        /*0038*/ 	.word	0x00000001
        /*003c*/ 	.word	0x00000001


	//----- nvinfo : EIATTR_CBANK_PARAM_SIZE
	.align		4
.L_456:
        /*0040*/ 	.byte	0x03, 0x19
        /*0042*/ 	.short	0x0680


	//----- nvinfo : EIATTR_PARAM_CBANK
	.align		4
        /*0044*/ 	.byte	0x04, 0x0a
        /*0046*/ 	.short	(.L_458 - .L_457)
	.align		4
.L_457:
        /*0048*/ 	.word	index@(.nv.constant0._ZN7cutlass13device_kernelIN5flash11enable_sm90INS1_16FlashAttnBwdSm90INS1_25CollectiveMainloopBwdSm90ILi2ELi2ELi2EN4cute5tupleIJNS5_1CILi1EEES8_S8_EEENS6_IJNS7_ILi128EEESA_NS7_ILi64EEEEEENS_10bfloat16_tEfNS_4arch4Sm90ELb1ELb0ELb0ELb1ELb1ELb1ELb0ELb0ELi2ELi1ELi2ELi2ELb0EEENS1_21CollectiveEpilogueBwdISC_SD_SF_Li256ELb1ELb0ELi1EEENS1_25SingleTileBwdLPTSchedulerILb1ELi128ELb1EEEEEEEEEvNT_6ParamsE)
        /*004c*/ 	.short	0x0380
        /*004e*/ 	.short	0x0680


	//----- nvinfo : EIATTR_SW_WAR
	.align		4
.L_458:
        /*0050*/ 	.byte	0x04, 0x36
        /*0052*/ 	.short	(.L_460 - .L_459)
.L_459:
        /*0054*/ 	.word	0x00000008
.L_460:


//--------------------- .nv.info._ZN7cutlass13device_kernelIN5flash11enable_sm90INS1_16FlashAttnBwdSm90INS1_25CollectiveMainloopBwdSm90ILi2ELi2ELi2EN4cute5tupleIJNS5_1CILi1EEES8_S8_EEENS6_IJNS7_ILi128EEESA_NS7_ILi64EEEEEENS_10bfloat16_tEfNS_4arch4Sm90ELb1ELb0ELb0ELb1ELb0ELb1ELb0ELb0ELi2ELi1ELi2ELi2ELb0EEENS1_24CollectiveEpilogueBwdGQAISC_fSF_Li256ELb1ELb0EEENS1_25SingleTileBwdLPTSchedulerILb1ELi128ELb0EEEEEEEEEvNT_6ParamsE --------------------------
	.section	.nv.info._ZN7cutlass13device_kernelIN5flash11enable_sm90INS1_16FlashAttnBwdSm90INS1_25CollectiveMainloopBwdSm90ILi2ELi2ELi2EN4cute5tupleIJNS5_1CILi1EEES8_S8_EEENS6_IJNS7_ILi128EEESA_NS7_ILi64EEEEEENS_10bfloat16_tEfNS_4arch4Sm90ELb1ELb0ELb0ELb1ELb0ELb1ELb0ELb0ELi2ELi1ELi2ELi2ELb0EEENS1_24CollectiveEpilogueBwdGQAISC_fSF_Li256ELb1ELb0EEENS1_25SingleTileBwdLPTSchedulerILb1ELi128ELb0EEEEEEEEEvNT_6ParamsE,"",@"SHT_CUDA_INFO"
	.sectionflags	@""
	.align	4


	//----- nvinfo : EIATTR_CUDA_API_VERSION
	.align		4
        /*0000*/ 	.byte	0x04, 0x37
        /*0002*/ 	.short	(.L_462 - .L_461)
.L_461:
        /*0004*/ 	.word	0x00000082


	//----- nvinfo : EIATTR_KPARAM_INFO
	.align		4
.L_462:
        /*0008*/ 	.byte	0x04, 0x17
        /*000a*/ 	.short	(.L_464 - .L_463)
.L_463:
        /*000c*/ 	.word	0x00000000
        /*0010*/ 	.short	0x0000
        /*0012*/ 	.short	0x0000
        /*0014*/ 	.byte	0x00, 0xf0, 0x01, 0x1c


	//----- nvinfo : EIATTR_SPARSE_MMA_MASK
	.align		4
.L_464:
        /*0018*/ 	.byte	0x03, 0x50
        /*001a*/ 	.short	0x0000


	//----- nvinfo : EIATTR_MAXREG_COUNT
	.align		4
        /*001c*/ 	.byte	0x03, 0x1b
        /*001e*/ 	.short	0x00a8


	//----- nvinfo : EIATTR_MERCURY_ISA_VERSION
	.align		4
        /*0020*/ 	.byte	0x03, 0x5f
        /*0022*/ 	.short	0x0101


	//----- nvinfo : EIATTR_VRC_CTA_INIT_COUNT
	.align		4
        /*0024*/ 	.byte	0x02, 0x4a
	.zero		1
	.zero		1


	//----- nvinfo : EIATTR_EXIT_INSTR_OFFSETS
	.align		4
        /*0028*/ 	.byte	0x04, 0x1c
        /*002a*/ 	.short	(.L_466 - .L_465)


	//   ....[0]....
.L_465:
        /*002c*/ 	.word	0x00000010


	//----- nvinfo : EIATTR_MAX_THREADS
	.align		4
.L_466:
        /*0030*/ 	.byte	0x04, 0x05
        /*0032*/ 	.short	(.L_468 - .L_467)
.L_467:
        /*0034*/ 	.word	0x00000180
        /*0038*/ 	.word	0x00000001
        /*003c*/ 	.word	0x00000001


	//----- nvinfo : EIATTR_CBANK_PARAM_SIZE
	.align		4
.L_468:
        /*0040*/ 	.byte	0x03, 0x19
        /*0042*/ 	.short	0x0700


	//----- nvinfo : EIATTR_PARAM_CBANK
	.align		4
        /*0044*/ 	.byte	0x04, 0x0a
        /*0046*/ 	.short	(.L_470 - .L_469)
	.align		4
.L_469:
        /*0048*/ 	.word	index@(.nv.constant0._ZN7cutlass13device_kernelIN5flash11enable_sm90INS1_16FlashAttnBwdSm90INS1_25CollectiveMainloopBwdSm90ILi2ELi2ELi2EN4cute5tupleIJNS5_1CILi1EEES8_S8_EEENS6_IJNS7_ILi128EEESA_NS7_ILi64EEEEEENS_10bfloat16_tEfNS_4arch4Sm90ELb1ELb0ELb0ELb1ELb0ELb1ELb0ELb0ELi2ELi1ELi2ELi2ELb0EEENS1_24CollectiveEpilogueBwdGQAISC_fSF_Li256ELb1ELb0EEENS1_25SingleTileBwdLPTSchedulerILb1ELi128ELb0EEEEEEEEEvNT_6ParamsE)
        /*004c*/ 	.short	0x0380
        /*004e*/ 	.short	0x0700


	//----- nvinfo : EIATTR_SW_WAR
	.align		4
.L_470:
        /*0050*/ 	.byte	0x04, 0x36
        /*0052*/ 	.short	(.L_472 - .L_471)
.L_471:
        /*0054*/ 	.word	0x00000008
.L_472:


//--------------------- .nv.info._ZN7cutlass13device_kernelIN5flash32FlashAttnBwdPostprocessConvertdQIN4cute5tupleIJNS3_1CILi128EEENS5_ILi64EEEEEENS_10bfloat16_tEfNS_4arch4Sm90ELi256ENS3_8TiledMMAINS3_8MMA_AtomIJNS3_4SM904GMMA27MMA_64x64x16_F32BF16BF16_RSILNSF_5MajorE0ELSH_1ELNSF_7ScaleInE1ELSI_1EEEEEENS3_6LayoutINS4_IJNS5_ILi2EEENS5_ILi1EEESN_EEENS4_IJSN_NS5_ILi0EEESP_EEEEENS4_IJNS3_10UnderscoreESS_SS_EEEEELb0EEEEEvNT_6ParamsE --------------------------
	.section	.nv.info._ZN7cutlass13device_kernelIN5flash32FlashAttnBwdPostprocessConvertdQIN4cute5tupleIJNS3_1CILi128EEENS5_ILi64EEEEEENS_10bfloat16_tEfNS_4arch4Sm90ELi256ENS3_8TiledMMAINS3_8MMA_AtomIJNS3_4SM904GMMA27MMA_64x64x16_F32BF16BF16_RSILNSF_5MajorE0ELSH_1ELNSF_7ScaleInE1ELSI_1EEEEEENS3_6LayoutINS4_IJNS5_ILi2EEENS5_ILi1EEESN_EEENS4_IJSN_NS5_ILi0EEESP_EEEEENS4_IJNS3_10UnderscoreESS_SS_EEEEELb0EEEEEvNT_6ParamsE,"",@"SHT_CUDA_INFO"
	.sectionflags	@""
	.align	4


	//----- nvinfo : EIATTR_CUDA_API_VERSION
	.align		4
        /*0000*/ 	.byte	0x04, 0x37
        /*0002*/ 	.short	(.L_474 - .L_473)
.L_473:
        /*0004*/ 	.word	0x00000082


	//----- nvinfo : EIATTR_KPARAM_INFO
	.align		4
.L_474:
        /*0008*/ 	.byte	0x04, 0x17
        /*000a*/ 	.short	(.L_476 - .L_475)
.L_475:
        /*000c*/ 	.word	0x00000000
        /*0010*/ 	.short	0x0000
        /*0012*/ 	.short	0x0000
        /*0014*/ 	.byte	0x00, 0xf0, 0xc1, 0x01


	//----- nvinfo : EIATTR_SPARSE_MMA_MASK
	.align		4
.L_476:
        /*0018*/ 	.byte	0x03, 0x50
        /*001a*/ 	.short	0x0000


	//----- nvinfo : EIATTR_MAXREG_COUNT
	.align		4
        /*001c*/ 	.byte	0x03, 0x1b
        /*001e*/ 	.short	0x0080


	//----- nvinfo : EIATTR_NUM_BARRIERS
	.align		4
        /*0020*/ 	.byte	0x02, 0x4c
        /*0022*/ 	.byte	0x01
	.zero		1


	//----- nvinfo : EIATTR_MERCURY_ISA_VERSION
	.align		4
        /*0024*/ 	.byte	0x03, 0x5f
        /*0026*/ 	.short	0x0101


	//----- nvinfo : EIATTR_VRC_CTA_INIT_COUNT
	.align		4
        /*0028*/ 	.byte	0x02, 0x4a
	.zero		1
	.zero		1


	//----- nvinfo : EIATTR_MBARRIER_INSTR_OFFSETS
	.align		4
        /*002c*/ 	.byte	0x04, 0x39
        /*002e*/ 	.short	(.L_478 - .L_477)


	//   ....[0]....
.L_477:
        /*0030*/ 	.word	0x00000480
        /*0034*/ 	.word	0x000000ff
        /*0038*/ 	.word	0x0000c000
        /*003c*/ 	.short	0x0100
        /*003e*/ 	.byte	0x06
	.zero		1


	//   ....[1]....
        /*0040*/ 	.word	0x00000560
        /*0044*/ 	.word	0x00000027
        /*0048*/ 	.word	0x0000c000
        /*004c*/ 	.short	0x010a
        /*004e*/ 	.byte	0xff
	.zero		1


	//----- nvinfo : EIATTR_NUM_MBARRIERS
	.align		4
.L_478:
        /*0050*/ 	.byte	0x03, 0x38
        /*0052*/ 	.short	0x0001


	//----- nvinfo : EIATTR_EXIT_INSTR_OFFSETS
	.align		4
        /*0054*/ 	.byte	0x04, 0x1c
        /*0056*/ 	.short	(.L_480 - .L_479)


	//   ....[0]....
.L_479:
        /*0058*/ 	.word	0x00000280


	//   ....[1]....
        /*005c*/ 	.word	0x00000fd0


	//   ....[2]....
        /*0060*/ 	.word	0x000010a0


	//----- nvinfo : EIATTR_MAX_THREADS
	.align		4
.L_480:
        /*0064*/ 	.byte	0x04, 0x05
        /*0066*/ 	.short	(.L_482 - .L_481)
.L_481:
        /*0068*/ 	.word	0x00000100
        /*006c*/ 	.word	0x00000001
        /*0070*/ 	.word	0x00000001


	//----- nvinfo : EIATTR_CRS_STACK_SIZE
	.align		4
.L_482:
        /*0074*/ 	.byte	0x04, 0x1e
        /*0076*/ 	.short	(.L_484 - .L_483)
.L_483:
        /*0078*/ 	.word	0x00000000


	//----- nvinfo : EIATTR_CBANK_PARAM_SIZE
	.align		4
.L_484:
        /*007c*/ 	.byte	0x03, 0x19
        /*007e*/ 	.short	0x0070


	//----- nvinfo : EIATTR_PARAM_CBANK
	.align		4
        /*0080*/ 	.byte	0x04, 0x0a
        /*0082*/ 	.short	(.L_486 - .L_485)
	.align		4
.L_485:
        /*0084*/ 	.word	index@(.nv.constant0._ZN7cutlass13device_kernelIN5flash32FlashAttnBwdPostprocessConvertdQIN4cute5tupleIJNS3_1CILi128EEENS5_ILi64EEEEEENS_10bfloat16_tEfNS_4arch4Sm90ELi256ENS3_8TiledMMAINS3_8MMA_AtomIJNS3_4SM904GMMA27MMA_64x64x16_F32BF16BF16_RSILNSF_5MajorE0ELSH_1ELNSF_7ScaleInE1ELSI_1EEEEEENS3_6LayoutINS4_IJNS5_ILi2EEENS5_ILi1EEESN_EEENS4_IJSN_NS5_ILi0EEESP_EEEEENS4_IJNS3_10UnderscoreESS_SS_EEEEELb0EEEEEvNT_6ParamsE)
        /*0088*/ 	.short	0x0380
        /*008a*/ 	.short	0x0070


	//----- nvinfo : EIATTR_SW_WAR
	.align		4
.L_486:
        /*008c*/ 	.byte	0x04, 0x36
        /*008e*/ 	.short	(.L_488 - .L_487)
.L_487:
        /*0090*/ 	.word	0x00000008
.L_488:


//--------------------- .nv.info._ZN7cutlass13device_kernelIN5flash32FlashAttnBwdPostprocessConvertdQIN4cute5tupleIJNS3_1CILi128EEENS5_ILi64EEEEEENS_10bfloat16_tEfNS_4arch4Sm90ELi256ENS3_8TiledMMAINS3_8MMA_AtomIJNS3_4SM904GMMA27MMA_64x64x16_F32BF16BF16_SSILNSF_5MajorE0ELSH_1ELNSF_7ScaleInE1ELSI_1EEEEEENS3_6LayoutINS4_IJNS5_ILi2EEENS5_ILi1EEESN_EEENS4_IJSN_NS5_ILi0EEESP_EEEEENS4_IJNS3_10UnderscoreESS_SS_EEEEELb0EEEEEvNT_6ParamsE --------------------------
	.section	.nv.info._ZN7cutlass13device_kernelIN5flash32FlashAttnBwdPostprocessConvertdQIN4cute5tupleIJNS3_1CILi128EEENS5_ILi64EEEEEENS_10bfloat16_tEfNS_4arch4Sm90ELi256ENS3_8TiledMMAINS3_8MMA_AtomIJNS3_4SM904GMMA27MMA_64x64x16_F32BF16BF16_SSILNSF_5MajorE0ELSH_1ELNSF_7ScaleInE1ELSI_1EEEEEENS3_6LayoutINS4_IJNS5_ILi2EEENS5_ILi1EEESN_EEENS4_IJSN_NS5_ILi0EEESP_EEEEENS4_IJNS3_10UnderscoreESS_SS_EEEEELb0EEEEEvNT_6ParamsE,"",@"SHT_CUDA_INFO"
	.sectionflags	@""
	.align	4


	//----- nvinfo : EIATTR_CUDA_API_VERSION
	.align		4
        /*0000*/ 	.byte	0x04, 0x37
        /*0002*/ 	.short	(.L_490 - .L_489)
.L_489:
        /*0004*/ 	.word	0x00000082


	//----- nvinfo : EIATTR_KPARAM_INFO
	.align		4
.L_490:
        /*0008*/ 	.byte	0x04, 0x17
        /*000a*/ 	.short	(.L_492 - .L_491)
.L_491:
        /*000c*/ 	.word	0x00000000
        /*0010*/ 	.short	0x0000
        /*0012*/ 	.short	0x0000
        /*0014*/ 	.byte	0x00, 0xf0, 0xc1, 0x01


	//----- nvinfo : EIATTR_SPARSE_MMA_MASK
	.align		4
.L_492:
        /*0018*/ 	.byte	0x03, 0x50
        /*001a*/ 	.short	0x0000


	//----- nvinfo : EIATTR_MAXREG_COUNT
	.align		4
        /*001c*/ 	.byte	0x03, 0x1b
        /*001e*/ 	.short	0x0080


	//----- nvinfo : EIATTR_NUM_BARRIERS
	.align		4
        /*0020*/ 	.byte	0x02, 0x4c
        /*0022*/ 	.byte	0x01
	.zero		1


	//----- nvinfo : EIATTR_MERCURY_ISA_VERSION
	.align		4
        /*0024*/ 	.byte	0x03, 0x5f
        /*0026*/ 	.short	0x0101


	//----- nvinfo : EIATTR_VRC_CTA_INIT_COUNT
	.align		4
        /*0028*/ 	.byte	0x02, 0x4a
	.zero		1
	.zero		1


	//----- nvinfo : EIATTR_MBARRIER_INSTR_OFFSETS
	.align		4
        /*002c*/ 	.byte	0x04, 0x39
        /*002e*/ 	.short	(.L_494 - .L_493)


	//   ....[0]....
.L_493:
        /*0030*/ 	.word	0x00000480
        /*0034*/ 	.word	0x000000ff
        /*0038*/ 	.word	0x0000c000
        /*003c*/ 	.short	0x0100
        /*003e*/ 	.byte	0x06
	.zero		1


	//   ....[1]....
        /*0040*/ 	.word	0x00000560
        /*0044*/ 	.word	0x00000027
        /*0048*/ 	.word	0x0000c000
        /*004c*/ 	.short	0x010a
        /*004e*/ 	.byte	0xff
	.zero		1


	//----- nvinfo : EIATTR_NUM_MBARRIERS
	.align		4
.L_494:
        /*0050*/ 	.byte	0x03, 0x38
        /*0052*/ 	.short	0x0001


	//----- nvinfo : EIATTR_EXIT_INSTR_OFFSETS
	.align		4
        /*0054*/ 	.byte	0x04, 0x1c
        /*0056*/ 	.short	(.L_496 - .L_495)


	//   ....[0]....
.L_495:
        /*0058*/ 	.word	0x00000280


	//   ....[1]....
        /*005c*/ 	.word	0x00000fd0


	//   ....[2]....
        /*0060*/ 	.word	0x000010a0


	//----- nvinfo : EIATTR_MAX_THREADS
	.align		4
.L_496:
        /*0064*/ 	.byte	0x04, 0x05
        /*0066*/ 	.short	(.L_498 - .L_497)
.L_497:
        /*0068*/ 	.word	0x00000100
        /*006c*/ 	.word	0x00000001
        /*0070*/ 	.word	0x00000001


	//----- nvinfo : EIATTR_CRS_STACK_SIZE
	.align		4
.L_498:
        /*0074*/ 	.byte	0x04, 0x1e
        /*0076*/ 	.short	(.L_500 - .L_499)
.L_499:
        /*0078*/ 	.word	0x00000000


	//----- nvinfo : EIATTR_CBANK_PARAM_SIZE
	.align		4
.L_500:
        /*007c*/ 	.byte	0x03, 0x19
        /*007e*/ 	.short	0x0070


	//----- nvinfo : EIATTR_PARAM_CBANK
	.align		4
        /*0080*/ 	.byte	0x04, 0x0a
        /*0082*/ 	.short	(.L_502 - .L_501)
	.align		4
.L_501:
        /*0084*/ 	.word	index@(.nv.constant0._ZN7cutlass13device_kernelIN5flash32FlashAttnBwdPostprocessConvertdQIN4cute5tupleIJNS3_1CILi128EEENS5_ILi64EEEEEENS_10bfloat16_tEfNS_4arch4Sm90ELi256ENS3_8TiledMMAINS3_8MMA_AtomIJNS3_4SM904GMMA27MMA_64x64x16_F32BF16BF16_SSILNSF_5MajorE0ELSH_1ELNSF_7ScaleInE1ELSI_1EEEEEENS3_6LayoutINS4_IJNS5_ILi2EEENS5_ILi1EEESN_EEENS4_IJSN_NS5_ILi0EEESP_EEEEENS4_IJNS3_10UnderscoreESS_SS_EEEEELb0EEEEEvNT_6ParamsE)
        /*0088*/ 	.short	0x0380
        /*008a*/ 	.short	0x0070


	//----- nvinfo : EIATTR_SW_WAR
	.align		4
.L_502:
        /*008c*/ 	.byte	0x04, 0x36
        /*008e*/ 	.short	(.L_504 - .L_503)
.L_503:
        /*0090*/ 	.word	0x00000008
.L_504:


//--------------------- .nv.info._ZN7cutlass13device_kernelIN5flash11enable_sm90INS1_16FlashAttnBwdSm90INS1_25CollectiveMainloopBwdSm90ILi2ELi2ELi2EN4cute5tupleIJNS5_1CILi1EEES8_S8_EEENS6_IJNS7_ILi128EEESA_NS7_ILi64EEEEEENS_10bfloat16_tEfNS_4arch4Sm90ELb1ELb0ELb0ELb1ELb1ELb1ELb0ELb0ELi2ELi1ELi2ELi2ELb0EEENS1_24CollectiveEpilogueBwdGQAISC_fSF_Li256ELb1ELb1EEENS1_25SingleTileBwdLPTSchedulerILb1ELi128ELb1EEEEEEEEEvNT_6ParamsE --------------------------
	.section	.nv.info._ZN7cutlass13device_kernelIN5flash11enable_sm90INS1_16FlashAttnBwdSm90INS1_25CollectiveMainloopBwdSm90ILi2ELi2ELi2EN4cute5tupleIJNS5_1CILi1EEES8_S8_EEENS6_IJNS7_ILi128EEESA_NS7_ILi64EEEEEENS_10bfloat16_tEfNS_4arch4Sm90ELb1ELb0ELb0ELb1ELb1ELb1ELb0ELb0ELi2ELi1ELi2ELi2ELb0EEENS1_24CollectiveEpilogueBwdGQAISC_fSF_Li256ELb1ELb1EEENS1_25SingleTileBwdLPTSchedulerILb1ELi128ELb1EEEEEEEEEvNT_6ParamsE,"",@"SHT_CUDA_INFO"
	.sectionflags	@""
	.align	4


	//----- nvinfo : EIATTR_CUDA_API_VERSION
	.align		4
        /*0000*/ 	.byte	0x04, 0x37
        /*0002*/ 	.short	(.L_506 - .L_505)
.L_505:
        /*0004*/ 	.word	0x00000082


	//----- nvinfo : EIATTR_KPARAM_INFO
	.align		4
.L_506:
        /*0008*/ 	.byte	0x04, 0x17
        /*000a*/ 	.short	(.L_508 - .L_507)
.L_507:
        /*000c*/ 	.word	0x00000000
        /*0010*/ 	.short	0x0000
        /*0012*/ 	.short	0x0000
        /*0014*/ 	.byte	0x00, 0xf0, 0x01, 0x1c


	//----- nvinfo : EIATTR_SPARSE_MMA_MASK
	.align		4
.L_508:
        /*0018*/ 	.byte	0x03, 0x50
        /*001a*/ 	.short	0x0000


	//----- nvinfo : EIATTR_MAXREG_COUNT
	.align		4
        /*001c*/ 	.byte	0x03, 0x1b
        /*001e*/ 	.short	0x00a8


	//----- nvinfo : EIATTR_MERCURY_ISA_VERSION
	.align		4
        /*0020*/ 	.byte	0x03, 0x5f
        /*0022*/ 	.short	0x0101


	//----- nvinfo : EIATTR_VRC_CTA_INIT_COUNT
	.align		4
        /*0024*/ 	.byte	0x02, 0x4a
	.zero		1
	.zero		1


	//----- nvinfo : EIATTR_EXIT_INSTR_OFFSETS
	.align		4
        /*0028*/ 	.byte	0x04, 0x1c
        /*002a*/ 	.short	(.L_510 - .L_509)


	//   ....[0]....
.L_509:
        /*002c*/ 	.word	0x00000010


	//----- nvinfo : EIATTR_MAX_THREADS
	.align		4
.L_510:
        /*0030*/ 	.byte	0x04, 0x05
        /*0032*/ 	.short	(.L_512 - .L_511)
.L_511:
        /*0034*/ 	.word	0x00000180
        /*0038*/ 	.word	0x00000001
        /*003c*/ 	.word	0x00000001


	//----- nvinfo : EIATTR_CBANK_PARAM_SIZE
	.align		4
.L_512:
        /*0040*/ 	.byte	0x03, 0x19
        /*0042*/ 	.short	0x0700


	//----- nvinfo : EIATTR_PARAM_CBANK
	.align		4
        /*0044*/ 	.byte	0x04, 0x0a
        /*0046*/ 	.short	(.L_514 - .L_513)
	.align		4
.L_513:
        /*0048*/ 	.word	index@(.nv.constant0._ZN7cutlass13device_kernelIN5flash11enable_sm90INS1_16FlashAttnBwdSm90INS1_25CollectiveMainloopBwdSm90ILi2ELi2ELi2EN4cute5tupleIJNS5_1CILi1EEES8_S8_EEENS6_IJNS7_ILi128EEESA_NS7_ILi64EEEEEENS_10bfloat16_tEfNS_4arch4Sm90ELb1ELb0ELb0ELb1ELb1ELb1ELb0ELb0ELi2ELi1ELi2ELi2ELb0EEENS1_24CollectiveEpilogueBwdGQAISC_fSF_Li256ELb1ELb1EEENS1_25SingleTileBwdLPTSchedulerILb1ELi128ELb1EEEEEEEEEvNT_6ParamsE)
        /*004c*/ 	.short	0x0380
        /*004e*/ 	.short	0x0700


	//----- nvinfo : EIATTR_SW_WAR
	.align		4
.L_514:
        /*0050*/ 	.byte	0x04, 0x36
        /*0052*/ 	.short	(.L_516 - .L_515)
.L_515:
        /*0054*/ 	.word	0x00000008
.L_516:


//--------------------- .nv.info._ZN7cutlass13device_kernelIN5flash22FlashAttnBwdPreprocessIN4cute5tupleIJNS3_1CILi128EEENS5_ILi64EEEEEENS_10bfloat16_tEfNS_4arch4Sm90ELb1ELb1EEEEEvNT_6ParamsE --------------------------
	.section	.nv.info._ZN7cutlass13device_kernelIN5flash22FlashAttnBwdPreprocessIN4cute5tupleIJNS3_1CILi128EEENS5_ILi64EEEEEENS_10bfloat16_tEfNS_4arch4Sm90ELb1ELb1EEEEEvNT_6ParamsE,"",@"SHT_CUDA_INFO"
	.sectionflags	@""
	.align	4


	//----- nvinfo : EIATTR_CUDA_API_VERSION
	.align		4
        /*0000*/ 	.byte	0x04, 0x37
        /*0002*/ 	.short	(.L_518 - .L_517)
.L_517:
        /*0004*/ 	.word	0x00000082


	//----- nvinfo : EIATTR_KPARAM_INFO
	.align		4
.L_518:
        /*0008*/ 	.byte	0x04, 0x17
        /*000a*/ 	.short	(.L_520 - .L_519)
.L_519:
        /*000c*/ 	.word	0x00000000
        /*0010*/ 	.short	0x0000
        /*0012*/ 	.short	0x0000
        /*0014*/ 	.byte	0x00, 0xf0, 0xc1, 0x03


	//----- nvinfo : EIATTR_SPARSE_MMA_MASK
	.align		4
.L_520:
        /*0018*/ 	.byte	0x03, 0x50
        /*001a*/ 	.short	0x0000


	//----- nvinfo : EIATTR_MAXREG_COUNT
	.align		4
        /*001c*/ 	.byte	0x03, 0x1b
        /*001e*/ 	.short	0x0080


	//----- nvinfo : EIATTR_MERCURY_ISA_VERSION
	.align		4
        /*0020*/ 	.byte	0x03, 0x5f
        /*0022*/ 	.short	0x0101


	//----- nvinfo : EIATTR_COOP_GROUP_MASK_REGIDS
	.align		4
        /*0024*/ 	.byte	0x04, 0x29
        /*0026*/ 	.short	(.L_522 - .L_521)


	//   ....[0]....
.L_521:
        /*0028*/ 	.word	0xffffffff


	//   ....[1]....
        /*002c*/ 	.word	0xffffffff


	//   ....[2]....
        /*0030*/ 	.word	0xffffffff


	//   ....[3]....
        /*0034*/ 	.word	0xffffffff


	//   ....[4]....
        /*0038*/ 	.word	0xffffffff


	//   ....[5]....
        /*003c*/ 	.word	0xffffffff


	//   ....[6]....
        /*0040*/ 	.word	0xffffffff


	//   ....[7]....
        /*0044*/ 	.word	0xffffffff


	//   ....[8]....
        /*0048*/ 	.word	0xffffffff


	//   ....[9]....
        /*004c*/ 	.word	0xffffffff


	//   ....[10]....
        /*0050*/ 	.word	0xffffffff


	//   ....[11]....
        /*0054*/ 	.word	0xffffffff


	//----- nvinfo : EIATTR_COOP_GROUP_INSTR_OFFSETS
	.align		4
.L_522:
        /*0058*/ 	.byte	0x04, 0x28
        /*005a*/ 	.short	(.L_524 - .L_523)


	//   ....[0]....
.L_523:
        /*005c*/ 	.word	0x00001240


	//   ....[1]....
        /*0060*/ 	.word	0x00001260


	//   ....[2]....
        /*0064*/ 	.word	0x00001270


	//   ....[3]....
        /*0068*/ 	.word	0x00001280


	//   ....[4]....
        /*006c*/ 	.word	0x000012b0


	//   ....[5]....
        /*0070*/ 	.word	0x000012e0


	//   ....[6]....
        /*0074*/ 	.word	0x000012f0


	//   ....[7]....
        /*0078*/ 	.word	0x00001300


	//   ....[8]....
        /*007c*/ 	.word	0x00001360


	//   ....[9]....
        /*0080*/ 	.word	0x000013a0


	//   ....[10]....
        /*0084*/ 	.word	0x000013d0


	//   ....[11]....
        /*0088*/ 	.word	0x000013e0


	//----- nvinfo : EIATTR_VRC_CTA_INIT_COUNT
	.align		4
.L_524:
        /*008c*/ 	.byte	0x02, 0x4a
	.zero		1
	.zero		1


	//----- nvinfo : EIATTR_EXIT_INSTR_OFFSETS
	.align		4
        /*0090*/ 	.byte	0x04, 0x1c
        /*0092*/ 	.short	(.L_526 - .L_525)


	//   ....[0]....
.L_525:
        /*0094*/ 	.word	0x00000280


	//   ....[1]....
        /*0098*/ 	.word	0x000018f0


	//   ....[2]....
        /*009c*/ 	.word	0x00001970


	//----- nvinfo : EIATTR_MAX_THREADS
	.align		4
.L_526:
        /*00a0*/ 	.byte	0x04, 0x05
        /*00a2*/ 	.short	(.L_528 - .L_527)
.L_527:
        /*00a4*/ 	.word	0x00000100
        /*00a8*/ 	.word	0x00000001
        /*00ac*/ 	.word	0x00000001


	//----- nvinfo : EIATTR_CRS_STACK_SIZE
	.align		4
.L_528:
        /*00b0*/ 	.byte	0x04, 0x1e
        /*00b2*/ 	.short	(.L_530 - .L_529)
.L_529:
        /*00b4*/ 	.word	0x00000000


	//----- nvinfo : EIATTR_CBANK_PARAM_SIZE
	.align		4
.L_530:
        /*00b8*/ 	.byte	0x03, 0x19
        /*00ba*/ 	.short	0x00f0


	//----- nvinfo : EIATTR_PARAM_CBANK
	.align		4
        /*00bc*/ 	.byte	0x04, 0x0a
        /*00be*/ 	.short	(.L_532 - .L_531)
	.align		4
.L_531:
        /*00c0*/ 	.word	index@(.nv.constant0._ZN7cutlass13device_kernelIN5flash22FlashAttnBwdPreprocessIN4cute5tupleIJNS3_1CILi128EEENS5_ILi64EEEEEENS_10bfloat16_tEfNS_4arch4Sm90ELb1ELb1EEEEEvNT_6ParamsE)
        /*00c4*/ 	.short	0x0380
        /*00c6*/ 	.short	0x00f0


	//----- nvinfo : EIATTR_SW_WAR
	.align		4
.L_532:
        /*00c8*/ 	.byte	0x04, 0x36
        /*00ca*/ 	.short	(.L_534 - .L_533)
.L_533:
        /*00cc*/ 	.word	0x00000008
.L_534:


//--------------------- .nv.callgraph             --------------------------
	.section	.nv.callgraph,"",@"SHT_CUDA_CALLGRAPH"
	.align	4
	.sectionentsize	8
	.align		4
        /*0000*/ 	.word	0x00000000
	.align		4
        /*0004*/ 	.word	0xffffffff
	.align		4
        /*0008*/ 	.word	0x00000000
	.align		4
        /*000c*/ 	.word	0xfffffffe
	.align		4
        /*0010*/ 	.word	0x00000000
	.align		4
        /*0014*/ 	.word	0xfffffffd
	.align		4
        /*0018*/ 	.word	0x00000000
	.align		4
        /*001c*/ 	.word	0xfffffffc


//--------------------- .nv.constant4             --------------------------
	.section	.nv.constant4,"a",@progbits
	.align	8
	.align		8
.nv.constant4:
        /*0000*/ 	.dword	_ZN65_INTERNAL_d6de7d86_29_flash_bwd_hdim64_bf16_sm90_cu_744032ad_28384cuda3std3__45__cpo5beginE
	.align		8
        /*0008*/ 	.dword	_ZN65_INTERNAL_d6de7d86_29_flash_bwd_hdim64_bf16_sm90_cu_744032ad_28384cuda3std3__45__cpo3endE
	.align		8
        /*0010*/ 	.dword	_ZN65_INTERNAL_d6de7d86_29_flash_bwd_hdim64_bf16_sm90_cu_744032ad_28384cuda3std3__45__cpo6cbeginE
	.align		8
        /*0018*/ 	.dword	_ZN65_INTERNAL_d6de7d86_29_flash_bwd_hdim64_bf16_sm90_cu_744032ad_28384cuda3std3__45__cpo4cendE
	.align		8
        /*0020*/ 	.dword	_ZN65_INTERNAL_d6de7d86_29_flash_bwd_hdim64_bf16_sm90_cu_744032ad_28384cuda3std3__467_GLOBAL__N__d6de7d86_29_flash_bwd_hdim64_bf16_sm90_cu_744032ad_28386ignoreE
	.align		8
        /*0028*/ 	.dword	_ZN65_INTERNAL_d6de7d86_29_flash_bwd_hdim64_bf16_sm90_cu_744032ad_28384cuda3std3__419piecewise_constructE
	.align		8
        /*0030*/ 	.dword	_ZN65_INTERNAL_d6de7d86_29_flash_bwd_hdim64_bf16_sm90_cu_744032ad_28384cuda3std3__48in_placeE
	.align		8
        /*0038*/ 	.dword	_ZN65_INTERNAL_d6de7d86_29_flash_bwd_hdim64_bf16_sm90_cu_744032ad_28384cuda3std6ranges3__45__cpo4swapE
	.align		8
        /*0040*/ 	.dword	_ZN65_INTERNAL_d6de7d86_29_flash_bwd_hdim64_bf16_sm90_cu_744032ad_28384cuda3std6ranges3__45__cpo9iter_moveE
	.align		8
        /*0048*/ 	.dword	_ZN65_INTERNAL_d6de7d86_29_flash_bwd_hdim64_bf16_sm90_cu_744032ad_28384cute7productE
	.align		8
        /*0050*/ 	.dword	_ZN65_INTERNAL_d6de7d86_29_flash_bwd_hdim64_bf16_sm90_cu_744032ad_28384cute1_E


//--------------------- .text._ZN7cutlass13device_kernelIN5flash11enable_sm90INS1_16FlashAttnBwdSm90INS1_25CollectiveMainloopBwdSm90ILi2ELi2ELi2EN4cute5tupleIJNS5_1CILi1EEES8_S8_EEENS6_IJNS7_ILi128EEESA_NS7_ILi64EEEEEENS_10bfloat16_tEfNS_4arch4Sm90ELb0ELb0ELb0ELb0ELb0ELb1ELb0ELb0ELi2ELi1ELi2ELi2ELb0EEENS1_21CollectiveEpilogueBwdISC_SD_SF_Li256ELb0ELb0ELi1EEENS1_19SingleTileSchedulerILb0ELb0ELb0ELi128EEEEEEEEEvNT_6ParamsE --------------------------
	.section	.text._ZN7cutlass13device_kernelIN5flash11enable_sm90INS1_16FlashAttnBwdSm90INS1_25CollectiveMainloopBwdSm90ILi2ELi2ELi2EN4cute5tupleIJNS5_1CILi1EEES8_S8_EEENS6_IJNS7_ILi128EEESA_NS7_ILi64EEEEEENS_10bfloat16_tEfNS_4arch4Sm90ELb0ELb0ELb0ELb0ELb0ELb1ELb0ELb0ELi2ELi1ELi2ELi2ELb0EEENS1_21CollectiveEpilogueBwdISC_SD_SF_Li256ELb0ELb0ELi1EEENS1_19SingleTileSchedulerILb0ELb0ELb0ELi128EEEEEEEEEvNT_6ParamsE,"ax",@progbits
	.align	128
.text._ZN7cutlass13device_kernelIN5flash11enable_sm90INS1_16FlashAttnBwdSm90INS1_25CollectiveMainloopBwdSm90ILi2ELi2ELi2EN4cute5tupleIJNS5_1CILi1EEES8_S8_EEENS6_IJNS7_ILi128EEESA_NS7_ILi64EEEEEENS_10bfloat16_tEfNS_4arch4Sm90ELb0ELb0ELb0ELb0ELb0ELb1ELb0ELb0ELi2ELi1ELi2ELi2ELb0EEENS1_21CollectiveEpilogueBwdISC_SD_SF_Li256ELb0ELb0ELi1EEENS1_19SingleTileSchedulerILb0ELb0ELb0ELi128EEEEEEEEEvNT_6ParamsE:
        .type           _ZN7cutlass13device_kernelIN5flash11enable_sm90INS1_16FlashAttnBwdSm90INS1_25CollectiveMainloopBwdSm90ILi2ELi2ELi2EN4cute5tupleIJNS5_1CILi1EEES8_S8_EEENS6_IJNS7_ILi128EEESA_NS7_ILi64EEEEEENS_10bfloat16_tEfNS_4arch4Sm90ELb0ELb0ELb0ELb0ELb0ELb1ELb0ELb0ELi2ELi1ELi2ELi2ELb0EEENS1_21CollectiveEpilogueBwdISC_SD_SF_Li256ELb0ELb0ELi1EEENS1_19SingleTileSchedulerILb0ELb0ELb0ELi128EEEEEEEEEvNT_6ParamsE,@function
        .size           _ZN7cutlass13device_kernelIN5flash11enable_sm90INS1_16FlashAttnBwdSm90INS1_25CollectiveMainloopBwdSm90ILi2ELi2ELi2EN4cute5tupleIJNS5_1CILi1EEES8_S8_EEENS6_IJNS7_ILi128EEESA_NS7_ILi64EEEEEENS_10bfloat16_tEfNS_4arch4Sm90ELb0ELb0ELb0ELb0ELb0ELb1ELb0ELb0ELi2ELi1ELi2ELi2ELb0EEENS1_21CollectiveEpilogueBwdISC_SD_SF_Li256ELb0ELb0ELi1EEENS1_19SingleTileSchedulerILb0ELb0ELb0ELi128EEEEEEEEEvNT_6ParamsE,(.L_x_68 - _ZN7cutlass13device_kernelIN5flash11enable_sm90INS1_16FlashAttnBwdSm90INS1_25CollectiveMainloopBwdSm90ILi2ELi2ELi2EN4cute5tupleIJNS5_1CILi1EEES8_S8_EEENS6_IJNS7_ILi128EEESA_NS7_ILi64EEEEEENS_10bfloat16_tEfNS_4arch4Sm90ELb0ELb0ELb0ELb0ELb0ELb1ELb0ELb0ELi2ELi1ELi2ELi2ELb0EEENS1_21CollectiveEpilogueBwdISC_SD_SF_Li256ELb0ELb0ELi1EEENS1_19SingleTileSchedulerILb0ELb0ELb0ELi128EEEEEEEEEvNT_6ParamsE)
        .other          _ZN7cutlass13device_kernelIN5flash11enable_sm90INS1_16FlashAttnBwdSm90INS1_25CollectiveMainloopBwdSm90ILi2ELi2ELi2EN4cute5tupleIJNS5_1CILi1EEES8_S8_EEENS6_IJNS7_ILi128EEESA_NS7_ILi64EEEEEENS_10bfloat16_tEfNS_4arch4Sm90ELb0ELb0ELb0ELb0ELb0ELb1ELb0ELb0ELi2ELi1ELi2ELi2ELb0EEENS1_21CollectiveEpilogueBwdISC_SD_SF_Li256ELb0ELb0ELi1EEENS1_19SingleTileSchedulerILb0ELb0ELb0ELi128EEEEEEEEEvNT_6ParamsE,@"STO_CUDA_ENTRY STV_DEFAULT"
_ZN7cutlass13device_kernelIN5flash11enable_sm90INS1_16FlashAttnBwdSm90INS1_25CollectiveMainloopBwdSm90ILi2ELi2ELi2EN4cute5tupleIJNS5_1CILi1EEES8_S8_EEENS6_IJNS7_ILi128EEESA_NS7_ILi64EEEEEENS_10bfloat16_tEfNS_4arch4Sm90ELb0ELb0ELb0ELb0ELb0ELb1ELb0ELb0ELi2ELi1ELi2ELi2ELb0EEENS1_21CollectiveEpilogueBwdISC_SD_SF_Li256ELb0ELb0ELi1EEENS1_19SingleTileSchedulerILb0ELb0ELb0ELi128EEEEEEEEEvNT_6ParamsE:
[----:B------:R-:W-:Y:S01]  /*0000*/  LDC R1, c[0x0][0x37c] ;  /* 0x0000df00ff017b82 */ /* 0x000fe20000000800 */
[----:B------:R-:W-:Y:S05]  /*0010*/  EXIT ;  /* 0x000000000000794d */ /* 0x000fea0003800000 */
.L_x_0:
[----:B------:R-:W-:-:S00]  /*0020*/  BRA `(.L_x_0) ;  /* 0xfffffffc00fc7947 */ /* 0x000fc0000383ffff */
[----:B------:R-:W-:-:S00]  /*0030*/  NOP ;  /* 0x0000000000007918 */ /* 0x000fc00000000000 */
        /* <DEDUP_REMOVED lines=12> */
.L_x_68:


//--------------------- .text._ZN7cutlass13device_kernelIN5flash11enable_sm90INS1_16FlashAttnBwdSm90INS1_25CollectiveMainloopBwdSm90ILi2ELi2ELi2EN4cute5tupleIJNS5_1CILi1EEES8_S8_EEENS6_IJNS7_ILi128EEESA_NS7_ILi64EEEEEENS_10bfloat16_tEfNS_4arch4Sm90ELb0ELb0ELb0ELb0ELb1ELb1ELb0ELb0ELi2ELi1ELi2ELi2ELb0EEENS1_21CollectiveEpilogueBwdISC_SD_SF_Li256ELb0ELb0ELi1EEENS1_19SingleTileSchedulerILb0ELb0ELb0ELi128EEEEEEEEEvNT_6ParamsE --------------------------
	.section	.text._ZN7cutlass13device_kernelIN5flash11enable_sm90INS1_16FlashAttnBwdSm90INS1_25CollectiveMainloopBwdSm90ILi2ELi2ELi2EN4cute5tupleIJNS5_1CILi1EEES8_S8_EEENS6_IJNS7_ILi128EEESA_NS7_ILi64EEEEEENS_10bfloat16_tEfNS_4arch4Sm90ELb0ELb0ELb0ELb0ELb1ELb1ELb0ELb0ELi2ELi1ELi2ELi2ELb0EEENS1_21CollectiveEpilogueBwdISC_SD_SF_Li256ELb0ELb0ELi1EEENS1_19SingleTileSchedulerILb0ELb0ELb0ELi128EEEEEEEEEvNT_6ParamsE,"ax",@progbits
	.align	128
.text._ZN7cutlass13device_kernelIN5flash11enable_sm90INS1_16FlashAttnBwdSm90INS1_25CollectiveMainloopBwdSm90ILi2ELi2ELi2EN4cute5tupleIJNS5_1CILi1EEES8_S8_EEENS6_IJNS7_ILi128EEESA_NS7_ILi64EEEEEENS_10bfloat16_tEfNS_4arch4Sm90ELb0ELb0ELb0ELb0ELb1ELb1ELb0ELb0ELi2ELi1ELi2ELi2ELb0EEENS1_21CollectiveEpilogueBwdISC_SD_SF_Li256ELb0ELb0ELi1EEENS1_19SingleTileSchedulerILb0ELb0ELb0ELi128EEEEEEEEEvNT_6ParamsE:
        .type           _ZN7cutlass13device_kernelIN5flash11enable_sm90INS1_16FlashAttnBwdSm90INS1_25CollectiveMainloopBwdSm90ILi2ELi2ELi2EN4cute5tupleIJNS5_1CILi1EEES8_S8_EEENS6_IJNS7_ILi128EEESA_NS7_ILi64EEEEEENS_10bfloat16_tEfNS_4arch4Sm90ELb0ELb0ELb0ELb0ELb1ELb1ELb0ELb0ELi2ELi1ELi2ELi2ELb0EEENS1_21CollectiveEpilogueBwdISC_SD_SF_Li256ELb0ELb0ELi1EEENS1_19SingleTileSchedulerILb0ELb0ELb0ELi128EEEEEEEEEvNT_6ParamsE,@function
        .size           _ZN7cutlass13device_kernelIN5flash11enable_sm90INS1_16FlashAttnBwdSm90INS1_25CollectiveMainloopBwdSm90ILi2ELi2ELi2EN4cute5tupleIJNS5_1CILi1EEES8_S8_EEENS6_IJNS7_ILi128EEESA_NS7_ILi64EEEEEENS_10bfloat16_tEfNS_4arch4Sm90ELb0ELb0ELb0ELb0ELb1ELb1ELb0ELb0ELi2ELi1ELi2ELi2ELb0EEENS1_21CollectiveEpilogueBwdISC_SD_SF_Li256ELb0ELb0ELi1EEENS1_19SingleTileSchedulerILb0ELb0ELb0ELi128EEEEEEEEEvNT_6ParamsE,(.L_x_69 - _ZN7cutlass13device_kernelIN5flash11enable_sm90INS1_16FlashAttnBwdSm90INS1_25CollectiveMainloopBwdSm90ILi2ELi2ELi2EN4cute5tupleIJNS5_1CILi1EEES8_S8_EEENS6_IJNS7_ILi128EEESA_NS7_ILi64EEEEEENS_10bfloat16_tEfNS_4arch4Sm90ELb0ELb0ELb0ELb0ELb1ELb1ELb0ELb0ELi2ELi1ELi2ELi2ELb0EEENS1_21CollectiveEpilogueBwdISC_SD_SF_Li256ELb0ELb0ELi1EEENS1_19SingleTileSchedulerILb0ELb0ELb0ELi128EEEEEEEEEvNT_6ParamsE)
        .other          _ZN7cutlass13device_kernelIN5flash11enable_sm90INS1_16FlashAttnBwdSm90INS1_25CollectiveMainloopBwdSm90ILi2ELi2ELi2EN4cute5tupleIJNS5_1CILi1EEES8_S8_EEENS6_IJNS7_ILi128EEESA_NS7_ILi64EEEEEENS_10bfloat16_tEfNS_4arch4Sm90ELb0ELb0ELb0ELb0ELb1ELb1ELb0ELb0ELi2ELi1ELi2ELi2ELb0EEENS1_21CollectiveEpilogueBwdISC_SD_SF_Li256ELb0ELb0ELi1EEENS1_19SingleTileSchedulerILb0ELb0ELb0ELi128EEEEEEEEEvNT_6ParamsE,@"STO_CUDA_ENTRY STV_DEFAULT"
_ZN7cutlass13device_kernelIN5flash11enable_sm90INS1_16FlashAttnBwdSm90INS1_25CollectiveMainloopBwdSm90ILi2ELi2ELi2EN4cute5tupleIJNS5_1CILi1EEES8_S8_EEENS6_IJNS7_ILi128EEESA_NS7_ILi64EEEEEENS_10bfloat16_tEfNS_4arch4Sm90ELb0ELb0ELb0ELb0ELb1ELb1ELb0ELb0ELi2ELi1ELi2ELi2ELb0EEENS1_21CollectiveEpilogueBwdISC_SD_SF_Li256ELb0ELb0ELi1EEENS1_19SingleTileSchedulerILb0ELb0ELb0ELi128EEEEEEEEEvNT_6ParamsE:
[----:B------:R-:W-:Y:S01]  /*0000*/  LDC R1, c[0x0][0x37c] ;  /* 0x0000df00ff017b82 */ /* 0x000fe20000000800 */
[----:B------:R-:W-:Y:S05]  /*0010*/  EXIT ;  /* 0x000000000000794d */ /* 0x000fea0003800000 */
.L_x_1:
        /* <DEDUP_REMOVED lines=14> */
.L_x_69:


//--------------------- .text._ZN7cutlass13device_kernelIN5flash11enable_sm90INS1_16FlashAttnBwdSm90INS1_25CollectiveMainloopBwdSm90ILi2ELi2ELi2EN4cute5tupleIJNS5_1CILi1EEES8_S8_EEENS6_IJNS7_ILi128EEESA_NS7_ILi64EEEEEENS_10bfloat16_tEfNS_4arch4Sm90ELb0ELb0ELb0ELb0ELb0ELb1ELb0ELb0ELi2ELi1ELi2ELi2ELb0EEENS1_24CollectiveEpilogueBwdGQAISC_fSF_Li256ELb0ELb0EEENS1_19SingleTileSchedulerILb0ELb0ELb0ELi128EEEEEEEEEvNT_6ParamsE --------------------------
	.section	.text._ZN7cutlass13device_kernelIN5flash11enable_sm90INS1_16FlashAttnBwdSm90INS1_25CollectiveMainloopBwdSm90ILi2ELi2ELi2EN4cute5tupleIJNS5_1CILi1EEES8_S8_EEENS6_IJNS7_ILi128EEESA_NS7_ILi64EEEEEENS_10bfloat16_tEfNS_4arch4Sm90ELb0ELb0ELb0ELb0ELb0ELb1ELb0ELb0ELi2ELi1ELi2ELi2ELb0EEENS1_24CollectiveEpilogueBwdGQAISC_fSF_Li256ELb0ELb0EEENS1_19SingleTileSchedulerILb0ELb0ELb0ELi128EEEEEEEEEvNT_6ParamsE,"ax",@progbits
	.align	128
.text._ZN7cutlass13device_kernelIN5flash11enable_sm90INS1_16FlashAttnBwdSm90INS1_25CollectiveMainloopBwdSm90ILi2ELi2ELi2EN4cute5tupleIJNS5_1CILi1EEES8_S8_EEENS6_IJNS7_ILi128EEESA_NS7_ILi64EEEEEENS_10bfloat16_tEfNS_4arch4Sm90ELb0ELb0ELb0ELb0ELb0ELb1ELb0ELb0ELi2ELi1ELi2ELi2ELb0EEENS1_24CollectiveEpilogueBwdGQAISC_fSF_Li256ELb0ELb0EEENS1_19SingleTileSchedulerILb0ELb0ELb0ELi128EEEEEEEEEvNT_6ParamsE:
        .type           _ZN7cutlass13device_kernelIN5flash11enable_sm90INS1_16FlashAttnBwdSm90INS1_25CollectiveMainloopBwdSm90ILi2ELi2ELi2EN4cute5tupleIJNS5_1CILi1EEES8_S8_EEENS6_IJNS7_ILi128EEESA_NS7_ILi64EEEEEENS_10bfloat16_tEfNS_4arch4Sm90ELb0ELb0ELb0ELb0ELb0ELb1ELb0ELb0ELi2ELi1ELi2ELi2ELb0EEENS1_24CollectiveEpilogueBwdGQAISC_fSF_Li256ELb0ELb0EEENS1_19SingleTileSchedulerILb0ELb0ELb0ELi128EEEEEEEEEvNT_6ParamsE,@function
        .size           _ZN7cutlass13device_kernelIN5flash11enable_sm90INS1_16FlashAttnBwdSm90INS1_25CollectiveMainloopBwdSm90ILi2ELi2ELi2EN4cute5tupleIJNS5_1CILi1EEES8_S8_EEENS6_IJNS7_ILi128EEESA_NS7_ILi64EEEEEENS_10bfloat16_tEfNS_4arch4Sm90ELb0ELb0ELb0ELb0ELb0ELb1ELb0ELb0ELi2ELi1ELi2ELi2ELb0EEENS1_24CollectiveEpilogueBwdGQAISC_fSF_Li256ELb0ELb0EEENS1_19SingleTileSchedulerILb0ELb0ELb0ELi128EEEEEEEEEvNT_6ParamsE,(.L_x_70 - _ZN7cutlass13device_kernelIN5flash11enable_sm90INS1_16FlashAttnBwdSm90INS1_25CollectiveMainloopBwdSm90ILi2ELi2ELi2EN4cute5tupleIJNS5_1CILi1EEES8_S8_EEENS6_IJNS7_ILi128EEESA_NS7_ILi64EEEEEENS_10bfloat16_tEfNS_4arch4Sm90ELb0ELb0ELb0ELb0ELb0ELb1ELb0ELb0ELi2ELi1ELi2ELi2ELb0EEENS1_24CollectiveEpilogueBwdGQAISC_fSF_Li256ELb0ELb0EEENS1_19SingleTileSchedulerILb0ELb0ELb0ELi128EEEEEEEEEvNT_6ParamsE)
        .other          _ZN7cutlass13device_kernelIN5flash11enable_sm90INS1_16FlashAttnBwdSm90INS1_25CollectiveMainloopBwdSm90ILi2ELi2ELi2EN4cute5tupleIJNS5_1CILi1EEES8_S8_EEENS6_IJNS7_ILi128EEESA_NS7_ILi64EEEEEENS_10bfloat16_tEfNS_4arch4Sm90ELb0ELb0ELb0ELb0ELb0ELb1ELb0ELb0ELi2ELi1ELi2ELi2ELb0EEENS1_24CollectiveEpilogueBwdGQAISC_fSF_Li256ELb0ELb0EEENS1_19SingleTileSchedulerILb0ELb0ELb0ELi128EEEEEEEEEvNT_6ParamsE,@"STO_CUDA_ENTRY STV_DEFAULT"
_ZN7cutlass13device_kernelIN5flash11enable_sm90INS1_16FlashAttnBwdSm90INS1_25CollectiveMainloopBwdSm90ILi2ELi2ELi2EN4cute5tupleIJNS5_1CILi1EEES8_S8_EEENS6_IJNS7_ILi128EEESA_NS7_ILi64EEEEEENS_10bfloat16_tEfNS_4arch4Sm90ELb0ELb0ELb0ELb0ELb0ELb1ELb0ELb0ELi2ELi1ELi2ELi2ELb0EEENS1_24CollectiveEpilogueBwdGQAISC_fSF_Li256ELb0ELb0EEENS1_19SingleTileSchedulerILb0ELb0ELb0ELi128EEEEEEEEEvNT_6ParamsE:
[----:B------:R-:W-:Y:S01]  /*0000*/  LDC R1, c[0x0][0x37c] ;  /* 0x0000df00ff017b82 */ /* 0x000fe20000000800 */
[----:B------:R-:W-:Y:S05]  /*0010*/  EXIT ;  /* 0x000000000000794d */ /* 0x000fea0003800000 */
.L_x_2:
        /* <DEDUP_REMOVED lines=14> */
.L_x_70:


//--------------------- .text._ZN7cutlass13device_kernelIN5flash11enable_sm90INS1_16FlashAttnBwdSm90INS1_25CollectiveMainloopBwdSm90ILi2ELi2ELi2EN4cute5tupleIJNS5_1CILi1EEES8_S8_EEENS6_IJNS7_ILi128EEESA_NS7_ILi64EEEEEENS_10bfloat16_tEfNS_4arch4Sm90ELb0ELb0ELb0ELb0ELb1ELb1ELb0ELb0ELi2ELi1ELi2ELi2ELb0EEENS1_24CollectiveEpilogueBwdGQAISC_fSF_Li256ELb0ELb1EEENS1_19SingleTileSchedulerILb0ELb0ELb0ELi128EEEEEEEEEvNT_6ParamsE --------------------------
	.section	.text._ZN7cutlass13device_kernelIN5flash11enable_sm90INS1_16FlashAttnBwdSm90INS1_25CollectiveMainloopBwdSm90ILi2ELi2ELi2EN4cute5tupleIJNS5_1CILi1EEES8_S8_EEENS6_IJNS7_ILi128EEESA_NS7_ILi64EEEEEENS_10bfloat16_tEfNS_4arch4Sm90ELb0ELb0ELb0ELb0ELb1ELb1ELb0ELb0ELi2ELi1ELi2ELi2ELb0EEENS1_24CollectiveEpilogueBwdGQAISC_fSF_Li256ELb0ELb1EEENS1_19SingleTileSchedulerILb0ELb0ELb0ELi128EEEEEEEEEvNT_6ParamsE,"ax",@progbits
	.align	128
.text._ZN7cutlass13device_kernelIN5flash11enable_sm90INS1_16FlashAttnBwdSm90INS1_25CollectiveMainloopBwdSm90ILi2ELi2ELi2EN4cute5tupleIJNS5_1CILi1EEES8_S8_EEENS6_IJNS7_ILi128EEESA_NS7_ILi64EEEEEENS_10bfloat16_tEfNS_4arch4Sm90ELb0ELb0ELb0ELb0ELb1ELb1ELb0ELb0ELi2ELi1ELi2ELi2ELb0EEENS1_24CollectiveEpilogueBwdGQAISC_fSF_Li256ELb0ELb1EEENS1_19SingleTileSchedulerILb0ELb0ELb0ELi128EEEEEEEEEvNT_6ParamsE:
        .type           _ZN7cutlass13device_kernelIN5flash11enable_sm90INS1_16FlashAttnBwdSm90INS1_25CollectiveMainloopBwdSm90ILi2ELi2ELi2EN4cute5tupleIJNS5_1CILi1EEES8_S8_EEENS6_IJNS7_ILi128EEESA_NS7_ILi64EEEEEENS_10bfloat16_tEfNS_4arch4Sm90ELb0ELb0ELb0ELb0ELb1ELb1ELb0ELb0ELi2ELi1ELi2ELi2ELb0EEENS1_24CollectiveEpilogueBwdGQAISC_fSF_Li256ELb0ELb1EEENS1_19SingleTileSchedulerILb0ELb0ELb0ELi128EEEEEEEEEvNT_6ParamsE,@function
        .size           _ZN7cutlass13device_kernelIN5flash11enable_sm90INS1_16FlashAttnBwdSm90INS1_25CollectiveMainloopBwdSm90ILi2ELi2ELi2EN4cute5tupleIJNS5_1CILi1EEES8_S8_EEENS6_IJNS7_ILi128EEESA_NS7_ILi64EEEEEENS_10bfloat16_tEfNS_4arch4Sm90ELb0ELb0ELb0ELb0ELb1ELb1ELb0ELb0ELi2ELi1ELi2ELi2ELb0EEENS1_24CollectiveEpilogueBwdGQAISC_fSF_Li256ELb0ELb1EEENS1_19SingleTileSchedulerILb0ELb0ELb0ELi128EEEEEEEEEvNT_6ParamsE,(.L_x_71 - _ZN7cutlass13device_kernelIN5flash11enable_sm90INS1_16FlashAttnBwdSm90INS1_25CollectiveMainloopBwdSm90ILi2ELi2ELi2EN4cute5tupleIJNS5_1CILi1EEES8_S8_EEENS6_IJNS7_ILi128EEESA_NS7_ILi64EEEEEENS_10bfloat16_tEfNS_4arch4Sm90ELb0ELb0ELb0ELb0ELb1ELb1ELb0ELb0ELi2ELi1ELi2ELi2ELb0EEENS1_24CollectiveEpilogueBwdGQAISC_fSF_Li256ELb0ELb1EEENS1_19SingleTileSchedulerILb0ELb0ELb0ELi128EEEEEEEEEvNT_6ParamsE)
        .other          _ZN7cutlass13device_kernelIN5flash11enable_sm90INS1_16FlashAttnBwdSm90INS1_25CollectiveMainloopBwdSm90ILi2ELi2ELi2EN4cute5tupleIJNS5_1CILi1EEES8_S8_EEENS6_IJNS7_ILi128EEESA_NS7_ILi64EEEEEENS_10bfloat16_tEfNS_4arch4Sm90ELb0ELb0ELb0ELb0ELb1ELb1ELb0ELb0ELi2ELi1ELi2ELi2ELb0EEENS1_24CollectiveEpilogueBwdGQAISC_fSF_Li256ELb0ELb1EEENS1_19SingleTileSchedulerILb0ELb0ELb0ELi128EEEEEEEEEvNT_6ParamsE,@"STO_CUDA_ENTRY STV_DEFAULT"
_ZN7cutlass13device_kernelIN5flash11enable_sm90INS1_16FlashAttnBwdSm90INS1_25CollectiveMainloopBwdSm90ILi2ELi2ELi2EN4cute5tupleIJNS5_1CILi1EEES8_S8_EEENS6_IJNS7_ILi128EEESA_NS7_ILi64EEEEEENS_10bfloat16_tEfNS_4arch4Sm90ELb0ELb0ELb0ELb0ELb1ELb1ELb0ELb0ELi2ELi1ELi2ELi2ELb0EEENS1_24CollectiveEpilogueBwdGQAISC_fSF_Li256ELb0ELb1EEENS1_19SingleTileSchedulerILb0ELb0ELb0ELi128EEEEEEEEEvNT_6ParamsE:
[----:B------:R-:W-:Y:S01]  /*0000*/  LDC R1, c[0x0][0x37c] ;  /* 0x0000df00ff017b82 */ /* 0x000fe20000000800 */
[----:B------:R-:W-:Y:S05]  /*0010*/  EXIT ;  /* 0x000000000000794d */ /* 0x000fea0003800000 */
.L_x_3:
        /* <DEDUP_REMOVED lines=14> */
.L_x_71:


//--------------------- .text._ZN7cutlass13device_kernelIN5flash11enable_sm90INS1_16FlashAttnBwdSm90INS1_25CollectiveMainloopBwdSm90ILi2ELi2ELi2EN4cute5tupleIJNS5_1CILi1EEES8_S8_EEENS6_IJNS7_ILi128EEESA_NS7_ILi64EEEEEENS_10bfloat16_tEfNS_4arch4Sm90ELb0ELb0ELb0ELb1ELb0ELb1ELb0ELb0ELi2ELi1ELi2ELi2ELb0EEENS1_21CollectiveEpilogueBwdISC_SD_SF_Li256ELb1ELb0ELi1EEENS1_19SingleTileSchedulerILb1ELb0ELb0ELi128EEEEEEEEEvNT_6ParamsE --------------------------
	.section	.text._ZN7cutlass13device_kernelIN5flash11enable_sm90INS1_16FlashAttnBwdSm90INS1_25CollectiveMainloopBwdSm90ILi2ELi2ELi2EN4cute5tupleIJNS5_1CILi1EEES8_S8_EEENS6_IJNS7_ILi128EEESA_NS7_ILi64EEEEEENS_10bfloat16_tEfNS_4arch4Sm90ELb0ELb0ELb0ELb1ELb0ELb1ELb0ELb0ELi2ELi1ELi2ELi2ELb0EEENS1_21CollectiveEpilogueBwdISC_SD_SF_Li256ELb1ELb0ELi1EEENS1_19SingleTileSchedulerILb1ELb0ELb0ELi128EEEEEEEEEvNT_6ParamsE,"ax",@progbits
	.align	128
.text._ZN7cutlass13device_kernelIN5flash11enable_sm90INS1_16FlashAttnBwdSm90INS1_25CollectiveMainloopBwdSm90ILi2ELi2ELi2EN4cute5tupleIJNS5_1CILi1EEES8_S8_EEENS6_IJNS7_ILi128EEESA_NS7_ILi64EEEEEENS_10bfloat16_tEfNS_4arch4Sm90ELb0ELb0ELb0ELb1ELb0ELb1ELb0ELb0ELi2ELi1ELi2ELi2ELb0EEENS1_21CollectiveEpilogueBwdISC_SD_SF_Li256ELb1ELb0ELi1EEENS1_19SingleTileSchedulerILb1ELb0ELb0ELi128EEEEEEEEEvNT_6ParamsE:
        .type           _ZN7cutlass13device_kernelIN5flash11enable_sm90INS1_16FlashAttnBwdSm90INS1_25CollectiveMainloopBwdSm90ILi2ELi2ELi2EN4cute5tupleIJNS5_1CILi1EEES8_S8_EEENS6_IJNS7_ILi128EEESA_NS7_ILi64EEEEEENS_10bfloat16_tEfNS_4arch4Sm90ELb0ELb0ELb0ELb1ELb0ELb1ELb0ELb0ELi2ELi1ELi2ELi2ELb0EEENS1_21CollectiveEpilogueBwdISC_SD_SF_Li256ELb1ELb0ELi1EEENS1_19SingleTileSchedulerILb1ELb0ELb0ELi128EEEEEEEEEvNT_6ParamsE,@function
        .size           _ZN7cutlass13device_kernelIN5flash11enable_sm90INS1_16FlashAttnBwdSm90INS1_25CollectiveMainloopBwdSm90ILi2ELi2ELi2EN4cute5tupleIJNS5_1CILi1EEES8_S8_EEENS6_IJNS7_ILi128EEESA_NS7_ILi64EEEEEENS_10bfloat16_tEfNS_4arch4Sm90ELb0ELb0ELb0ELb1ELb0ELb1ELb0ELb0ELi2ELi1ELi2ELi2ELb0EEENS1_21CollectiveEpilogueBwdISC_SD_SF_Li256ELb1ELb0ELi1EEENS1_19SingleTileSchedulerILb1ELb0ELb0ELi128EEEEEEEEEvNT_6ParamsE,(.L_x_72 - _ZN7cutlass13device_kernelIN5flash11enable_sm90INS1_16FlashAttnBwdSm90INS1_25CollectiveMainloopBwdSm90ILi2ELi2ELi2EN4cute5tupleIJNS5_1CILi1EEES8_S8_EEENS6_IJNS7_ILi128EEESA_NS7_ILi64EEEEEENS_10bfloat16_tEfNS_4arch4Sm90ELb0ELb0ELb0ELb1ELb0ELb1ELb0ELb0ELi2ELi1ELi2ELi2ELb0EEENS1_21CollectiveEpilogueBwdISC_SD_SF_Li256ELb1ELb0ELi1EEENS1_19SingleTileSchedulerILb1ELb0ELb0ELi128EEEEEEEEEvNT_6ParamsE)
        .other          _ZN7cutlass13device_kernelIN5flash11enable_sm90INS1_16FlashAttnBwdSm90INS1_25CollectiveMainloopBwdSm90ILi2ELi2ELi2EN4cute5tupleIJNS5_1CILi1EEES8_S8_EEENS6_IJNS7_ILi128EEESA_NS7_ILi64EEEEEENS_10bfloat16_tEfNS_4arch4Sm90ELb0ELb0ELb0ELb1ELb0ELb1ELb0ELb0ELi2ELi1ELi2ELi2ELb0EEENS1_21CollectiveEpilogueBwdISC_SD_SF_Li256ELb1ELb0ELi1EEENS1_19SingleTileSchedulerILb1ELb0ELb0ELi128EEEEEEEEEvNT_6ParamsE,@"STO_CUDA_ENTRY STV_DEFAULT"
_ZN7cutlass13device_kernelIN5flash11enable_sm90INS1_16FlashAttnBwdSm90INS1_25CollectiveMainloopBwdSm90ILi2ELi2ELi2EN4cute5tupleIJNS5_1CILi1EEES8_S8_EEENS6_IJNS7_ILi128EEESA_NS7_ILi64EEEEEENS_10bfloat16_tEfNS_4arch4Sm90ELb0ELb0ELb0ELb1ELb0ELb1ELb0ELb0ELi2ELi1ELi2ELi2ELb0EEENS1_21CollectiveEpilogueBwdISC_SD_SF_Li256ELb1ELb0ELi1EEENS1_19SingleTileSchedulerILb1ELb0ELb0ELi128EEEEEEEEEvNT_6ParamsE:
[----:B------:R-:W-:Y:S01]  /*0000*/  LDC R1, c[0x0][0x37c] ;  /* 0x0000df00ff017b82 */ /* 0x000fe20000000800 */
[----:B------:R-:W-:Y:S05]  /*0010*/  EXIT ;  /* 0x000000000000794d */ /* 0x000fea0003800000 */
.L_x_4:
        /* <DEDUP_REMOVED lines=14> */
.L_x_72:


//--------------------- .text._ZN7cutlass13device_kernelIN5flash11enable_sm90INS1_16FlashAttnBwdSm90INS1_25CollectiveMainloopBwdSm90ILi2ELi2ELi2EN4cute5tupleIJNS5_1CILi1EEES8_S8_EEENS6_IJNS7_ILi128EEESA_NS7_ILi64EEEEEENS_10bfloat16_tEfNS_4arch4Sm90ELb0ELb0ELb0ELb1ELb1ELb1ELb0ELb0ELi2ELi1ELi2ELi2ELb0EEENS1_21CollectiveEpilogueBwdISC_SD_SF_Li256ELb1ELb0ELi1EEENS1_19SingleTileSchedulerILb1ELb0ELb0ELi128EEEEEEEEEvNT_6ParamsE --------------------------
	.section	.text._ZN7cutlass13device_kernelIN5flash11enable_sm90INS1_16FlashAttnBwdSm90INS1_25CollectiveMainloopBwdSm90ILi2ELi2ELi2EN4cute5tupleIJNS5_1CILi1EEES8_S8_EEENS6_IJNS7_ILi128EEESA_NS7_ILi64EEEEEENS_10bfloat16_tEfNS_4arch4Sm90ELb0ELb0ELb0ELb1ELb1ELb1ELb0ELb0ELi2ELi1ELi2ELi2ELb0EEENS1_21CollectiveEpilogueBwdISC_SD_SF_Li256ELb1ELb0ELi1EEENS1_19SingleTileSchedulerILb1ELb0ELb0ELi128EEEEEEEEEvNT_6ParamsE,"ax",@progbits
	.align	128
.text._ZN7cutlass13device_kernelIN5flash11enable_sm90INS1_16FlashAttnBwdSm90INS1_25CollectiveMainloopBwdSm90ILi2ELi2ELi2EN4cute5tupleIJNS5_1CILi1EEES8_S8_EEENS6_IJNS7_ILi128EEESA_NS7_ILi64EEEEEENS_10bfloat16_tEfNS_4arch4Sm90ELb0ELb0ELb0ELb1ELb1ELb1ELb0ELb0ELi2ELi1ELi2ELi2ELb0EEENS1_21CollectiveEpilogueBwdISC_SD_SF_Li256ELb1ELb0ELi1EEENS1_19SingleTileSchedulerILb1ELb0ELb0ELi128EEEEEEEEEvNT_6ParamsE:
        .type           _ZN7cutlass13device_kernelIN5flash11enable_sm90INS1_16FlashAttnBwdSm90INS1_25CollectiveMainloopBwdSm90ILi2ELi2ELi2EN4cute5tupleIJNS5_1CILi1EEES8_S8_EEENS6_IJNS7_ILi128EEESA_NS7_ILi64EEEEEENS_10bfloat16_tEfNS_4arch4Sm90ELb0ELb0ELb0ELb1ELb1ELb1ELb0ELb0ELi2ELi1ELi2ELi2ELb0EEENS1_21CollectiveEpilogueBwdISC_SD_SF_Li256ELb1ELb0ELi1EEENS1_19SingleTileSchedulerILb1ELb0ELb0ELi128EEEEEEEEEvNT_6ParamsE,@function
        .size           _ZN7cutlass13device_kernelIN5flash11enable_sm90INS1_16FlashAttnBwdSm90INS1_25CollectiveMainloopBwdSm90ILi2ELi2ELi2EN4cute5tupleIJNS5_1CILi1EEES8_S8_EEENS6_IJNS7_ILi128EEESA_NS7_ILi64EEEEEENS_10bfloat16_tEfNS_4arch4Sm90ELb0ELb0ELb0ELb1ELb1ELb1ELb0ELb0ELi2ELi1ELi2ELi2ELb0EEENS1_21CollectiveEpilogueBwdISC_SD_SF_Li256ELb1ELb0ELi1EEENS1_19SingleTileSchedulerILb1ELb0ELb0ELi128EEEEEEEEEvNT_6ParamsE,(.L_x_73 - _ZN7cutlass13device_kernelIN5flash11enable_sm90INS1_16FlashAttnBwdSm90INS1_25CollectiveMainloopBwdSm90ILi2ELi2ELi2EN4cute5tupleIJNS5_1CILi1EEES8_S8_EEENS6_IJNS7_ILi128EEESA_NS7_ILi64EEEEEENS_10bfloat16_tEfNS_4arch4Sm90ELb0ELb0ELb0ELb1ELb1ELb1ELb0ELb0ELi2ELi1ELi2ELi2ELb0EEENS1_21CollectiveEpilogueBwdISC_SD_SF_Li256ELb1ELb0ELi1EEENS1_19SingleTileSchedulerILb1ELb0ELb0ELi128EEEEEEEEEvNT_6ParamsE)
        .other          _ZN7cutlass13device_kernelIN5flash11enable_sm90INS1_16FlashAttnBwdSm90INS1_25CollectiveMainloopBwdSm90ILi2ELi2ELi2EN4cute5tupleIJNS5_1CILi1EEES8_S8_EEENS6_IJNS7_ILi128EEESA_NS7_ILi64EEEEEENS_10bfloat16_tEfNS_4arch4Sm90ELb0ELb0ELb0ELb1ELb1ELb1ELb0ELb0ELi2ELi1ELi2ELi2ELb0EEENS1_21CollectiveEpilogueBwdISC_SD_SF_Li256ELb1ELb0ELi1EEENS1_19SingleTileSchedulerILb1ELb0ELb0ELi128EEEEEEEEEvNT_6ParamsE,@"STO_CUDA_ENTRY STV_DEFAULT"
_ZN7cutlass13device_kernelIN5flash11enable_sm90INS1_16FlashAttnBwdSm90INS1_25CollectiveMainloopBwdSm90ILi2ELi2ELi2EN4cute5tupleIJNS5_1CILi1EEES8_S8_EEENS6_IJNS7_ILi128EEESA_NS7_ILi64EEEEEENS_10bfloat16_tEfNS_4arch4Sm90ELb0ELb0ELb0ELb1ELb1ELb1ELb0ELb0ELi2ELi1ELi2ELi2ELb0EEENS1_21CollectiveEpilogueBwdISC_SD_SF_Li256ELb1ELb0ELi1EEENS1_19SingleTileSchedulerILb1ELb0ELb0ELi128EEEEEEEEEvNT_6ParamsE:
[----:B------:R-:W-:Y:S01]  /*0000*/  LDC R1, c[0x0][0x37c] ;  /* 0x0000df00ff017b82 */ /* 0x000fe20000000800 */
[----:B------:R-:W-:Y:S05]  /*0010*/  EXIT ;  /* 0x000000000000794d */ /* 0x000fea0003800000 */
.L_x_5:
        /* <DEDUP_REMOVED lines=14> */
.L_x_73:


//--------------------- .text._ZN7cutlass13device_kernelIN5flash11enable_sm90INS1_16FlashAttnBwdSm90INS1_25CollectiveMainloopBwdSm90ILi2ELi2ELi2EN4cute5tupleIJNS5_1CILi1EEES8_S8_EEENS6_IJNS7_ILi128EEESA_NS7_ILi64EEEEEENS_10bfloat16_tEfNS_4arch4Sm90ELb0ELb0ELb0ELb1ELb0ELb1ELb0ELb0ELi2ELi1ELi2ELi2ELb0EEENS1_24CollectiveEpilogueBwdGQAISC_fSF_Li256ELb1ELb0EEENS1_19SingleTileSchedulerILb1ELb0ELb0ELi128EEEEEEEEEvNT_6ParamsE --------------------------
	.section	.text._ZN7cutlass13device_kernelIN5flash11enable_sm90INS1_16FlashAttnBwdSm90INS1_25CollectiveMainloopBwdSm90ILi2ELi2ELi2EN4cute5tupleIJNS5_1CILi1EEES8_S8_EEENS6_IJNS7_ILi128EEESA_NS7_ILi64EEEEEENS_10bfloat16_tEfNS_4arch4Sm90ELb0ELb0ELb0ELb1ELb0ELb1ELb0ELb0ELi2ELi1ELi2ELi2ELb0EEENS1_24CollectiveEpilogueBwdGQAISC_fSF_Li256ELb1ELb0EEENS1_19SingleTileSchedulerILb1ELb0ELb0ELi128EEEEEEEEEvNT_6ParamsE,"ax",@progbits
	.align	128
.text._ZN7cutlass13device_kernelIN5flash11enable_sm90INS1_16FlashAttnBwdSm90INS1_25CollectiveMainloopBwdSm90ILi2ELi2ELi2EN4cute5tupleIJNS5_1CILi1EEES8_S8_EEENS6_IJNS7_ILi128EEESA_NS7_ILi64EEEEEENS_10bfloat16_tEfNS_4arch4Sm90ELb0ELb0ELb0ELb1ELb0ELb1ELb0ELb0ELi2ELi1ELi2ELi2ELb0EEENS1_24CollectiveEpilogueBwdGQAISC_fSF_Li256ELb1ELb0EEENS1_19SingleTileSchedulerILb1ELb0ELb0ELi128EEEEEEEEEvNT_6ParamsE:
        .type           _ZN7cutlass13device_kernelIN5flash11enable_sm90INS1_16FlashAttnBwdSm90INS1_25CollectiveMainloopBwdSm90ILi2ELi2ELi2EN4cute5tupleIJNS5_1CILi1EEES8_S8_EEENS6_IJNS7_ILi128EEESA_NS7_ILi64EEEEEENS_10bfloat16_tEfNS_4arch4Sm90ELb0ELb0ELb0ELb1ELb0ELb1ELb0ELb0ELi2ELi1ELi2ELi2ELb0EEENS1_24CollectiveEpilogueBwdGQAISC_fSF_Li256ELb1ELb0EEENS1_19SingleTileSchedulerILb1ELb0ELb0ELi128EEEEEEEEEvNT_6ParamsE,@function
        .size           _ZN7cutlass13device_kernelIN5flash11enable_sm90INS1_16FlashAttnBwdSm90INS1_25CollectiveMainloopBwdSm90ILi2ELi2ELi2EN4cute5tupleIJNS5_1CILi1EEES8_S8_EEENS6_IJNS7_ILi128EEESA_NS7_ILi64EEEEEENS_10bfloat16_tEfNS_4arch4Sm90ELb0ELb0ELb0ELb1ELb0ELb1ELb0ELb0ELi2ELi1ELi2ELi2ELb0EEENS1_24CollectiveEpilogueBwdGQAISC_fSF_Li256ELb1ELb0EEENS1_19SingleTileSchedulerILb1ELb0ELb0ELi128EEEEEEEEEvNT_6ParamsE,(.L_x_74 - _ZN7cutlass13device_kernelIN5flash11enable_sm90INS1_16FlashAttnBwdSm90INS1_25CollectiveMainloopBwdSm90ILi2ELi2ELi2EN4cute5tupleIJNS5_1CILi1EEES8_S8_EEENS6_IJNS7_ILi128EEESA_NS7_ILi64EEEEEENS_10bfloat16_tEfNS_4arch4Sm90ELb0ELb0ELb0ELb1ELb0ELb1ELb0ELb0ELi2ELi1ELi2ELi2ELb0EEENS1_24CollectiveEpilogueBwdGQAISC_fSF_Li256ELb1ELb0EEENS1_19SingleTileSchedulerILb1ELb0ELb0ELi128EEEEEEEEEvNT_6ParamsE)
        .other          _ZN7cutlass13device_kernelIN5flash11enable_sm90INS1_16FlashAttnBwdSm90INS1_25CollectiveMainloopBwdSm90ILi2ELi2ELi2EN4cute5tupleIJNS5_1CILi1EEES8_S8_EEENS6_IJNS7_ILi128EEESA_NS7_ILi64EEEEEENS_10bfloat16_tEfNS_4arch4Sm90ELb0ELb0ELb0ELb1ELb0ELb1ELb0ELb0ELi2ELi1ELi2ELi2ELb0EEENS1_24CollectiveEpilogueBwdGQAISC_fSF_Li256ELb1ELb0EEENS1_19SingleTileSchedulerILb1ELb0ELb0ELi128EEEEEEEEEvNT_6ParamsE,@"STO_CUDA_ENTRY STV_DEFAULT"
_ZN7cutlass13device_kernelIN5flash11enable_sm90INS1_16FlashAttnBwdSm90INS1_25CollectiveMainloopBwdSm90ILi2ELi2ELi2EN4cute5tupleIJNS5_1CILi1EEES8_S8_EEENS6_IJNS7_ILi128EEESA_NS7_ILi64EEEEEENS_10bfloat16_tEfNS_4arch4Sm90ELb0ELb0ELb0ELb1ELb0ELb1ELb0ELb0ELi2ELi1ELi2ELi2ELb0EEENS1_24CollectiveEpilogueBwdGQAISC_fSF_Li256ELb1ELb0EEENS1_19SingleTileSchedulerILb1ELb0ELb0ELi128EEEEEEEEEvNT_6ParamsE:
[----:B------:R-:W-:Y:S01]  /*0000*/  LDC R1, c[0x0][0x37c] ;  /* 0x0000df00ff017b82 */ /* 0x000fe20000000800 */
[----:B------:R-:W-:Y:S05]  /*0010*/  EXIT ;  /* 0x000000000000794d */ /* 0x000fea0003800000 */
.L_x_6:
        /* <DEDUP_REMOVED lines=14> */
.L_x_74:


//--------------------- .text._ZN7cutlass13device_kernelIN5flash11enable_sm90INS1_16FlashAttnBwdSm90INS1_25CollectiveMainloopBwdSm90ILi2ELi2ELi2EN4cute5tupleIJNS5_1CILi1EEES8_S8_EEENS6_IJNS7_ILi128EEESA_NS7_ILi64EEEEEENS_10bfloat16_tEfNS_4arch4Sm90ELb0ELb0ELb0ELb1ELb1ELb1ELb0ELb0ELi2ELi1ELi2ELi2ELb0EEENS1_24CollectiveEpilogueBwdGQAISC_fSF_Li256ELb1ELb1EEENS1_19SingleTileSchedulerILb1ELb0ELb0ELi128EEEEEEEEEvNT_6ParamsE --------------------------
	.section	.text._ZN7cutlass13device_kernelIN5flash11enable_sm90INS1_16FlashAttnBwdSm90INS1_25CollectiveMainloopBwdSm90ILi2ELi2ELi2EN4cute5tupleIJNS5_1CILi1EEES8_S8_EEENS6_IJNS7_ILi128EEESA_NS7_ILi64EEEEEENS_10bfloat16_tEfNS_4arch4Sm90ELb0ELb0ELb0ELb1ELb1ELb1ELb0ELb0ELi2ELi1ELi2ELi2ELb0EEENS1_24CollectiveEpilogueBwdGQAISC_fSF_Li256ELb1ELb1EEENS1_19SingleTileSchedulerILb1ELb0ELb0ELi128EEEEEEEEEvNT_6ParamsE,"ax",@progbits
	.align	128
.text._ZN7cutlass13device_kernelIN5flash11enable_sm90INS1_16FlashAttnBwdSm90INS1_25CollectiveMainloopBwdSm90ILi2ELi2ELi2EN4cute5tupleIJNS5_1CILi1EEES8_S8_EEENS6_IJNS7_ILi128EEESA_NS7_ILi64EEEEEENS_10bfloat16_tEfNS_4arch4Sm90ELb0ELb0ELb0ELb1ELb1ELb1ELb0ELb0ELi2ELi1ELi2ELi2ELb0EEENS1_24CollectiveEpilogueBwdGQAISC_fSF_Li256ELb1ELb1EEENS1_19SingleTileSchedulerILb1ELb0ELb0ELi128EEEEEEEEEvNT_6ParamsE:
        .type           _ZN7cutlass13device_kernelIN5flash11enable_sm90INS1_16FlashAttnBwdSm90INS1_25CollectiveMainloopBwdSm90ILi2ELi2ELi2EN4cute5tupleIJNS5_1CILi1EEES8_S8_EEENS6_IJNS7_ILi128EEESA_NS7_ILi64EEEEEENS_10bfloat16_tEfNS_4arch4Sm90ELb0ELb0ELb0ELb1ELb1ELb1ELb0ELb0ELi2ELi1ELi2ELi2ELb0EEENS1_24CollectiveEpilogueBwdGQAISC_fSF_Li256ELb1ELb1EEENS1_19SingleTileSchedulerILb1ELb0ELb0ELi128EEEEEEEEEvNT_6ParamsE,@function
        .size           _ZN7cutlass13device_kernelIN5flash11enable_sm90INS1_16FlashAttnBwdSm90INS1_25CollectiveMainloopBwdSm90ILi2ELi2ELi2EN4cute5tupleIJNS5_1CILi1EEES8_S8_EEENS6_IJNS7_ILi128EEESA_NS7_ILi64EEEEEENS_10bfloat16_tEfNS_4arch4Sm90ELb0ELb0ELb0ELb1ELb1ELb1ELb0ELb0ELi2ELi1ELi2ELi2ELb0EEENS1_24CollectiveEpilogueBwdGQAISC_fSF_Li256ELb1ELb1EEENS1_19SingleTileSchedulerILb1ELb0ELb0ELi128EEEEEEEEEvNT_6ParamsE,(.L_x_75 - _ZN7cutlass13device_kernelIN5flash11enable_sm90INS1_16FlashAttnBwdSm90INS1_25CollectiveMainloopBwdSm90ILi2ELi2ELi2EN4cute5tupleIJNS5_1CILi1EEES8_S8_EEENS6_IJNS7_ILi128EEESA_NS7_ILi64EEEEEENS_10bfloat16_tEfNS_4arch4Sm90ELb0ELb0ELb0ELb1ELb1ELb1ELb0ELb0ELi2ELi1ELi2ELi2ELb0EEENS1_24CollectiveEpilogueBwdGQAISC_fSF_Li256ELb1ELb1EEENS1_19SingleTileSchedulerILb1ELb0ELb0ELi128EEEEEEEEEvNT_6ParamsE)
        .other          _ZN7cutlass13device_kernelIN5flash11enable_sm90INS1_16FlashAttnBwdSm90INS1_25CollectiveMainloopBwdSm90ILi2ELi2ELi2EN4cute5tupleIJNS5_1CILi1EEES8_S8_EEENS6_IJNS7_ILi128EEESA_NS7_ILi64EEEEEENS_10bfloat16_tEfNS_4arch4Sm90ELb0ELb0ELb0ELb1ELb1ELb1ELb0ELb0ELi2ELi1ELi2ELi2ELb0EEENS1_24CollectiveEpilogueBwdGQAISC_fSF_Li256ELb1ELb1EEENS1_19SingleTileSchedulerILb1ELb0ELb0ELi128EEEEEEEEEvNT_6ParamsE,@"STO_CUDA_ENTRY STV_DEFAULT"
_ZN7cutlass13device_kernelIN5flash11enable_sm90INS1_16FlashAttnBwdSm90INS1_25CollectiveMainloopBwdSm90ILi2ELi2ELi2EN4cute5tupleIJNS5_1CILi1EEES8_S8_EEENS6_IJNS7_ILi128EEESA_NS7_ILi64EEEEEENS_10bfloat16_tEfNS_4arch4Sm90ELb0ELb0ELb0ELb1ELb1ELb1ELb0ELb0ELi2ELi1ELi2ELi2ELb0EEENS1_24CollectiveEpilogueBwdGQAISC_fSF_Li256ELb1ELb1EEENS1_19SingleTileSchedulerILb1ELb0ELb0ELi128EEEEEEEEEvNT_6ParamsE:
[----:B------:R-:W-:Y:S01]  /*0000*/  LDC R1, c[0x0][0x37c] ;  /* 0x0000df00ff017b82 */ /* 0x000fe20000000800 */
[----:B------:R-:W-:Y:S05]  /*0010*/  EXIT ;  /* 0x000000000000794d */ /* 0x000fea0003800000 */
.L_x_7:
        /* <DEDUP_REMOVED lines=14> */
.L_x_75:


//--------------------- .text._ZN7cutlass13device_kernelIN5flash11enable_sm90INS1_16FlashAttnBwdSm90INS1_25CollectiveMainloopBwdSm90ILi2ELi2ELi2EN4cute5tupleIJNS5_1CILi1EEES8_S8_EEENS6_IJNS7_ILi128EEESA_NS7_ILi64EEEEEENS_10bfloat16_tEfNS_4arch4Sm90ELb0ELb1ELb0ELb0ELb0ELb1ELb0ELb0ELi2ELi1ELi2ELi2ELb0EEENS1_21CollectiveEpilogueBwdISC_SD_SF_Li256ELb0ELb0ELi1EEENS1_19SingleTileSchedulerILb0ELb0ELb0ELi128EEEEEEEEEvNT_6ParamsE --------------------------
	.section	.text._ZN7cutlass13device_kernelIN5flash11enable_sm90INS1_16FlashAttnBwdSm90INS1_25CollectiveMainloopBwdSm90ILi2ELi2ELi2EN4cute5tupleIJNS5_1CILi1EEES8_S8_EEENS6_IJNS7_ILi128EEESA_NS7_ILi64EEEEEENS_10bfloat16_tEfNS_4arch4Sm90ELb0ELb1ELb0ELb0ELb0ELb1ELb0ELb0ELi2ELi1ELi2ELi2ELb0EEENS1_21CollectiveEpilogueBwdISC_SD_SF_Li256ELb0ELb0ELi1EEENS1_19SingleTileSchedulerILb0ELb0ELb0ELi128EEEEEEEEEvNT_6ParamsE,"ax",@progbits
	.align	128
.text._ZN7cutlass13device_kernelIN5flash11enable_sm90INS1_16FlashAttnBwdSm90INS1_25CollectiveMainloopBwdSm90ILi2ELi2ELi2EN4cute5tupleIJNS5_1CILi1EEES8_S8_EEENS6_IJNS7_ILi128EEESA_NS7_ILi64EEEEEENS_10bfloat16_tEfNS_4arch4Sm90ELb0ELb1ELb0ELb0ELb0ELb1ELb0ELb0ELi2ELi1ELi2ELi2ELb0EEENS1_21CollectiveEpilogueBwdISC_SD_SF_Li256ELb0ELb0ELi1EEENS1_19SingleTileSchedulerILb0ELb0ELb0ELi128EEEEEEEEEvNT_6ParamsE:
        .type           _ZN7cutlass13device_kernelIN5flash11enable_sm90INS1_16FlashAttnBwdSm90INS1_25CollectiveMainloopBwdSm90ILi2ELi2ELi2EN4cute5tupleIJNS5_1CILi1EEES8_S8_EEENS6_IJNS7_ILi128EEESA_NS7_ILi64EEEEEENS_10bfloat16_tEfNS_4arch4Sm90ELb0ELb1ELb0ELb0ELb0ELb1ELb0ELb0ELi2ELi1ELi2ELi2ELb0EEENS1_21CollectiveEpilogueBwdISC_SD_SF_Li256ELb0ELb0ELi1EEENS1_19SingleTileSchedulerILb0ELb0ELb0ELi128EEEEEEEEEvNT_6ParamsE,@function
        .size           _ZN7cutlass13device_kernelIN5flash11enable_sm90INS1_16FlashAttnBwdSm90INS1_25CollectiveMainloopBwdSm90ILi2ELi2ELi2EN4cute5tupleIJNS5_1CILi1EEES8_S8_EEENS6_IJNS7_ILi128EEESA_NS7_ILi64EEEEEENS_10bfloat16_tEfNS_4arch4Sm90ELb0ELb1ELb0ELb0ELb0ELb1ELb0ELb0ELi2ELi1ELi2ELi2ELb0EEENS1_21CollectiveEpilogueBwdISC_SD_SF_Li256ELb0ELb0ELi1EEENS1_19SingleTileSchedulerILb0ELb0ELb0ELi128EEEEEEEEEvNT_6ParamsE,(.L_x_76 - _ZN7cutlass13device_kernelIN5flash11enable_sm90INS1_16FlashAttnBwdSm90INS1_25CollectiveMainloopBwdSm90ILi2ELi2ELi2EN4cute5tupleIJNS5_1CILi1EEES8_S8_EEENS6_IJNS7_ILi128EEESA_NS7_ILi64EEEEEENS_10bfloat16_tEfNS_4arch4Sm90ELb0ELb1ELb0ELb0ELb0ELb1ELb0ELb0ELi2ELi1ELi2ELi2ELb0EEENS1_21CollectiveEpilogueBwdISC_SD_SF_Li256ELb0ELb0ELi1EEENS1_19SingleTileSchedulerILb0ELb0ELb0ELi128EEEEEEEEEvNT_6ParamsE)
        .other          _ZN7cutlass13device_kernelIN5flash11enable_sm90INS1_16FlashAttnBwdSm90INS1_25CollectiveMainloopBwdSm90ILi2ELi2ELi2EN4cute5tupleIJNS5_1CILi1EEES8_S8_EEENS6_IJNS7_ILi128EEESA_NS7_ILi64EEEEEENS_10bfloat16_tEfNS_4arch4Sm90ELb0ELb1ELb0ELb0ELb0ELb1ELb0ELb0ELi2ELi1ELi2ELi2ELb0EEENS1_21CollectiveEpilogueBwdISC_SD_SF_Li256ELb0ELb0ELi1EEENS1_19SingleTileSchedulerILb0ELb0ELb0ELi128EEEEEEEEEvNT_6ParamsE,@"STO_CUDA_ENTRY STV_DEFAULT"
_ZN7cutlass13device_kernelIN5flash11enable_sm90INS1_16FlashAttnBwdSm90INS1_25CollectiveMainloopBwdSm90ILi2ELi2ELi2EN4cute5tupleIJNS5_1CILi1EEES8_S8_EEENS6_IJNS7_ILi128EEESA_NS7_ILi64EEEEEENS_10bfloat16_tEfNS_4arch4Sm90ELb0ELb1ELb0ELb0ELb0ELb1ELb0ELb0ELi2ELi1ELi2ELi2ELb0EEENS1_21CollectiveEpilogueBwdISC_SD_SF_Li256ELb0ELb0ELi1EEENS1_19SingleTileSchedulerILb0ELb0ELb0ELi128EEEEEEEEEvNT_6ParamsE:
[----:B------:R-:W-:Y:S01]  /*0000*/  LDC R1, c[0x0][0x37c] ;  /* 0x0000df00ff017b82 */ /* 0x000fe20000000800 */
[----:B------:R-:W-:Y:S05]  /*0010*/  EXIT ;  /* 0x000000000000794d */ /* 0x000fea0003800000 */
.L_x_8:
        /* <DEDUP_REMOVED lines=14> */
.L_x_76:


//--------------------- .text._ZN7cutlass13device_kernelIN5flash11enable_sm90INS1_16FlashAttnBwdSm90INS1_25CollectiveMainloopBwdSm90ILi2ELi2ELi2EN4cute5tupleIJNS5_1CILi1EEES8_S8_EEENS6_IJNS7_ILi128EEESA_NS7_ILi64EEEEEENS_10bfloat16_tEfNS_4arch4Sm90ELb0ELb1ELb0ELb0ELb1ELb1ELb0ELb0ELi2ELi1ELi2ELi2ELb0EEENS1_21CollectiveEpilogueBwdISC_SD_SF_Li256ELb0ELb0ELi1EEENS1_19SingleTileSchedulerILb0ELb0ELb0ELi128EEEEEEEEEvNT_6ParamsE --------------------------
	.section	.text._ZN7cutlass13device_kernelIN5flash11enable_sm90INS1_16FlashAttnBwdSm90INS1_25CollectiveMainloopBwdSm90ILi2ELi2ELi2EN4cute5tupleIJNS5_1CILi1EEES8_S8_EEENS6_IJNS7_ILi128EEESA_NS7_ILi64EEEEEENS_10bfloat16_tEfNS_4arch4Sm90ELb0ELb1ELb0ELb0ELb1ELb1ELb0ELb0ELi2ELi1ELi2ELi2ELb0EEENS1_21CollectiveEpilogueBwdISC_SD_SF_Li256ELb0ELb0ELi1EEENS1_19SingleTileSchedulerILb0ELb0ELb0ELi128EEEEEEEEEvNT_6ParamsE,"ax",@progbits
	.align	128
.text._ZN7cutlass13device_kernelIN5flash11enable_sm90INS1_16FlashAttnBwdSm90INS1_25CollectiveMainloopBwdSm90ILi2ELi2ELi2EN4cute5tupleIJNS5_1CILi1EEES8_S8_EEENS6_IJNS7_ILi128EEESA_NS7_ILi64EEEEEENS_10bfloat16_tEfNS_4arch4Sm90ELb0ELb1ELb0ELb0ELb1ELb1ELb0ELb0ELi2ELi1ELi2ELi2ELb0EEENS1_21CollectiveEpilogueBwdISC_SD_SF_Li256ELb0ELb0ELi1EEENS1_19SingleTileSchedulerILb0ELb0ELb0ELi128EEEEEEEEEvNT_6ParamsE:
        .type           _ZN7cutlass13device_kernelIN5flash11enable_sm90INS1_16FlashAttnBwdSm90INS1_25CollectiveMainloopBwdSm90ILi2ELi2ELi2EN4cute5tupleIJNS5_1CILi1EEES8_S8_EEENS6_IJNS7_ILi128EEESA_NS7_ILi64EEEEEENS_10bfloat16_tEfNS_4arch4Sm90ELb0ELb1ELb0ELb0ELb1ELb1ELb0ELb0ELi2ELi1ELi2ELi2ELb0EEENS1_21CollectiveEpilogueBwdISC_SD_SF_Li256ELb0ELb0ELi1EEENS1_19SingleTileSchedulerILb0ELb0ELb0ELi128EEEEEEEEEvNT_6ParamsE,@function
        .size           _ZN7cutlass13device_kernelIN5flash11enable_sm90INS1_16FlashAttnBwdSm90INS1_25CollectiveMainloopBwdSm90ILi2ELi2ELi2EN4cute5tupleIJNS5_1CILi1EEES8_S8_EEENS6_IJNS7_ILi128EEESA_NS7_ILi64EEEEEENS_10bfloat16_tEfNS_4arch4Sm90ELb0ELb1ELb0ELb0ELb1ELb1ELb0ELb0ELi2ELi1ELi2ELi2ELb0EEENS1_21CollectiveEpilogueBwdISC_SD_SF_Li256ELb0ELb0ELi1EEENS1_19SingleTileSchedulerILb0ELb0ELb0ELi128EEEEEEEEEvNT_6ParamsE,(.L_x_77 - _ZN7cutlass13device_kernelIN5flash11enable_sm90INS1_16FlashAttnBwdSm90INS1_25CollectiveMainloopBwdSm90ILi2ELi2ELi2EN4cute5tupleIJNS5_1CILi1EEES8_S8_EEENS6_IJNS7_ILi128EEESA_NS7_ILi64EEEEEENS_10bfloat16_tEfNS_4arch4Sm90ELb0ELb1ELb0ELb0ELb1ELb1ELb0ELb0ELi2ELi1ELi2ELi2ELb0EEENS1_21CollectiveEpilogueBwdISC_SD_SF_Li256ELb0ELb0ELi1EEENS1_19SingleTileSchedulerILb0ELb0ELb0ELi128EEEEEEEEEvNT_6ParamsE)
        .other          _ZN7cutlass13device_kernelIN5flash11enable_sm90INS1_16FlashAttnBwdSm90INS1_25CollectiveMainloopBwdSm90ILi2ELi2ELi2EN4cute5tupleIJNS5_1CILi1EEES8_S8_EEENS6_IJNS7_ILi128EEESA_NS7_ILi64EEEEEENS_10bfloat16_tEfNS_4arch4Sm90ELb0ELb1ELb0ELb0ELb1ELb1ELb0ELb0ELi2ELi1ELi2ELi2ELb0EEENS1_21CollectiveEpilogueBwdISC_SD_SF_Li256ELb0ELb0ELi1EEENS1_19SingleTileSchedulerILb0ELb0ELb0ELi128EEEEEEEEEvNT_6ParamsE,@"STO_CUDA_ENTRY STV_DEFAULT"
_ZN7cutlass13device_kernelIN5flash11enable_sm90INS1_16FlashAttnBwdSm90INS1_25CollectiveMainloopBwdSm90ILi2ELi2ELi2EN4cute5tupleIJNS5_1CILi1EEES8_S8_EEENS6_IJNS7_ILi128EEESA_NS7_ILi64EEEEEENS_10bfloat16_tEfNS_4arch4Sm90ELb0ELb1ELb0ELb0ELb1ELb1ELb0ELb0ELi2ELi1ELi2ELi2ELb0EEENS1_21CollectiveEpilogueBwdISC_SD_SF_Li256ELb0ELb0ELi1EEENS1_19SingleTileSchedulerILb0ELb0ELb0ELi128EEEEEEEEEvNT_6ParamsE:
[----:B------:R-:W-:Y:S01]  /*0000*/  LDC R1, c[0x0][0x37c] ;  /* 0x0000df00ff017b82 */ /* 0x000fe20000000800 */
[----:B------:R-:W-:Y:S05]  /*0010*/  EXIT ;  /* 0x000000000000794d */ /* 0x000fea0003800000 */
.L_x_9:
        /* <DEDUP_REMOVED lines=14> */
.L_x_77:


//--------------------- .text._ZN7cutlass13device_kernelIN5flash11enable_sm90INS1_16FlashAttnBwdSm90INS1_25CollectiveMainloopBwdSm90ILi2ELi2ELi2EN4cute5tupleIJNS5_1CILi1EEES8_S8_EEENS6_IJNS7_ILi128EEESA_NS7_ILi64EEEEEENS_10bfloat16_tEfNS_4arch4Sm90ELb0ELb1ELb0ELb0ELb0ELb1ELb0ELb0ELi2ELi1ELi2ELi2ELb0EEENS1_24CollectiveEpilogueBwdGQAISC_fSF_Li256ELb0ELb0EEENS1_19SingleTileSchedulerILb0ELb0ELb0ELi128EEEEEEEEEvNT_6ParamsE --------------------------
	.section	.text._ZN7cutlass13device_kernelIN5flash11enable_sm90INS1_16FlashAttnBwdSm90INS1_25CollectiveMainloopBwdSm90ILi2ELi2ELi2EN4cute5tupleIJNS5_1CILi1EEES8_S8_EEENS6_IJNS7_ILi128EEESA_NS7_ILi64EEEEEENS_10bfloat16_tEfNS_4arch4Sm90ELb0ELb1ELb0ELb0ELb0ELb1ELb0ELb0ELi2ELi1ELi2ELi2ELb0EEENS1_24CollectiveEpilogueBwdGQAISC_fSF_Li256ELb0ELb0EEENS1_19SingleTileSchedulerILb0ELb0ELb0ELi128EEEEEEEEEvNT_6ParamsE,"ax",@progbits
	.align	128
.text._ZN7cutlass13device_kernelIN5flash11enable_sm90INS1_16FlashAttnBwdSm90INS1_25CollectiveMainloopBwdSm90ILi2ELi2ELi2EN4cute5tupleIJNS5_1CILi1EEES8_S8_EEENS6_IJNS7_ILi128EEESA_NS7_ILi64EEEEEENS_10bfloat16_tEfNS_4arch4Sm90ELb0ELb1ELb0ELb0ELb0ELb1ELb0ELb0ELi2ELi1ELi2ELi2ELb0EEENS1_24CollectiveEpilogueBwdGQAISC_fSF_Li256ELb0ELb0EEENS1_19SingleTileSchedulerILb0ELb0ELb0ELi128EEEEEEEEEvNT_6ParamsE:
        .type           _ZN7cutlass13device_kernelIN5flash11enable_sm90INS1_16FlashAttnBwdSm90INS1_25CollectiveMainloopBwdSm90ILi2ELi2ELi2EN4cute5tupleIJNS5_1CILi1EEES8_S8_EEENS6_IJNS7_ILi128EEESA_NS7_ILi64EEEEEENS_10bfloat16_tEfNS_4arch4Sm90ELb0ELb1ELb0ELb0ELb0ELb1ELb0ELb0ELi2ELi1ELi2ELi2ELb0EEENS1_24CollectiveEpilogueBwdGQAISC_fSF_Li256ELb0ELb0EEENS1_19SingleTileSchedulerILb0ELb0ELb0ELi128EEEEEEEEEvNT_6ParamsE,@function
        .size           _ZN7cutlass13device_kernelIN5flash11enable_sm90INS1_16FlashAttnBwdSm90INS1_25CollectiveMainloopBwdSm90ILi2ELi2ELi2EN4cute5tupleIJNS5_1CILi1EEES8_S8_EEENS6_IJNS7_ILi128EEESA_NS7_ILi64EEEEEENS_10bfloat16_tEfNS_4arch4Sm90ELb0ELb1ELb0ELb0ELb0ELb1ELb0ELb0ELi2ELi1ELi2ELi2ELb0EEENS1_24CollectiveEpilogueBwdGQAISC_fSF_Li256ELb0ELb0EEENS1_19SingleTileSchedulerILb0ELb0ELb0ELi128EEEEEEEEEvNT_6ParamsE,(.L_x_78 - _ZN7cutlass13device_kernelIN5flash11enable_sm90INS1_16FlashAttnBwdSm90INS1_25CollectiveMainloopBwdSm90ILi2ELi2ELi2EN4cute5tupleIJNS5_1CILi1EEES8_S8_EEENS6_IJNS7_ILi128EEESA_NS7_ILi64EEEEEENS_10bfloat16_tEfNS_4arch4Sm90ELb0ELb1ELb0ELb0ELb0ELb1ELb0ELb0ELi2ELi1ELi2ELi2ELb0EEENS1_24CollectiveEpilogueBwdGQAISC_fSF_Li256ELb0ELb0EEENS1_19SingleTileSchedulerILb0ELb0ELb0ELi128EEEEEEEEEvNT_6ParamsE)
        .other          _ZN7cutlass13device_kernelIN5flash11enable_sm90INS1_16FlashAttnBwdSm90INS1_25CollectiveMainloopBwdSm90ILi2ELi2ELi2EN4cute5tupleIJNS5_1CILi1EEES8_S8_EEENS6_IJNS7_ILi128EEESA_NS7_ILi64EEEEEENS_10bfloat16_tEfNS_4arch4Sm90ELb0ELb1ELb0ELb0ELb0ELb1ELb0ELb0ELi2ELi1ELi2ELi2ELb0EEENS1_24CollectiveEpilogueBwdGQAISC_fSF_Li256ELb0ELb0EEENS1_19SingleTileSchedulerILb0ELb0ELb0ELi128EEEEEEEEEvNT_6ParamsE,@"STO_CUDA_ENTRY STV_DEFAULT"
_ZN7cutlass13device_kernelIN5flash11enable_sm90INS1_16FlashAttnBwdSm90INS1_25CollectiveMainloopBwdSm90ILi2ELi2ELi2EN4cute5tupleIJNS5_1CILi1EEES8_S8_EEENS6_IJNS7_ILi128EEESA_NS7_ILi64EEEEEENS_10bfloat16_tEfNS_4arch4Sm90ELb0ELb1ELb0ELb0ELb0ELb1ELb0ELb0ELi2ELi1ELi2ELi2ELb0EEENS1_24CollectiveEpilogueBwdGQAISC_fSF_Li256ELb0ELb0EEENS1_19SingleTileSchedulerILb0ELb0ELb0ELi128EEEEEEEEEvNT_6ParamsE:
[----:B------:R-:W-:Y:S01]  /*0000*/  LDC R1, c[0x0][0x37c] ;  /* 0x0000df00ff017b82 */ /* 0x000fe20000000800 */
[----:B------:R-:W-:Y:S05]  /*0010*/  EXIT ;  /* 0x000000000000794d */ /* 0x000fea0003800000 */
.L_x_10:
        /* <DEDUP_REMOVED lines=14> */
.L_x_78:


//--------------------- .text._ZN7cutlass13device_kernelIN5flash11enable_sm90INS1_16FlashAttnBwdSm90INS1_25CollectiveMainloopBwdSm90ILi2ELi2ELi2EN4cute5tupleIJNS5_1CILi1EEES8_S8_EEENS6_IJNS7_ILi128EEESA_NS7_ILi64EEEEEENS_10bfloat16_tEfNS_4arch4Sm90ELb0ELb1ELb0ELb0ELb1ELb1ELb0ELb0ELi2ELi1ELi2ELi2ELb0EEENS1_24CollectiveEpilogueBwdGQAISC_fSF_Li256ELb0ELb1EEENS1_19SingleTileSchedulerILb0ELb0ELb0ELi128EEEEEEEEEvNT_6ParamsE --------------------------
	.section	.text._ZN7cutlass13device_kernelIN5flash11enable_sm90INS1_16FlashAttnBwdSm90INS1_25CollectiveMainloopBwdSm90ILi2ELi2ELi2EN4cute5tupleIJNS5_1CILi1EEES8_S8_EEENS6_IJNS7_ILi128EEESA_NS7_ILi64EEEEEENS_10bfloat16_tEfNS_4arch4Sm90ELb0ELb1ELb0ELb0ELb1ELb1ELb0ELb0ELi2ELi1ELi2ELi2ELb0EEENS1_24CollectiveEpilogueBwdGQAISC_fSF_Li256ELb0ELb1EEENS1_19SingleTileSchedulerILb0ELb0ELb0ELi128EEEEEEEEEvNT_6ParamsE,"ax",@progbits
	.align	128
.text._ZN7cutlass13device_kernelIN5flash11enable_sm90INS1_16FlashAttnBwdSm90INS1_25CollectiveMainloopBwdSm90ILi2ELi2ELi2EN4cute5tupleIJNS5_1CILi1EEES8_S8_EEENS6_IJNS7_ILi128EEESA_NS7_ILi64EEEEEENS_10bfloat16_tEfNS_4arch4Sm90ELb0ELb1ELb0ELb0ELb1ELb1ELb0ELb0ELi2ELi1ELi2ELi2ELb0EEENS1_24CollectiveEpilogueBwdGQAISC_fSF_Li256ELb0ELb1EEENS1_19SingleTileSchedulerILb0ELb0ELb0ELi128EEEEEEEEEvNT_6ParamsE:
        .type           _ZN7cutlass13device_kernelIN5flash11enable_sm90INS1_16FlashAttnBwdSm90INS1_25CollectiveMainloopBwdSm90ILi2ELi2ELi2EN4cute5tupleIJNS5_1CILi1EEES8_S8_EEENS6_IJNS7_ILi128EEESA_NS7_ILi64EEEEEENS_10bfloat16_tEfNS_4arch4Sm90ELb0ELb1ELb0ELb0ELb1ELb1ELb0ELb0ELi2ELi1ELi2ELi2ELb0EEENS1_24CollectiveEpilogueBwdGQAISC_fSF_Li256ELb0ELb1EEENS1_19SingleTileSchedulerILb0ELb0ELb0ELi128EEEEEEEEEvNT_6ParamsE,@function
        .size           _ZN7cutlass13device_kernelIN5flash11enable_sm90INS1_16FlashAttnBwdSm90INS1_25CollectiveMainloopBwdSm90ILi2ELi2ELi2EN4cute5tupleIJNS5_1CILi1EEES8_S8_EEENS6_IJNS7_ILi128EEESA_NS7_ILi64EEEEEENS_10bfloat16_tEfNS_4arch4Sm90ELb0ELb1ELb0ELb0ELb1ELb1ELb0ELb0ELi2ELi1ELi2ELi2ELb0EEENS1_24CollectiveEpilogueBwdGQAISC_fSF_Li256ELb0ELb1EEENS1_19SingleTileSchedulerILb0ELb0ELb0ELi128EEEEEEEEEvNT_6ParamsE,(.L_x_79 - _ZN7cutlass13device_kernelIN5flash11enable_sm90INS1_16FlashAttnBwdSm90INS1_25CollectiveMainloopBwdSm90ILi2ELi2ELi2EN4cute5tupleIJNS5_1CILi1EEES8_S8_EEENS6_IJNS7_ILi128EEESA_NS7_ILi64EEEEEENS_10bfloat16_tEfNS_4arch4Sm90ELb0ELb1ELb0ELb0ELb1ELb1ELb0ELb0ELi2ELi1ELi2ELi2ELb0EEENS1_24CollectiveEpilogueBwdGQAISC_fSF_Li256ELb0ELb1EEENS1_19SingleTileSchedulerILb0ELb0ELb0ELi128EEEEEEEEEvNT_6ParamsE)
        .other          _ZN7cutlass13device_kernelIN5flash11enable_sm90INS1_16FlashAttnBwdSm90INS1_25CollectiveMainloopBwdSm90ILi2ELi2ELi2EN4cute5tupleIJNS5_1CILi1EEES8_S8_EEENS6_IJNS7_ILi128EEESA_NS7_ILi64EEEEEENS_10bfloat16_tEfNS_4arch4Sm90ELb0ELb1ELb0ELb0ELb1ELb1ELb0ELb0ELi2ELi1ELi2ELi2ELb0EEENS1_24CollectiveEpilogueBwdGQAISC_fSF_Li256ELb0ELb1EEENS1_19SingleTileSchedulerILb0ELb0ELb0ELi128EEEEEEEEEvNT_6ParamsE,@"STO_CUDA_ENTRY STV_DEFAULT"
_ZN7cutlass13device_kernelIN5flash11enable_sm90INS1_16FlashAttnBwdSm90INS1_25CollectiveMainloopBwdSm90ILi2ELi2ELi2EN4cute5tupleIJNS5_1CILi1EEES8_S8_EEENS6_IJNS7_ILi128EEESA_NS7_ILi64EEEEEENS_10bfloat16_tEfNS_4arch4Sm90ELb0ELb1ELb0ELb0ELb1ELb1ELb0ELb0ELi2ELi1ELi2ELi2ELb0EEENS1_24CollectiveEpilogueBwdGQAISC_fSF_Li256ELb0ELb1EEENS1_19SingleTileSchedulerILb0ELb0ELb0ELi128EEEEEEEEEvNT_6ParamsE:
[----:B------:R-:W-:Y:S01]  /*0000*/  LDC R1, c[0x0][0x37c] ;  /* 0x0000df00ff017b82 */ /* 0x000fe20000000800 */
[----:B------:R-:W-:Y:S05]  /*0010*/  EXIT ;  /* 0x000000000000794d */ /* 0x000fea0003800000 */
.L_x_11:
        /* <DEDUP_REMOVED lines=14> */
.L_x_79:


//--------------------- .text._ZN7cutlass13device_kernelIN5flash11enable_sm90INS1_16FlashAttnBwdSm90INS1_25CollectiveMainloopBwdSm90ILi2ELi2ELi2EN4cute5tupleIJNS5_1CILi1EEES8_S8_EEENS6_IJNS7_ILi128EEESA_NS7_ILi64EEEEEENS_10bfloat16_tEfNS_4arch4Sm90ELb0ELb1ELb0ELb1ELb0ELb1ELb0ELb0ELi2ELi1ELi2ELi2ELb0EEENS1_21CollectiveEpilogueBwdISC_SD_SF_Li256ELb1ELb0ELi1EEENS1_19SingleTileSchedulerILb1ELb0ELb0ELi128EEEEEEEEEvNT_6ParamsE --------------------------
	.section	.text._ZN7cutlass13device_kernelIN5flash11enable_sm90INS1_16FlashAttnBwdSm90INS1_25CollectiveMainloopBwdSm90ILi2ELi2ELi2EN4cute5tupleIJNS5_1CILi1EEES8_S8_EEENS6_IJNS7_ILi128EEESA_NS7_ILi64EEEEEENS_10bfloat16_tEfNS_4arch4Sm90ELb0ELb1ELb0ELb1ELb0ELb1ELb0ELb0ELi2ELi1ELi2ELi2ELb0EEENS1_21CollectiveEpilogueBwdISC_SD_SF_Li256ELb1ELb0ELi1EEENS1_19SingleTileSchedulerILb1ELb0ELb0ELi128EEEEEEEEEvNT_6ParamsE,"ax",@progbits
	.align	128
.text._ZN7cutlass13device_kernelIN5flash11enable_sm90INS1_16FlashAttnBwdSm90INS1_25CollectiveMainloopBwdSm90ILi2ELi2ELi2EN4cute5tupleIJNS5_1CILi1EEES8_S8_EEENS6_IJNS7_ILi128EEESA_NS7_ILi64EEEEEENS_10bfloat16_tEfNS_4arch4Sm90ELb0ELb1ELb0ELb1ELb0ELb1ELb0ELb0ELi2ELi1ELi2ELi2ELb0EEENS1_21CollectiveEpilogueBwdISC_SD_SF_Li256ELb1ELb0ELi1EEENS1_19SingleTileSchedulerILb1ELb0ELb0ELi128EEEEEEEEEvNT_6ParamsE:
        .type           _ZN7cutlass13device_kernelIN5flash11enable_sm90INS1_16FlashAttnBwdSm90INS1_25CollectiveMainloopBwdSm90ILi2ELi2ELi2EN4cute5tupleIJNS5_1CILi1EEES8_S8_EEENS6_IJNS7_ILi128EEESA_NS7_ILi64EEEEEENS_10bfloat16_tEfNS_4arch4Sm90ELb0ELb1ELb0ELb1ELb0ELb1ELb0ELb0ELi2ELi1ELi2ELi2ELb0EEENS1_21CollectiveEpilogueBwdISC_SD_SF_Li256ELb1ELb0ELi1EEENS1_19SingleTileSchedulerILb1ELb0ELb0ELi128EEEEEEEEEvNT_6ParamsE,@function
        .size           _ZN7cutlass13device_kernelIN5flash11enable_sm90INS1_16FlashAttnBwdSm90INS1_25CollectiveMainloopBwdSm90ILi2ELi2ELi2EN4cute5tupleIJNS5_1CILi1EEES8_S8_EEENS6_IJNS7_ILi128EEESA_NS7_ILi64EEEEEENS_10bfloat16_tEfNS_4arch4Sm90ELb0ELb1ELb0ELb1ELb0ELb1ELb0ELb0ELi2ELi1ELi2ELi2ELb0EEENS1_21CollectiveEpilogueBwdISC_SD_SF_Li256ELb1ELb0ELi1EEENS1_19SingleTileSchedulerILb1ELb0ELb0ELi128EEEEEEEEEvNT_6ParamsE,(.L_x_80 - _ZN7cutlass13device_kernelIN5flash11enable_sm90INS1_16FlashAttnBwdSm90INS1_25CollectiveMainloopBwdSm90ILi2ELi2ELi2EN4cute5tupleIJNS5_1CILi1EEES8_S8_EEENS6_IJNS7_ILi128EEESA_NS7_ILi64EEEEEENS_10bfloat16_tEfNS_4arch4Sm90ELb0ELb1ELb0ELb1ELb0ELb1ELb0ELb0ELi2ELi1ELi2ELi2ELb0EEENS1_21CollectiveEpilogueBwdISC_SD_SF_Li256ELb1ELb0ELi1EEENS1_19SingleTileSchedulerILb1ELb0ELb0ELi128EEEEEEEEEvNT_6ParamsE)
        .other          _ZN7cutlass13device_kernelIN5flash11enable_sm90INS1_16FlashAttnBwdSm90INS1_25CollectiveMainloopBwdSm90ILi2ELi2ELi2EN4cute5tupleIJNS5_1CILi1EEES8_S8_EEENS6_IJNS7_ILi128EEESA_NS7_ILi64EEEEEENS_10bfloat16_tEfNS_4arch4Sm90ELb0ELb1ELb0ELb1ELb0ELb1ELb0ELb0ELi2ELi1ELi2ELi2ELb0EEENS1_21CollectiveEpilogueBwdISC_SD_SF_Li256ELb1ELb0ELi1EEENS1_19SingleTileSchedulerILb1ELb0ELb0ELi128EEEEEEEEEvNT_6ParamsE,@"STO_CUDA_ENTRY STV_DEFAULT"
_ZN7cutlass13device_kernelIN5flash11enable_sm90INS1_16FlashAttnBwdSm90INS1_25CollectiveMainloopBwdSm90ILi2ELi2ELi2EN4cute5tupleIJNS5_1CILi1EEES8_S8_EEENS6_IJNS7_ILi128EEESA_NS7_ILi64EEEEEENS_10bfloat16_tEfNS_4arch4Sm90ELb0ELb1ELb0ELb1ELb0ELb1ELb0ELb0ELi2ELi1ELi2ELi2ELb0EEENS1_21CollectiveEpilogueBwdISC_SD_SF_Li256ELb1ELb0ELi1EEENS1_19SingleTileSchedulerILb1ELb0ELb0ELi128EEEEEEEEEvNT_6ParamsE:
[----:B------:R-:W-:Y:S01]  /*0000*/  LDC R1, c[0x0][0x37c] ;  /* 0x0000df00ff017b82 */ /* 0x000fe20000000800 */
[----:B------:R-:W-:Y:S05]  /*0010*/  EXIT ;  /* 0x000000000000794d */ /* 0x000fea0003800000 */
.L_x_12:
        /* <DEDUP_REMOVED lines=14> */
.L_x_80:


//--------------------- .text._ZN7cutlass13device_kernelIN5flash11enable_sm90INS1_16FlashAttnBwdSm90INS1_25CollectiveMainloopBwdSm90ILi2ELi2ELi2EN4cute5tupleIJNS5_1CILi1EEES8_S8_EEENS6_IJNS7_ILi128EEESA_NS7_ILi64EEEEEENS_10bfloat16_tEfNS_4arch4Sm90ELb0ELb1ELb0ELb1ELb1ELb1ELb0ELb0ELi2ELi1ELi2ELi2ELb0EEENS1_21CollectiveEpilogueBwdISC_SD_SF_Li256ELb1ELb0ELi1EEENS1_19SingleTileSchedulerILb1ELb0ELb0ELi128EEEEEEEEEvNT_6ParamsE --------------------------
	.section	.text._ZN7cutlass13device_kernelIN5flash11enable_sm90INS1_16FlashAttnBwdSm90INS1_25CollectiveMainloopBwdSm90ILi2ELi2ELi2EN4cute5tupleIJNS5_1CILi1EEES8_S8_EEENS6_IJNS7_ILi128EEESA_NS7_ILi64EEEEEENS_10bfloat16_tEfNS_4arch4Sm90ELb0ELb1ELb0ELb1ELb1ELb1ELb0ELb0ELi2ELi1ELi2ELi2ELb0EEENS1_21CollectiveEpilogueBwdISC_SD_SF_Li256ELb1ELb0ELi1EEENS1_19SingleTileSchedulerILb1ELb0ELb0ELi128EEEEEEEEEvNT_6ParamsE,"ax",@progbits
	.align	128
.text._ZN7cutlass13device_kernelIN5flash11enable_sm90INS1_16FlashAttnBwdSm90INS1_25CollectiveMainloopBwdSm90ILi2ELi2ELi2EN4cute5tupleIJNS5_1CILi1EEES8_S8_EEENS6_IJNS7_ILi128EEESA_NS7_ILi64EEEEEENS_10bfloat16_tEfNS_4arch4Sm90ELb0ELb1ELb0ELb1ELb1ELb1ELb0ELb0ELi2ELi1ELi2ELi2ELb0EEENS1_21CollectiveEpilogueBwdISC_SD_SF_Li256ELb1ELb0ELi1EEENS1_19SingleTileSchedulerILb1ELb0ELb0ELi128EEEEEEEEEvNT_6ParamsE:
        .type           _ZN7cutlass13device_kernelIN5flash11enable_sm90INS1_16FlashAttnBwdSm90INS1_25CollectiveMainloopBwdSm90ILi2ELi2ELi2EN4cute5tupleIJNS5_1CILi1EEES8_S8_EEENS6_IJNS7_ILi128EEESA_NS7_ILi64EEEEEENS_10bfloat16_tEfNS_4arch4Sm90ELb0ELb1ELb0ELb1ELb1ELb1ELb0ELb0ELi2ELi1ELi2ELi2ELb0EEENS1_21CollectiveEpilogueBwdISC_SD_SF_Li256ELb1ELb0ELi1EEENS1_19SingleTileSchedulerILb1ELb0ELb0ELi128EEEEEEEEEvNT_6ParamsE,@function
        .size           _ZN7cutlass13device_kernelIN5flash11enable_sm90INS1_16FlashAttnBwdSm90INS1_25CollectiveMainloopBwdSm90ILi2ELi2ELi2EN4cute5tupleIJNS5_1CILi1EEES8_S8_EEENS6_IJNS7_ILi128EEESA_NS7_ILi64EEEEEENS_10bfloat16_tEfNS_4arch4Sm90ELb0ELb1ELb0ELb1ELb1ELb1ELb0ELb0ELi2ELi1ELi2ELi2ELb0EEENS1_21CollectiveEpilogueBwdISC_SD_SF_Li256ELb1ELb0ELi1EEENS1_19SingleTileSchedulerILb1ELb0ELb0ELi128EEEEEEEEEvNT_6ParamsE,(.L_x_81 - _ZN7cutlass13device_kernelIN5flash11enable_sm90INS1_16FlashAttnBwdSm90INS1_25CollectiveMainloopBwdSm90ILi2ELi2ELi2EN4cute5tupleIJNS5_1CILi1EEES8_S8_EEENS6_IJNS7_ILi128EEESA_NS7_ILi64EEEEEENS_10bfloat16_tEfNS_4arch4Sm90ELb0ELb1ELb0ELb1ELb1ELb1ELb0ELb0ELi2ELi1ELi2ELi2ELb0EEENS1_21CollectiveEpilogueBwdISC_SD_SF_Li256ELb1ELb0ELi1EEENS1_19SingleTileSchedulerILb1ELb0ELb0ELi128EEEEEEEEEvNT_6ParamsE)
        .other          _ZN7cutlass13device_kernelIN5flash11enable_sm90INS1_16FlashAttnBwdSm90INS1_25CollectiveMainloopBwdSm90ILi2ELi2ELi2EN4cute5tupleIJNS5_1CILi1EEES8_S8_EEENS6_IJNS7_ILi128EEESA_NS7_ILi64EEEEEENS_10bfloat16_tEfNS_4arch4Sm90ELb0ELb1ELb0ELb1ELb1ELb1ELb0ELb0ELi2ELi1ELi2ELi2ELb0EEENS1_21CollectiveEpilogueBwdISC_SD_SF_Li256ELb1ELb0ELi1EEENS1_19SingleTileSchedulerILb1ELb0ELb0ELi128EEEEEEEEEvNT_6ParamsE,@"STO_CUDA_ENTRY STV_DEFAULT"
_ZN7cutlass13device_kernelIN5flash11enable_sm90INS1_16FlashAttnBwdSm90INS1_25CollectiveMainloopBwdSm90ILi2ELi2ELi2EN4cute5tupleIJNS5_1CILi1EEES8_S8_EEENS6_IJNS7_ILi128EEESA_NS7_ILi64EEEEEENS_10bfloat16_tEfNS_4arch4Sm90ELb0ELb1ELb0ELb1ELb1ELb1ELb0ELb0ELi2ELi1ELi2ELi2ELb0EEENS1_21CollectiveEpilogueBwdISC_SD_SF_Li256ELb1ELb0ELi1EEENS1_19SingleTileSchedulerILb1ELb0ELb0ELi128EEEEEEEEEvNT_6ParamsE:
[----:B------:R-:W-:Y:S01]  /*0000*/  LDC R1, c[0x0][0x37c] ;  /* 0x0000df00ff017b82 */ /* 0x000fe20000000800 */
[----:B------:R-:W-:Y:S05]  /*0010*/  EXIT ;  /* 0x000000000000794d */ /* 0x000fea0003800000 */
.L_x_13:
        /* <DEDUP_REMOVED lines=14> */
.L_x_81:


//--------------------- .text._ZN7cutlass13device_kernelIN5flash11enable_sm90INS1_16FlashAttnBwdSm90INS1_25CollectiveMainloopBwdSm90ILi2ELi2ELi2EN4cute5tupleIJNS5_1CILi1EEES8_S8_EEENS6_IJNS7_ILi128EEESA_NS7_ILi64EEEEEENS_10bfloat16_tEfNS_4arch4Sm90ELb0ELb1ELb0ELb1ELb0ELb1ELb0ELb0ELi2ELi1ELi2ELi2ELb0EEENS1_24CollectiveEpilogueBwdGQAISC_fSF_Li256ELb1ELb0EEENS1_19SingleTileSchedulerILb1ELb0ELb0ELi128EEEEEEEEEvNT_6ParamsE --------------------------
	.section	.text._ZN7cutlass13device_kernelIN5flash11enable_sm90INS1_16FlashAttnBwdSm90INS1_25CollectiveMainloopBwdSm90ILi2ELi2ELi2EN4cute5tupleIJNS5_1CILi1EEES8_S8_EEENS6_IJNS7_ILi128EEESA_NS7_ILi64EEEEEENS_10bfloat16_tEfNS_4arch4Sm90ELb0ELb1ELb0ELb1ELb0ELb1ELb0ELb0ELi2ELi1ELi2ELi2ELb0EEENS1_24CollectiveEpilogueBwdGQAISC_fSF_Li256ELb1ELb0EEENS1_19SingleTileSchedulerILb1ELb0ELb0ELi128EEEEEEEEEvNT_6ParamsE,"ax",@progbits
	.align	128
.text._ZN7cutlass13device_kernelIN5flash11enable_sm90INS1_16FlashAttnBwdSm90INS1_25CollectiveMainloopBwdSm90ILi2ELi2ELi2EN4cute5tupleIJNS5_1CILi1EEES8_S8_EEENS6_IJNS7_ILi128EEESA_NS7_ILi64EEEEEENS_10bfloat16_tEfNS_4arch4Sm90ELb0ELb1ELb0ELb1ELb0ELb1ELb0ELb0ELi2ELi1ELi2ELi2ELb0EEENS1_24CollectiveEpilogueBwdGQAISC_fSF_Li256ELb1ELb0EEENS1_19SingleTileSchedulerILb1ELb0ELb0ELi128EEEEEEEEEvNT_6ParamsE:
        .type           _ZN7cutlass13device_kernelIN5flash11enable_sm90INS1_16FlashAttnBwdSm90INS1_25CollectiveMainloopBwdSm90ILi2ELi2ELi2EN4cute5tupleIJNS5_1CILi1EEES8_S8_EEENS6_IJNS7_ILi128EEESA_NS7_ILi64EEEEEENS_10bfloat16_tEfNS_4arch4Sm90ELb0ELb1ELb0ELb1ELb0ELb1ELb0ELb0ELi2ELi1ELi2ELi2ELb0EEENS1_24CollectiveEpilogueBwdGQAISC_fSF_Li256ELb1ELb0EEENS1_19SingleTileSchedulerILb1ELb0ELb0ELi128EEEEEEEEEvNT_6ParamsE,@function
        .size           _ZN7cutlass13device_kernelIN5flash11enable_sm90INS1_16FlashAttnBwdSm90INS1_25CollectiveMainloopBwdSm90ILi2ELi2ELi2EN4cute5tupleIJNS5_1CILi1EEES8_S8_EEENS6_IJNS7_ILi128EEESA_NS7_ILi64EEEEEENS_10bfloat16_tEfNS_4arch4Sm90ELb0ELb1ELb0ELb1ELb0ELb1ELb0ELb0ELi2ELi1ELi2ELi2ELb0EEENS1_24CollectiveEpilogueBwdGQAISC_fSF_Li256ELb1ELb0EEENS1_19SingleTileSchedulerILb1ELb0ELb0ELi128EEEEEEEEEvNT_6ParamsE,(.L_x_82 - _ZN7cutlass13device_kernelIN5flash11enable_sm90INS1_16FlashAttnBwdSm90INS1_25CollectiveMainloopBwdSm90ILi2ELi2ELi2EN4cute5tupleIJNS5_1CILi1EEES8_S8_EEENS6_IJNS7_ILi128EEESA_NS7_ILi64EEEEEENS_10bfloat16_tEfNS_4arch4Sm90ELb0ELb1ELb0ELb1ELb0ELb1ELb0ELb0ELi2ELi1ELi2ELi2ELb0EEENS1_24CollectiveEpilogueBwdGQAISC_fSF_Li256ELb1ELb0EEENS1_19SingleTileSchedulerILb1ELb0ELb0ELi128EEEEEEEEEvNT_6ParamsE)
        .other          _ZN7cutlass13device_kernelIN5flash11enable_sm90INS1_16FlashAttnBwdSm90INS1_25CollectiveMainloopBwdSm90ILi2ELi2ELi2EN4cute5tupleIJNS5_1CILi1EEES8_S8_EEENS6_IJNS7_ILi128EEESA_NS7_ILi64EEEEEENS_10bfloat16_tEfNS_4arch4Sm90ELb0ELb1ELb0ELb1ELb0ELb1ELb0ELb0ELi2ELi1ELi2ELi2ELb0EEENS1_24CollectiveEpilogueBwdGQAISC_fSF_Li256ELb1ELb0EEENS1_19SingleTileSchedulerILb1ELb0ELb0ELi128EEEEEEEEEvNT_6ParamsE,@"STO_CUDA_ENTRY STV_DEFAULT"
_ZN7cutlass13device_kernelIN5flash11enable_sm90INS1_16FlashAttnBwdSm90INS1_25CollectiveMainloopBwdSm90ILi2ELi2ELi2EN4cute5tupleIJNS5_1CILi1EEES8_S8_EEENS6_IJNS7_ILi128EEESA_NS7_ILi64EEEEEENS_10bfloat16_tEfNS_4arch4Sm90ELb0ELb1ELb0ELb1ELb0ELb1ELb0ELb0ELi2ELi1ELi2ELi2ELb0EEENS1_24CollectiveEpilogueBwdGQAISC_fSF_Li256ELb1ELb0EEENS1_19SingleTileSchedulerILb1ELb0ELb0ELi128EEEEEEEEEvNT_6ParamsE:
[----:B------:R-:W-:Y:S01]  /*0000*/  LDC R1, c[0x0][0x37c] ;  /* 0x0000df00ff017b82 */ /* 0x000fe20000000800 */
[----:B------:R-:W-:Y:S05]  /*0010*/  EXIT ;  /* 0x000000000000794d */ /* 0x000fea0003800000 */
.L_x_14:
        /* <DEDUP_REMOVED lines=14> */
.L_x_82:


//--------------------- .text._ZN7cutlass13device_kernelIN5flash11enable_sm90INS1_16FlashAttnBwdSm90INS1_25CollectiveMainloopBwdSm90ILi2ELi2ELi2EN4cute5tupleIJNS5_1CILi1EEES8_S8_EEENS6_IJNS7_ILi128EEESA_NS7_ILi64EEEEEENS_10bfloat16_tEfNS_4arch4Sm90ELb0ELb1ELb0ELb1ELb1ELb1ELb0ELb0ELi2ELi1ELi2ELi2ELb0EEENS1_24CollectiveEpilogueBwdGQAISC_fSF_Li256ELb1ELb1EEENS1_19SingleTileSchedulerILb1ELb0ELb0ELi128EEEEEEEEEvNT_6ParamsE --------------------------
	.section	.text._ZN7cutlass13device_kernelIN5flash11enable_sm90INS1_16FlashAttnBwdSm90INS1_25CollectiveMainloopBwdSm90ILi2ELi2ELi2EN4cute5tupleIJNS5_1CILi1EEES8_S8_EEENS6_IJNS7_ILi128EEESA_NS7_ILi64EEEEEENS_10bfloat16_tEfNS_4arch4Sm90ELb0ELb1ELb0ELb1ELb1ELb1ELb0ELb0ELi2ELi1ELi2ELi2ELb0EEENS1_24CollectiveEpilogueBwdGQAISC_fSF_Li256ELb1ELb1EEENS1_19SingleTileSchedulerILb1ELb0ELb0ELi128EEEEEEEEEvNT_6ParamsE,"ax",@progbits
	.align	128
.text._ZN7cutlass13device_kernelIN5flash11enable_sm90INS1_16FlashAttnBwdSm90INS1_25CollectiveMainloopBwdSm90ILi2ELi2ELi2EN4cute5tupleIJNS5_1CILi1EEES8_S8_EEENS6_IJNS7_ILi128EEESA_NS7_ILi64EEEEEENS_10bfloat16_tEfNS_4arch4Sm90ELb0ELb1ELb0ELb1ELb1ELb1ELb0ELb0ELi2ELi1ELi2ELi2ELb0EEENS1_24CollectiveEpilogueBwdGQAISC_fSF_Li256ELb1ELb1EEENS1_19SingleTileSchedulerILb1ELb0ELb0ELi128EEEEEEEEEvNT_6ParamsE:
        .type           _ZN7cutlass13device_kernelIN5flash11enable_sm90INS1_16FlashAttnBwdSm90INS1_25CollectiveMainloopBwdSm90ILi2ELi2ELi2EN4cute5tupleIJNS5_1CILi1EEES8_S8_EEENS6_IJNS7_ILi128EEESA_NS7_ILi64EEEEEENS_10bfloat16_tEfNS_4arch4Sm90ELb0ELb1ELb0ELb1ELb1ELb1ELb0ELb0ELi2ELi1ELi2ELi2ELb0EEENS1_24CollectiveEpilogueBwdGQAISC_fSF_Li256ELb1ELb1EEENS1_19SingleTileSchedulerILb1ELb0ELb0ELi128EEEEEEEEEvNT_6ParamsE,@function
        .size           _ZN7cutlass13device_kernelIN5flash11enable_sm90INS1_16FlashAttnBwdSm90INS1_25CollectiveMainloopBwdSm90ILi2ELi2ELi2EN4cute5tupleIJNS5_1CILi1EEES8_S8_EEENS6_IJNS7_ILi128EEESA_NS7_ILi64EEEEEENS_10bfloat16_tEfNS_4arch4Sm90ELb0ELb1ELb0ELb1ELb1ELb1ELb0ELb0ELi2ELi1ELi2ELi2ELb0EEENS1_24CollectiveEpilogueBwdGQAISC_fSF_Li256ELb1ELb1EEENS1_19SingleTileSchedulerILb1ELb0ELb0ELi128EEEEEEEEEvNT_6ParamsE,(.L_x_83 - _ZN7cutlass13device_kernelIN5flash11enable_sm90INS1_16FlashAttnBwdSm90INS1_25CollectiveMainloopBwdSm90ILi2ELi2ELi2EN4cute5tupleIJNS5_1CILi1EEES8_S8_EEENS6_IJNS7_ILi128EEESA_NS7_ILi64EEEEEENS_10bfloat16_tEfNS_4arch4Sm90ELb0ELb1ELb0ELb1ELb1ELb1ELb0ELb0ELi2ELi1ELi2ELi2ELb0EEENS1_24CollectiveEpilogueBwdGQAISC_fSF_Li256ELb1ELb1EEENS1_19SingleTileSchedulerILb1ELb0ELb0ELi128EEEEEEEEEvNT_6ParamsE)
        .other          _ZN7cutlass13device_kernelIN5flash11enable_sm90INS1_16FlashAttnBwdSm90INS1_25CollectiveMainloopBwdSm90ILi2ELi2ELi2EN4cute5tupleIJNS5_1CILi1EEES8_S8_EEENS6_IJNS7_ILi128EEESA_NS7_ILi64EEEEEENS_10bfloat16_tEfNS_4arch4Sm90ELb0ELb1ELb0ELb1ELb1ELb1ELb0ELb0ELi2ELi1ELi2ELi2ELb0EEENS1_24CollectiveEpilogueBwdGQAISC_fSF_Li256ELb1ELb1EEENS1_19SingleTileSchedulerILb1ELb0ELb0ELi128EEEEEEEEEvNT_6ParamsE,@"STO_CUDA_ENTRY STV_DEFAULT"
_ZN7cutlass13device_kernelIN5flash11enable_sm90INS1_16FlashAttnBwdSm90INS1_25CollectiveMainloopBwdSm90ILi2ELi2ELi2EN4cute5tupleIJNS5_1CILi1EEES8_S8_EEENS6_IJNS7_ILi128EEESA_NS7_ILi64EEEEEENS_10bfloat16_tEfNS_4arch4Sm90ELb0ELb1ELb0ELb1ELb1ELb1ELb0ELb0ELi2ELi1ELi2ELi2ELb0EEENS1_24CollectiveEpilogueBwdGQAISC_fSF_Li256ELb1ELb1EEENS1_19SingleTileSchedulerILb1ELb0ELb0ELi128EEEEEEEEEvNT_6ParamsE:
[----:B------:R-:W-:Y:S01]  /*0000*/  LDC R1, c[0x0][0x37c] ;  /* 0x0000df00ff017b82 */ /* 0x000fe20000000800 */
[----:B------:R-:W-:Y:S05]  /*0010*/  EXIT ;  /* 0x000000000000794d */ /* 0x000fea0003800000 */
.L_x_15:
        /* <DEDUP_REMOVED lines=14> */
.L_x_83:


//--------------------- .text._ZN7cutlass13device_kernelIN5flash11enable_sm90INS1_16FlashAttnBwdSm90INS1_25CollectiveMainloopBwdSm90ILi2ELi2ELi2EN4cute5tupleIJNS5_1CILi1EEES8_S8_EEENS6_IJNS7_ILi128EEESA_NS7_ILi64EEEEEENS_10bfloat16_tEfNS_4arch4Sm90ELb1ELb0ELb0ELb0ELb0ELb1ELb0ELb0ELi2ELi1ELi2ELi2ELb0EEENS1_21CollectiveEpilogueBwdISC_SD_SF_Li256ELb0ELb0ELi1EEENS1_25SingleTileBwdLPTSchedulerILb0ELi128ELb0EEEEEEEEEvNT_6ParamsE --------------------------
	.section	.text._ZN7cutlass13device_kernelIN5flash11enable_sm90INS1_16FlashAttnBwdSm90INS1_25CollectiveMainloopBwdSm90ILi2ELi2ELi2EN4cute5tupleIJNS5_1CILi1EEES8_S8_EEENS6_IJNS7_ILi128EEESA_NS7_ILi64EEEEEENS_10bfloat16_tEfNS_4arch4Sm90ELb1ELb0ELb0ELb0ELb0ELb1ELb0ELb0ELi2ELi1ELi2ELi2ELb0EEENS1_21CollectiveEpilogueBwdISC_SD_SF_Li256ELb0ELb0ELi1EEENS1_25SingleTileBwdLPTSchedulerILb0ELi128ELb0EEEEEEEEEvNT_6ParamsE,"ax",@progbits
	.align	128
.text._ZN7cutlass13device_kernelIN5flash11enable_sm90INS1_16FlashAttnBwdSm90INS1_25CollectiveMainloopBwdSm90ILi2ELi2ELi2EN4cute5tupleIJNS5_1CILi1EEES8_S8_EEENS6_IJNS7_ILi128EEESA_NS7_ILi64EEEEEENS_10bfloat16_tEfNS_4arch4Sm90ELb1ELb0ELb0ELb0ELb0ELb1ELb0ELb0ELi2ELi1ELi2ELi2ELb0EEENS1_21CollectiveEpilogueBwdISC_SD_SF_Li256ELb0ELb0ELi1EEENS1_25SingleTileBwdLPTSchedulerILb0ELi128ELb0EEEEEEEEEvNT_6ParamsE:
        .type           _ZN7cutlass13device_kernelIN5flash11enable_sm90INS1_16FlashAttnBwdSm90INS1_25CollectiveMainloopBwdSm90ILi2ELi2ELi2EN4cute5tupleIJNS5_1CILi1EEES8_S8_EEENS6_IJNS7_ILi128EEESA_NS7_ILi64EEEEEENS_10bfloat16_tEfNS_4arch4Sm90ELb1ELb0ELb0ELb0ELb0ELb1ELb0ELb0ELi2ELi1ELi2ELi2ELb0EEENS1_21CollectiveEpilogueBwdISC_SD_SF_Li256ELb0ELb0ELi1EEENS1_25SingleTileBwdLPTSchedulerILb0ELi128ELb0EEEEEEEEEvNT_6ParamsE,@function
        .size           _ZN7cutlass13device_kernelIN5flash11enable_sm90INS1_16FlashAttnBwdSm90INS1_25CollectiveMainloopBwdSm90ILi2ELi2ELi2EN4cute5tupleIJNS5_1CILi1EEES8_S8_EEENS6_IJNS7_ILi128EEESA_NS7_ILi64EEEEEENS_10bfloat16_tEfNS_4arch4Sm90ELb1ELb0ELb0ELb0ELb0ELb1ELb0ELb0ELi2ELi1ELi2ELi2ELb0EEENS1_21CollectiveEpilogueBwdISC_SD_SF_Li256ELb0ELb0ELi1EEENS1_25SingleTileBwdLPTSchedulerILb0ELi128ELb0EEEEEEEEEvNT_6ParamsE,(.L_x_84 - _ZN7cutlass13device_kernelIN5flash11enable_sm90INS1_16FlashAttnBwdSm90INS1_25CollectiveMainloopBwdSm90ILi2ELi2ELi2EN4cute5tupleIJNS5_1CILi1EEES8_S8_EEENS6_IJNS7_ILi128EEESA_NS7_ILi64EEEEEENS_10bfloat16_tEfNS_4arch4Sm90ELb1ELb0ELb0ELb0ELb0ELb1ELb0ELb0ELi2ELi1ELi2ELi2ELb0EEENS1_21CollectiveEpilogueBwdISC_SD_SF_Li256ELb0ELb0ELi1EEENS1_25SingleTileBwdLPTSchedulerILb0ELi128ELb0EEEEEEEEEvNT_6ParamsE)
        .other          _ZN7cutlass13device_kernelIN5flash11enable_sm90INS1_16FlashAttnBwdSm90INS1_25CollectiveMainloopBwdSm90ILi2ELi2ELi2EN4cute5tupleIJNS5_1CILi1EEES8_S8_EEENS6_IJNS7_ILi128EEESA_NS7_ILi64EEEEEENS_10bfloat16_tEfNS_4arch4Sm90ELb1ELb0ELb0ELb0ELb0ELb1ELb0ELb0ELi2ELi1ELi2ELi2ELb0EEENS1_21CollectiveEpilogueBwdISC_SD_SF_Li256ELb0ELb0ELi1EEENS1_25SingleTileBwdLPTSchedulerILb0ELi128ELb0EEEEEEEEEvNT_6ParamsE,@"STO_CUDA_ENTRY STV_DEFAULT"
_ZN7cutlass13device_kernelIN5flash11enable_sm90INS1_16FlashAttnBwdSm90INS1_25CollectiveMainloopBwdSm90ILi2ELi2ELi2EN4cute5tupleIJNS5_1CILi1EEES8_S8_EEENS6_IJNS7_ILi128EEESA_NS7_ILi64EEEEEENS_10bfloat16_tEfNS_4arch4Sm90ELb1ELb0ELb0ELb0ELb0ELb1ELb0ELb0ELi2ELi1ELi2ELi2ELb0EEENS1_21CollectiveEpilogueBwdISC_SD_SF_Li256ELb0ELb0ELi1EEENS1_25SingleTileBwdLPTSchedulerILb0ELi128ELb0EEEEEEEEEvNT_6ParamsE:
[----:B------:R-:W-:Y:S01]  /*0000*/  LDC R1, c[0x0][0x37c] ;  /* 0x0000df00ff017b82 */ /* 0x000fe20000000800 */
[----:B------:R-:W-:Y:S05]  /*0010*/  EXIT ;  /* 0x000000000000794d */ /* 0x000fea0003800000 */
.L_x_16:
        /* <DEDUP_REMOVED lines=14> */
.L_x_84:


//--------------------- .text._ZN7cutlass13device_kernelIN5flash11enable_sm90INS1_16FlashAttnBwdSm90INS1_25CollectiveMainloopBwdSm90ILi2ELi2ELi2EN4cute5tupleIJNS5_1CILi1EEES8_S8_EEENS6_IJNS7_ILi128EEESA_NS7_ILi64EEEEEENS_10bfloat16_tEfNS_4arch4Sm90ELb1ELb0ELb0ELb0ELb1ELb1ELb0ELb0ELi2ELi1ELi2ELi2ELb0EEENS1_21CollectiveEpilogueBwdISC_SD_SF_Li256ELb0ELb0ELi1EEENS1_25SingleTileBwdLPTSchedulerILb0ELi128ELb1EEEEEEEEEvNT_6ParamsE --------------------------
	.section	.text._ZN7cutlass13device_kernelIN5flash11enable_sm90INS1_16FlashAttnBwdSm90INS1_25CollectiveMainloopBwdSm90ILi2ELi2ELi2EN4cute5tupleIJNS5_1CILi1EEES8_S8_EEENS6_IJNS7_ILi128EEESA_NS7_ILi64EEEEEENS_10bfloat16_tEfNS_4arch4Sm90ELb1ELb0ELb0ELb0ELb1ELb1ELb0ELb0ELi2ELi1ELi2ELi2ELb0EEENS1_21CollectiveEpilogueBwdISC_SD_SF_Li256ELb0ELb0ELi1EEENS1_25SingleTileBwdLPTSchedulerILb0ELi128ELb1EEEEEEEEEvNT_6ParamsE,"ax",@progbits
	.align	128
.text._ZN7cutlass13device_kernelIN5flash11enable_sm90INS1_16FlashAttnBwdSm90INS1_25CollectiveMainloopBwdSm90ILi2ELi2ELi2EN4cute5tupleIJNS5_1CILi1EEES8_S8_EEENS6_IJNS7_ILi128EEESA_NS7_ILi64EEEEEENS_10bfloat16_tEfNS_4arch4Sm90ELb1ELb0ELb0ELb0ELb1ELb1ELb0ELb0ELi2ELi1ELi2ELi2ELb0EEENS1_21CollectiveEpilogueBwdISC_SD_SF_Li256ELb0ELb0ELi1EEENS1_25SingleTileBwdLPTSchedulerILb0ELi128ELb1EEEEEEEEEvNT_6ParamsE:
        .type           _ZN7cutlass13device_kernelIN5flash11enable_sm90INS1_16FlashAttnBwdSm90INS1_25CollectiveMainloopBwdSm90ILi2ELi2ELi2EN4cute5tupleIJNS5_1CILi1EEES8_S8_EEENS6_IJNS7_ILi128EEESA_NS7_ILi64EEEEEENS_10bfloat16_tEfNS_4arch4Sm90ELb1ELb0ELb0ELb0ELb1ELb1ELb0ELb0ELi2ELi1ELi2ELi2ELb0EEENS1_21CollectiveEpilogueBwdISC_SD_SF_Li256ELb0ELb0ELi1EEENS1_25SingleTileBwdLPTSchedulerILb0ELi128ELb1EEEEEEEEEvNT_6ParamsE,@function
        .size           _ZN7cutlass13device_kernelIN5flash11enable_sm90INS1_16FlashAttnBwdSm90INS1_25CollectiveMainloopBwdSm90ILi2ELi2ELi2EN4cute5tupleIJNS5_1CILi1EEES8_S8_EEENS6_IJNS7_ILi128EEESA_NS7_ILi64EEEEEENS_10bfloat16_tEfNS_4arch4Sm90ELb1ELb0ELb0ELb0ELb1ELb1ELb0ELb0ELi2ELi1ELi2ELi2ELb0EEENS1_21CollectiveEpilogueBwdISC_SD_SF_Li256ELb0ELb0ELi1EEENS1_25SingleTileBwdLPTSchedulerILb0ELi128ELb1EEEEEEEEEvNT_6ParamsE,(.L_x_85 - _ZN7cutlass13device_kernelIN5flash11enable_sm90INS1_16FlashAttnBwdSm90INS1_25CollectiveMainloopBwdSm90ILi2ELi2ELi2EN4cute5tupleIJNS5_1CILi1EEES8_S8_EEENS6_IJNS7_ILi128EEESA_NS7_ILi64EEEEEENS_10bfloat16_tEfNS_4arch4Sm90ELb1ELb0ELb0ELb0ELb1ELb1ELb0ELb0ELi2ELi1ELi2ELi2ELb0EEENS1_21CollectiveEpilogueBwdISC_SD_SF_Li256ELb0ELb0ELi1EEENS1_25SingleTileBwdLPTSchedulerILb0ELi128ELb1EEEEEEEEEvNT_6ParamsE)
        .other          _ZN7cutlass13device_kernelIN5flash11enable_sm90INS1_16FlashAttnBwdSm90INS1_25CollectiveMainloopBwdSm90ILi2ELi2ELi2EN4cute5tupleIJNS5_1CILi1EEES8_S8_EEENS6_IJNS7_ILi128EEESA_NS7_ILi64EEEEEENS_10bfloat16_tEfNS_4arch4Sm90ELb1ELb0ELb0ELb0ELb1ELb1ELb0ELb0ELi2ELi1ELi2ELi2ELb0EEENS1_21CollectiveEpilogueBwdISC_SD_SF_Li256ELb0ELb0ELi1EEENS1_25SingleTileBwdLPTSchedulerILb0ELi128ELb1EEEEEEEEEvNT_6ParamsE,@"STO_CUDA_ENTRY STV_DEFAULT"
_ZN7cutlass13device_kernelIN5flash11enable_sm90INS1_16FlashAttnBwdSm90INS1_25CollectiveMainloopBwdSm90ILi2ELi2ELi2EN4cute5tupleIJNS5_1CILi1EEES8_S8_EEENS6_IJNS7_ILi128EEESA_NS7_ILi64EEEEEENS_10bfloat16_tEfNS_4arch4Sm90ELb1ELb0ELb0ELb0ELb1ELb1ELb0ELb0ELi2ELi1ELi2ELi2ELb0EEENS1_21CollectiveEpilogueBwdISC_SD_SF_Li256ELb0ELb0ELi1EEENS1_25SingleTileBwdLPTSchedulerILb0ELi128ELb1EEEEEEEEEvNT_6ParamsE:
[----:B------:R-:W-:Y:S01]  /*0000*/  LDC R1, c[0x0][0x37c] ;  /* 0x0000df00ff017b82 */ /* 0x000fe20000000800 */
[----:B------:R-:W-:Y:S05]  /*0010*/  EXIT ;  /* 0x000000000000794d */ /* 0x000fea0003800000 */
.L_x_17:
        /* <DEDUP_REMOVED lines=14> */
.L_x_85:


//--------------------- .text._ZN7cutlass13device_kernelIN5flash11enable_sm90INS1_16FlashAttnBwdSm90INS1_25CollectiveMainloopBwdSm90ILi2ELi2ELi2EN4cute5tupleIJNS5_1CILi1EEES8_S8_EEENS6_IJNS7_ILi128EEESA_NS7_ILi64EEEEEENS_10bfloat16_tEfNS_4arch4Sm90ELb1ELb0ELb0ELb0ELb0ELb1ELb0ELb0ELi2ELi1ELi2ELi2ELb0EEENS1_24CollectiveEpilogueBwdGQAISC_fSF_Li256ELb0ELb0EEENS1_25SingleTileBwdLPTSchedulerILb0ELi128ELb0EEEEEEEEEvNT_6ParamsE --------------------------
	.section	.text._ZN7cutlass13device_kernelIN5flash11enable_sm90INS1_16FlashAttnBwdSm90INS1_25CollectiveMainloopBwdSm90ILi2ELi2ELi2EN4cute5tupleIJNS5_1CILi1EEES8_S8_EEENS6_IJNS7_ILi128EEESA_NS7_ILi64EEEEEENS_10bfloat16_tEfNS_4arch4Sm90ELb1ELb0ELb0ELb0ELb0ELb1ELb0ELb0ELi2ELi1ELi2ELi2ELb0EEENS1_24CollectiveEpilogueBwdGQAISC_fSF_Li256ELb0ELb0EEENS1_25SingleTileBwdLPTSchedulerILb0ELi128ELb0EEEEEEEEEvNT_6ParamsE,"ax",@progbits
	.align	128
.text._ZN7cutlass13device_kernelIN5flash11enable_sm90INS1_16FlashAttnBwdSm90INS1_25CollectiveMainloopBwdSm90ILi2ELi2ELi2EN4cute5tupleIJNS5_1CILi1EEES8_S8_EEENS6_IJNS7_ILi128EEESA_NS7_ILi64EEEEEENS_10bfloat16_tEfNS_4arch4Sm90ELb1ELb0ELb0ELb0ELb0ELb1ELb0ELb0ELi2ELi1ELi2ELi2ELb0EEENS1_24CollectiveEpilogueBwdGQAISC_fSF_Li256ELb0ELb0EEENS1_25SingleTileBwdLPTSchedulerILb0ELi128ELb0EEEEEEEEEvNT_6ParamsE:
        .type           _ZN7cutlass13device_kernelIN5flash11enable_sm90INS1_16FlashAttnBwdSm90INS1_25CollectiveMainloopBwdSm90ILi2ELi2ELi2EN4cute5tupleIJNS5_1CILi1EEES8_S8_EEENS6_IJNS7_ILi128EEESA_NS7_ILi64EEEEEENS_10bfloat16_tEfNS_4arch4Sm90ELb1ELb0ELb0ELb0ELb0ELb1ELb0ELb0ELi2ELi1ELi2ELi2ELb0EEENS1_24CollectiveEpilogueBwdGQAISC_fSF_Li256ELb0ELb0EEENS1_25SingleTileBwdLPTSchedulerILb0ELi128ELb0EEEEEEEEEvNT_6ParamsE,@function
        .size           _ZN7cutlass13device_kernelIN5flash11enable_sm90INS1_16FlashAttnBwdSm90INS1_25CollectiveMainloopBwdSm90ILi2ELi2ELi2EN4cute5tupleIJNS5_1CILi1EEES8_S8_EEENS6_IJNS7_ILi128EEESA_NS7_ILi64EEEEEENS_10bfloat16_tEfNS_4arch4Sm90ELb1ELb0ELb0ELb0ELb0ELb1ELb0ELb0ELi2ELi1ELi2ELi2ELb0EEENS1_24CollectiveEpilogueBwdGQAISC_fSF_Li256ELb0ELb0EEENS1_25SingleTileBwdLPTSchedulerILb0ELi128ELb0EEEEEEEEEvNT_6ParamsE,(.L_x_86 - _ZN7cutlass13device_kernelIN5flash11enable_sm90INS1_16FlashAttnBwdSm90INS1_25CollectiveMainloopBwdSm90ILi2ELi2ELi2EN4cute5tupleIJNS5_1CILi1EEES8_S8_EEENS6_IJNS7_ILi128EEESA_NS7_ILi64EEEEEENS_10bfloat16_tEfNS_4arch4Sm90ELb1ELb0ELb0ELb0ELb0ELb1ELb0ELb0ELi2ELi1ELi2ELi2ELb0EEENS1_24CollectiveEpilogueBwdGQAISC_fSF_Li256ELb0ELb0EEENS1_25SingleTileBwdLPTSchedulerILb0ELi128ELb0EEEEEEEEEvNT_6ParamsE)
        .other          _ZN7cutlass13device_kernelIN5flash11enable_sm90INS1_16FlashAttnBwdSm90INS1_25CollectiveMainloopBwdSm90ILi2ELi2ELi2EN4cute5tupleIJNS5_1CILi1EEES8_S8_EEENS6_IJNS7_ILi128EEESA_NS7_ILi64EEEEEENS_10bfloat16_tEfNS_4arch4Sm90ELb1ELb0ELb0ELb0ELb0ELb1ELb0ELb0ELi2ELi1ELi2ELi2ELb0EEENS1_24CollectiveEpilogueBwdGQAISC_fSF_Li256ELb0ELb0EEENS1_25SingleTileBwdLPTSchedulerILb0ELi128ELb0EEEEEEEEEvNT_6ParamsE,@"STO_CUDA_ENTRY STV_DEFAULT"
_ZN7cutlass13device_kernelIN5flash11enable_sm90INS1_16FlashAttnBwdSm90INS1_25CollectiveMainloopBwdSm90ILi2ELi2ELi2EN4cute5tupleIJNS5_1CILi1EEES8_S8_EEENS6_IJNS7_ILi128EEESA_NS7_ILi64EEEEEENS_10bfloat16_tEfNS_4arch4Sm90ELb1ELb0ELb0ELb0ELb0ELb1ELb0ELb0ELi2ELi1ELi2ELi2ELb0EEENS1_24CollectiveEpilogueBwdGQAISC_fSF_Li256ELb0ELb0EEENS1_25SingleTileBwdLPTSchedulerILb0ELi128ELb0EEEEEEEEEvNT_6ParamsE:
[----:B------:R-:W-:Y:S01]  /*0000*/  LDC R1, c[0x0][0x37c] ;  /* 0x0000df00ff017b82 */ /* 0x000fe20000000800 */
[----:B------:R-:W-:Y:S05]  /*0010*/  EXIT ;  /* 0x000000000000794d */ /* 0x000fea0003800000 */
.L_x_18:
        /* <DEDUP_REMOVED lines=14> */
.L_x_86:


//--------------------- .text._ZN7cutlass13device_kernelIN5flash11enable_sm90INS1_16FlashAttnBwdSm90INS1_25CollectiveMainloopBwdSm90ILi2ELi2ELi2EN4cute5tupleIJNS5_1CILi1EEES8_S8_EEENS6_IJNS7_ILi128EEESA_NS7_ILi64EEEEEENS_10bfloat16_tEfNS_4arch4Sm90ELb1ELb0ELb0ELb0ELb1ELb1ELb0ELb0ELi2ELi1ELi2ELi2ELb0EEENS1_24CollectiveEpilogueBwdGQAISC_fSF_Li256ELb0ELb1EEENS1_25SingleTileBwdLPTSchedulerILb0ELi128ELb1EEEEEEEEEvNT_6ParamsE --------------------------
	.section	.text._ZN7cutlass13device_kernelIN5flash11enable_sm90INS1_16FlashAttnBwdSm90INS1_25CollectiveMainloopBwdSm90ILi2ELi2ELi2EN4cute5tupleIJNS5_1CILi1EEES8_S8_EEENS6_IJNS7_ILi128EEESA_NS7_ILi64EEEEEENS_10bfloat16_tEfNS_4arch4Sm90ELb1ELb0ELb0ELb0ELb1ELb1ELb0ELb0ELi2ELi1ELi2ELi2ELb0EEENS1_24CollectiveEpilogueBwdGQAISC_fSF_Li256ELb0ELb1EEENS1_25SingleTileBwdLPTSchedulerILb0ELi128ELb1EEEEEEEEEvNT_6ParamsE,"ax",@progbits
	.align	128
.text._ZN7cutlass13device_kernelIN5flash11enable_sm90INS1_16FlashAttnBwdSm90INS1_25CollectiveMainloopBwdSm90ILi2ELi2ELi2EN4cute5tupleIJNS5_1CILi1EEES8_S8_EEENS6_IJNS7_ILi128EEESA_NS7_ILi64EEEEEENS_10bfloat16_tEfNS_4arch4Sm90ELb1ELb0ELb0ELb0ELb1ELb1ELb0ELb0ELi2ELi1ELi2ELi2ELb0EEENS1_24CollectiveEpilogueBwdGQAISC_fSF_Li256ELb0ELb1EEENS1_25SingleTileBwdLPTSchedulerILb0ELi128ELb1EEEEEEEEEvNT_6ParamsE:
        .type           _ZN7cutlass13device_kernelIN5flash11enable_sm90INS1_16FlashAttnBwdSm90INS1_25CollectiveMainloopBwdSm90ILi2ELi2ELi2EN4cute5tupleIJNS5_1CILi1EEES8_S8_EEENS6_IJNS7_ILi128EEESA_NS7_ILi64EEEEEENS_10bfloat16_tEfNS_4arch4Sm90ELb1ELb0ELb0ELb0ELb1ELb1ELb0ELb0ELi2ELi1ELi2ELi2ELb0EEENS1_24CollectiveEpilogueBwdGQAISC_fSF_Li256ELb0ELb1EEENS1_25SingleTileBwdLPTSchedulerILb0ELi128ELb1EEEEEEEEEvNT_6ParamsE,@function
        .size           _ZN7cutlass13device_kernelIN5flash11enable_sm90INS1_16FlashAttnBwdSm90INS1_25CollectiveMainloopBwdSm90ILi2ELi2ELi2EN4cute5tupleIJNS5_1CILi1EEES8_S8_EEENS6_IJNS7_ILi128EEESA_NS7_ILi64EEEEEENS_10bfloat16_tEfNS_4arch4Sm90ELb1ELb0ELb0ELb0ELb1ELb1ELb0ELb0ELi2ELi1ELi2ELi2ELb0EEENS1_24CollectiveEpilogueBwdGQAISC_fSF_Li256ELb0ELb1EEENS1_25SingleTileBwdLPTSchedulerILb0ELi128ELb1EEEEEEEEEvNT_6ParamsE,(.L_x_87 - _ZN7cutlass13device_kernelIN5flash11enable_sm90INS1_16FlashAttnBwdSm90INS1_25CollectiveMainloopBwdSm90ILi2ELi2ELi2EN4cute5tupleIJNS5_1CILi1EEES8_S8_EEENS6_IJNS7_ILi128EEESA_NS7_ILi64EEEEEENS_10bfloat16_tEfNS_4arch4Sm90ELb1ELb0ELb0ELb0ELb1ELb1ELb0ELb0ELi2ELi1ELi2ELi2ELb0EEENS1_24CollectiveEpilogueBwdGQAISC_fSF_Li256ELb0ELb1EEENS1_25SingleTileBwdLPTSchedulerILb0ELi128ELb1EEEEEEEEEvNT_6ParamsE)
        .other          _ZN7cutlass13device_kernelIN5flash11enable_sm90INS1_16FlashAttnBwdSm90INS1_25CollectiveMainloopBwdSm90ILi2ELi2ELi2EN4cute5tupleIJNS5_1CILi1EEES8_S8_EEENS6_IJNS7_ILi128EEESA_NS7_ILi64EEEEEENS_10bfloat16_tEfNS_4arch4Sm90ELb1ELb0ELb0ELb0ELb1ELb1ELb0ELb0ELi2ELi1ELi2ELi2ELb0EEENS1_24CollectiveEpilogueBwdGQAISC_fSF_Li256ELb0ELb1EEENS1_25SingleTileBwdLPTSchedulerILb0ELi128ELb1EEEEEEEEEvNT_6ParamsE,@"STO_CUDA_ENTRY STV_DEFAULT"
_ZN7cutlass13device_kernelIN5flash11enable_sm90INS1_16FlashAttnBwdSm90INS1_25CollectiveMainloopBwdSm90ILi2ELi2ELi2EN4cute5tupleIJNS5_1CILi1EEES8_S8_EEENS6_IJNS7_ILi128EEESA_NS7_ILi64EEEEEENS_10bfloat16_tEfNS_4arch4Sm90ELb1ELb0ELb0ELb0ELb1ELb1ELb0ELb0ELi2ELi1ELi2ELi2ELb0EEENS1_24CollectiveEpilogueBwdGQAISC_fSF_Li256ELb0ELb1EEENS1_25SingleTileBwdLPTSchedulerILb0ELi128ELb1EEEEEEEEEvNT_6ParamsE:
[----:B------:R-:W-:Y:S01]  /*0000*/  LDC R1, c[0x0][0x37c] ;  /* 0x0000df00ff017b82 */ /* 0x000fe20000000800 */
[----:B------:R-:W-:Y:S05]  /*0010*/  EXIT ;  /* 0x000000000000794d */ /* 0x000fea0003800000 */
.L_x_19:
        /* <DEDUP_REMOVED lines=14> */
.L_x_87:


//--------------------- .text._ZN7cutlass13device_kernelIN5flash22FlashAttnBwdPreprocessIN4cute5tupleIJNS3_1CILi128EEENS5_ILi64EEEEEENS_10bfloat16_tEfNS_4arch4Sm90ELb1ELb0EEEEEvNT_6ParamsE --------------------------
	.section	.text._ZN7cutlass13device_kernelIN5flash22FlashAttnBwdPreprocessIN4cute5tupleIJNS3_1CILi128EEENS5_ILi64EEEEEENS_10bfloat16_tEfNS_4arch4Sm90ELb1ELb0EEEEEvNT_6ParamsE,"ax",@progbits
	.align	128
.text._ZN7cutlass13device_kernelIN5flash22FlashAttnBwdPreprocessIN4cute5tupleIJNS3_1CILi128EEENS5_ILi64EEEEEENS_10bfloat16_tEfNS_4arch4Sm90ELb1ELb0EEEEEvNT_6ParamsE:
        .type           _ZN7cutlass13device_kernelIN5flash22FlashAttnBwdPreprocessIN4cute5tupleIJNS3_1CILi128EEENS5_ILi64EEEEEENS_10bfloat16_tEfNS_4arch4Sm90ELb1ELb0EEEEEvNT_6ParamsE,@function
        .size           _ZN7cutlass13device_kernelIN5flash22FlashAttnBwdPreprocessIN4cute5tupleIJNS3_1CILi128EEENS5_ILi64EEEEEENS_10bfloat16_tEfNS_4arch4Sm90ELb1ELb0EEEEEvNT_6ParamsE,(.L_x_88 - _ZN7cutlass13device_kernelIN5flash22FlashAttnBwdPreprocessIN4cute5tupleIJNS3_1CILi128EEENS5_ILi64EEEEEENS_10bfloat16_tEfNS_4arch4Sm90ELb1ELb0EEEEEvNT_6ParamsE)
        .other          _ZN7cutlass13device_kernelIN5flash22FlashAttnBwdPreprocessIN4cute5tupleIJNS3_1CILi128EEENS5_ILi64EEEEEENS_10bfloat16_tEfNS_4arch4Sm90ELb1ELb0EEEEEvNT_6ParamsE,@"STO_CUDA_ENTRY STV_DEFAULT"
_ZN7cutlass13device_kernelIN5flash22FlashAttnBwdPreprocessIN4cute5tupleIJNS3_1CILi128EEENS5_ILi64EEEEEENS_10bfloat16_tEfNS_4arch4Sm90ELb1ELb0EEEEEvNT_6ParamsE:
[----:B------:R-:W-:Y:S01]  /*0000*/  LDC R1, c[0x0][0x37c] ;  /* 0x0000df00ff017b82 */ /* 0x000fe20000000800 */
[----:B------:R-:W0:Y:S07]  /*0010*/  S2R R0, SR_TID.X ;  /* 0x0000000000007919 */ /* 0x000e2e0000002100 */
[----:B------:R-:W1:Y:S01]  /*0020*/  S2UR UR11, SR_CTAID.X ;  /* 0x00000000000b79c3 */ /* 0x000e620000002500 */
[----:B------:R-:W2:Y:S01]  /*0030*/  LDCU UR7, c[0x0][0x388] ;  /* 0x00007100ff0777ac */ /* 0x000ea20008000800 */
[----:B------:R-:W-:Y:S01]  /*0040*/  HFMA2 R41, -RZ, RZ, 0, 0 ;  /* 0x00000000ff297431 */ /* 0x000fe200000001ff */
[----:B------:R-:W3:Y:S01]  /*0050*/  S2R R4, SR_CTAID.Z ;  /* 0x0000000000047919 */ /* 0x000ee20000002700 */
[----:B------:R-:W4:Y:S04]  /*0060*/  LDCU UR4, c[0x0][0x38c] ;  /* 0x00007180ff0477ac */ /* 0x000f280008000800 */
[----:B------:R-:W3:Y:S01]  /*0070*/  S2UR UR14, SR_CTAID.Y ;  /* 0x00000000000e79c3 */ /* 0x000ee20000002600 */
[----:B------:R-:W3:Y:S07]  /*0080*/  LDCU.64 UR12, c[0x0][0x358] ;  /* 0x00006b00ff0c77ac */ /* 0x000eee0008000a00 */
[----:B------:R-:W3:Y:S01]  /*0090*/  LDC.64 R14, c[0x0][0x3a0] ;  /* 0x0000e800ff0e7b82 */ /* 0x000ee20000000a00 */
[----:B-1----:R-:W-:-:S07]  /*00a0*/  USHF.L.U32 UR6, UR11, 0x7, URZ ;  /* 0x000000070b067899 */ /* 0x002fce00080006ff */
[----:B------:R-:W1:Y:S01]  /*00b0*/  LDC.64 R22, c[0x0][0x3a8] ;  /* 0x0000ea00ff167b82 */ /* 0x000e620000000a00 */
[----:B--2---:R-:W-:Y:S01]  /*00c0*/  UIADD3 UR10, UPT, UPT, -UR6, UR7, URZ ;  /* 0x00000007060a7290 */ /* 0x004fe2000fffe1ff */
[----:B0-----:R-:W-:Y:S01]  /*00d0*/  IMAD.SHL.U32 R40, R0, 0x8, RZ ;  /* 0x0000000800287824 */ /* 0x001fe200078e00ff */
[----:B------:R-:W-:-:S05]  /*00e0*/  SHF.R.U32.HI R2, RZ, 0x3, R0 ;  /* 0x00000003ff027819 */ /* 0x000fca0000011600 */
[----:B------:R-:W0:Y:S01]  /*00f0*/  LDC.64 R20, c[0x0][0x3c0] ;  /* 0x0000f000ff147b82 */ /* 0x000e220000000a00 */
[----:B------:R-:W-:Y:S01]  /*0100*/  LOP3.LUT R40, R40, 0x38, RZ, 0xc0, !PT ;  /* 0x0000003828287812 */ /* 0x000fe200078ec0ff */
[C---:B------:R-:W-:Y:S01]  /*0110*/  VIADD R3, R2.reuse, 0x20 ;  /* 0x0000002002037836 */ /* 0x040fe20000000000 */
[----:B------:R-:W-:Y:S02]  /*0120*/  IADD3 R6, PT, PT, R2, 0x60, RZ ;  /* 0x0000006002067810 */ /* 0x000fe40007ffe0ff */
[----:B----4-:R-:W-:Y:S01]  /*0130*/  ISETP.GE.AND P0, PT, R40, UR4, PT ;  /* 0x0000000428007c0c */ /* 0x010fe2000bf06270 */
[----:B------:R-:W-:Y:S02]  /*0140*/  UIMAD.WIDE.U32 UR4, UR11, 0x80, URZ ;  /* 0x000000800b0478a5 */ /* 0x000fe4000f8e00ff */
[----:B------:R-:W2:Y:S01]  /*0150*/  LDC.64 R12, c[0x0][0x3c8] ;  /* 0x0000f200ff0c7b82 */ /* 0x000ea20000000a00 */
[----:B---3--:R-:W-:Y:S01]  /*0160*/  IMAD.WIDE.U32 R8, R14, UR14, R40 ;  /* 0x0000000e0e087c25 */ /* 0x008fe2000f8e0028 */
[----:B------:R-:W-:-:S02]  /*0170*/  ISETP.GE.OR P1, PT, R3, UR10, P0 ;  /* 0x0000000a03007c0c */ /* 0x000fc40008726670 */
[C---:B------:R-:W-:Y:S01]  /*0180*/  ISETP.GE.OR P2, PT, R2.reuse, UR10, P0 ;  /* 0x0000000a02007c0c */ /* 0x040fe20008746670 */
[----:B------:R-:W-:Y:S01]  /*0190*/  IMAD R9, R15, UR14, R9 ;  /* 0x0000000e0f097c24 */ /* 0x000fe2000f8e0209 */
[----:B------:R-:W-:Y:S02]  /*01a0*/  LOP3.LUT R7, R2, UR4, RZ, 0xfc, !PT ;  /* 0x0000000402077c12 */ /* 0x000fe4000f8efcff */
[----:B------:R-:W3:Y:S01]  /*01b0*/  LDC.64 R14, c[0x0][0x3b8] ;  /* 0x0000ee00ff0e7b82 */ /* 0x000ee20000000a00 */
[----:B-1----:R-:W-:-:S04]  /*01c0*/  IMAD.WIDE.U32 R28, R4, R22, R8 ;  /* 0x00000016041c7225 */ /* 0x002fc800078e0008 */
[----:B------:R-:W-:Y:S02]  /*01d0*/  IMAD R29, R4, R23, R29 ;  /* 0x00000017041d7224 */ /* 0x000fe400078e021d */
[C---:B------:R-:W-:Y:S01]  /*01e0*/  @!P1 IADD3 R19, P3, PT, R7.reuse, 0x20, RZ ;  /* 0x0000002007139810 */ /* 0x040fe20007f7e0ff */
[----:B------:R-:W1:Y:S01]  /*01f0*/  @!P1 LDC.64 R16, c[0x0][0x398] ;  /* 0x0000e600ff109b82 */ /* 0x000e620000000a00 */
[----:B0-----:R-:W-:Y:S01]  /*0200*/  IMAD.WIDE.U32 R10, R20, UR14, R40 ;  /* 0x0000000e140a7c25 */ /* 0x001fe2000f8e0028 */
[----:B------:R-:W-:-:S03]  /*0210*/  @!P1 IADD3 R25, P4, PT, R7, 0x20, RZ ;  /* 0x0000002007199810 */ /* 0x000fc60007f9e0ff */
[----:B------:R-:W-:Y:S02]  /*0220*/  @!P1 IMAD.X R5, RZ, RZ, UR5, P3 ;  /* 0x00000005ff059e24 */ /* 0x000fe400098e06ff */
[----:B------:R-:W-:Y:S01]  /*0230*/  IMAD R11, R21, UR14, R11 ;  /* 0x0000000e150b7c24 */ /* 0x000fe2000f8e020b */
[----:B------:R-:W0:Y:S01]  /*0240*/  @!P1 LDC.64 R52, c[0x0][0x380] ;  /* 0x0000e000ff349b82 */ /* 0x000e220000000a00 */
[----:B------:R-:W-:Y:S02]  /*0250*/  @!P1 IMAD.X R23, RZ, RZ, UR5, P4 ;  /* 0x00000005ff179e24 */ /* 0x000fe4000a0e06ff */
[----:B--2---:R-:W-:-:S04]  /*0260*/  IMAD.WIDE.U32 R26, R4, R12, R10 ;  /* 0x0000000c041a7225 */ /* 0x004fc800078e000a */
[----:B------:R-:W-:Y:S01]  /*0270*/  IMAD R27, R4, R13, R27 ;  /* 0x0000000d041b7224 */ /* 0x000fe200078e021b */
[----:B------:R-:W2:Y:S01]  /*0280*/  LDC.64 R50, c[0x0][0x3b0] ;  /* 0x0000ec00ff327b82 */ /* 0x000ea20000000a00 */
[----:B---3--:R-:W-:Y:S01]  /*0290*/  @!P1 IMAD R18, R23, R14, RZ ;  /* 0x0000000e17129224 */ /* 0x008fe200078e02ff */
[----:B------:R-:W-:Y:S01]  /*02a0*/  @!P2 MOV R13, R29 ;  /* 0x0000001d000da202 */ /* 0x000fe20000000f00 */
[----:B------:R-:W-:Y:S02]  /*02b0*/  @!P2 IMAD.MOV.U32 R12, RZ, RZ, R28 ;  /* 0x000000ffff0ca224 */ /* 0x000fe400078e001c */
[----:B-1----:R-:W-:-:S03]  /*02c0*/  @!P1 IMAD R8, R5, R16, RZ ;  /* 0x0000001005089224 */ /* 0x002fc600078e02ff */
[----:B------:R-:W1:Y:S01]  /*02d0*/  LDC.64 R10, c[0x0][0x3b8] ;  /* 0x0000ee00ff0a7b82 */ /* 0x000e620000000a00 */
[----:B------:R-:W-:Y:S02]  /*02e0*/  VIADD R5, R2, 0x40 ;  /* 0x0000004002057836 */ /* 0x000fe40000000000 */
[C---:B------:R-:W-:Y:S02]  /*02f0*/  @!P1 IMAD R21, R19.reuse, R17, R8 ;  /* 0x0000001113159224 */ /* 0x040fe400078e0208 */
[----:B------:R-:W-:Y:S01]  /*0300*/  @!P1 IMAD.WIDE.U32 R16, R19, R16, R28 ;  /* 0x0000001013109225 */ /* 0x000fe200078e001c */
[----:B------:R-:W-:Y:S02]  /*0310*/  ISETP.GE.OR P3, PT, R5, UR10, P0 ;  /* 0x0000000a05007c0c */ /* 0x000fe40008766670 */
[----:B------:R-:W3:Y:S01]  /*0320*/  @!P2 LDC.64 R8, c[0x0][0x398] ;  /* 0x0000e600ff08ab82 */ /* 0x000ee20000000a00 */
[----:B------:R-:W-:Y:S01]  /*0330*/  ISETP.GE.OR P0, PT, R6, UR10, P0 ;  /* 0x0000000a06007c0c */ /* 0x000fe20008706670 */
[----:B------:R-:W-:Y:S01]  /*0340*/  @!P1 IMAD R19, R25, R15, R18 ;  /* 0x0000000f19139224 */ /* 0x000fe200078e0212 */
[----:B------:R-:W-:Y:S01]  /*0350*/  @!P1 IADD3 R17, PT, PT, R17, R21, RZ ;  /* 0x0000001511119210 */ /* 0x000fe20007ffe0ff */
[----:B------:R-:W-:Y:S01]  /*0360*/  @!P1 IMAD.WIDE.U32 R14, R25, R14, R26 ;  /* 0x0000000e190e9225 */ /* 0x000fe200078e001a */
[----:B0-----:R-:W-:-:S03]  /*0370*/  @!P1 LEA R52, P4, R16, R52, 0x1 ;  /* 0x0000003410349211 */ /* 0x001fc600078808ff */
[----:B------:R-:W0:Y:S01]  /*0380*/  @!P2 LDC.64 R44, c[0x0][0x380] ;  /* 0x0000e000ff2cab82 */ /* 0x000e220000000a00 */
[----:B------:R-:W-:Y:S01]  /*0390*/  @!P1 LEA.HI.X R53, R16, R53, R17, 0x1, P4 ;  /* 0x0000003510359211 */ /* 0x000fe200020f0c11 */
[----:B------:R-:W-:Y:S01]  /*03a0*/  @!P2 IMAD.MOV.U32 R16, RZ, RZ, R26 ;  /* 0x000000ffff10a224 */ /* 0x000fe200078e001a */
[----:B------:R-:W-:Y:S01]  /*03b0*/  @!P1 IADD3 R15, PT, PT, R15, R19, RZ ;  /* 0x000000130f0f9210 */ /* 0x000fe20007ffe0ff */
[----:B------:R-:W-:Y:S01]  /*03c0*/  @!P2 IMAD.MOV.U32 R17, RZ, RZ, R27 ;  /* 0x000000ffff11a224 */ /* 0x000fe200078e001b */
[C---:B--2---:R-:W-:Y:S01]  /*03d0*/  @!P1 LEA R50, P4, R14.reuse, R50, 0x1 ;  /* 0x000000320e329211 */ /* 0x044fe200078808ff */
[----:B------:R-:W-:Y:S02]  /*03e0*/  @!P3 IMAD.MOV.U32 R32, RZ, RZ, R28 ;  /* 0x000000ffff20b224 */ /* 0x000fe400078e001c */
[----:B------:R-:W2:Y:S01]  /*03f0*/  LDC.64 R22, c[0x0][0x3b0] ;  /* 0x0000ec00ff167b82 */ /* 0x000ea20000000a00 */
[----:B------:R-:W-:Y:S01]  /*0400*/  @!P1 LEA.HI.X R51, R14, R51, R15, 0x1, P4 ;  /* 0x000000330e339211 */ /* 0x000fe200020f0c0f */
[----:B-1----:R-:W-:Y:S01]  /*0410*/  @!P2 IMAD R20, R10, UR5, RZ ;  /* 0x000000050a14ac24 */ /* 0x002fe2000f8e02ff */
[C---:B------:R-:W-:Y:S01]  /*0420*/  @!P3 IADD3 R15, P4, PT, R7.reuse, 0x40, RZ ;  /* 0x00000040070fb810 */ /* 0x040fe20007f9e0ff */
[----:B------:R-:W-:-:S03]  /*0430*/  @!P2 IMAD.WIDE.U32 R16, R7, R10, R16 ;  /* 0x0000000a0710a225 */ /* 0x000fc600078e0010 */
[----:B------:R-:W-:Y:S01]  /*0440*/  @!P3 IADD3.X R19, PT, PT, RZ, UR5, RZ, P4, !PT ;  /* 0x00000005ff13bc10 */ /* 0x000fe2000a7fe4ff */
[----:B------:R-:W1:Y:S01]  /*0450*/  @!P3 LDC.64 R38, c[0x0][0x398] ;  /* 0x0000e600ff26bb82 */ /* 0x000e620000000a00 */
[----:B---3--:R-:W-:Y:S02]  /*0460*/  @!P2 IMAD R18, R8, UR5, RZ ;  /* 0x000000050812ac24 */ /* 0x008fe4000f8e02ff */
[----:B------:R-:W-:-:S04]  /*0470*/  @!P2 IMAD.WIDE.U32 R12, R7, R8, R12 ;  /* 0x00000008070ca225 */ /* 0x000fc800078e000c */
[C---:B------:R-:W-:Y:S01]  /*0480*/  @!P2 IMAD R21, R7.reuse, R9, R18 ;  /* 0x000000090715a224 */ /* 0x040fe200078e0212 */
[----:B------:R-:W3:Y:S01]  /*0490*/  @!P0 LDC.64 R36, c[0x0][0x398] ;  /* 0x0000e600ff248b82 */ /* 0x000ee20000000a00 */
[C---:B------:R-:W-:Y:S01]  /*04a0*/  @!P0 IADD3 R9, P5, PT, R7.reuse, 0x60, RZ ;  /* 0x0000006007098810 */ /* 0x040fe20007fbe0ff */
[----:B------:R-:W-:Y:S01]  /*04b0*/  @!P2 IMAD R31, R7, R11, R20 ;  /* 0x0000000b071fa224 */ /* 0x000fe200078e0214 */
[C---:B0-----:R-:W-:Y:S01]  /*04c0*/  @!P2 LEA R44, P4, R12.reuse, R44, 0x1 ;  /* 0x0000002c0c2ca211 */ /* 0x041fe200078808ff */
[----:B------:R-:W-:Y:S02]  /*04d0*/  @!P2 IMAD.IADD R10, R13, 0x1, R21 ;  /* 0x000000010d0aa824 */ /* 0x000fe400078e0215 */
[----:B------:R-:W-:Y:S01]  /*04e0*/  @!P0 IMAD.X R11, RZ, RZ, UR5, P5 ;  /* 0x00000005ff0b8e24 */ /* 0x000fe2000a8e06ff */
[----:B------:R-:W-:Y:S01]  /*04f0*/  @!P2 IADD3 R8, PT, PT, R17, R31, RZ ;  /* 0x0000001f1108a210 */ /* 0x000fe20007ffe0ff */
[----:B------:R-:W0:Y:S01]  /*0500*/  @!P3 LDC.64 R46, c[0x0][0x380] ;  /* 0x0000e000ff2ebb82 */ /* 0x000e220000000a00 */
[----:B------:R-:W-:Y:S01]  /*0510*/  @!P2 LEA.HI.X R45, R12, R45, R10, 0x1, P4 ;  /* 0x0000002d0c2da211 */ /* 0x000fe200020f0c0a */
[----:B------:R-:W-:Y:S01]  /*0520*/  @!P3 IMAD.MOV.U32 R33, RZ, RZ, R29 ;  /* 0x000000ffff21b224 */ /* 0x000fe200078e001d */
[----:B--2---:R-:W-:-:S02]  /*0530*/  @!P2 LEA R22, P5, R16, R22, 0x1 ;  /* 0x000000161016a211 */ /* 0x004fc400078a08ff */
[----:B------:R-:W-:Y:S01]  /*0540*/  CS2R R12, SRZ ;  /* 0x00000000000c7805 */ /* 0x000fe2000001ff00 */
[----:B------:R-:W-:Y:S01]  /*0550*/  @!P3 IMAD.MOV.U32 R24, RZ, RZ, R26 ;  /* 0x000000ffff18b224 */ /* 0x000fe200078e001a */
[----:B------:R-:W-:Y:S01]  /*0560*/  @!P2 LEA.HI.X R23, R16, R23, R8, 0x1, P5 ;  /* 0x000000171017a211 */ /* 0x000fe200028f0c08 */
[-C--:B-1----:R-:W-:Y:S01]  /*0570*/  @!P3 IMAD R14, R19, R38.reuse, RZ ;  /* 0x00000026130eb224 */ /* 0x082fe200078e02ff */
[----:B------:R-:W1:Y:S01]  /*0580*/  LDC.64 R34, c[0x0][0x3b8] ;  /* 0x0000ee00ff227b82 */ /* 0x000e620000000a00 */
[----:B------:R-:W-:-:S04]  /*0590*/  @!P3 IMAD.WIDE.U32 R32, R15, R38, R32 ;  /* 0x000000260f20b225 */ /* 0x000fc800078e0020 */
[----:B------:R-:W-:Y:S01]  /*05a0*/  @!P3 IMAD R39, R15, R39, R14 ;  /* 0x000000270f27b224 */ /* 0x000fe200078e020e */
[----:B------:R-:W-:Y:S01]  /*05b0*/  CS2R R14, SRZ ;  /* 0x00000000000e7805 */ /* 0x000fe2000001ff00 */
[-C--:B---3--:R-:W-:Y:S01]  /*05c0*/  @!P0 IMAD R10, R11, R36.reuse, RZ ;  /* 0x000000240b0a8224 */ /* 0x088fe200078e02ff */
[----:B------:R-:W2:Y:S01]  /*05d0*/  LDC.64 R30, c[0x0][0x3b8] ;  /* 0x0000ee00ff1e7b82 */ /* 0x000ea20000000a00 */
[----:B------:R-:W-:-:S03]  /*05e0*/  @!P0 IMAD.WIDE.U32 R28, R9, R36, R28 ;  /* 0x00000024091c8225 */ /* 0x000fc600078e001c */
[----:B------:R3:W4:Y:S01]  /*05f0*/  @!P2 LDG.E.128 R12, desc[UR12][R22.64] ;  /* 0x0000000c160ca981 */ /* 0x000722000c1e1d00 */
[----:B------:R-:W-:Y:S01]  /*0600*/  @!P0 IMAD R37, R9, R37, R10 ;  /* 0x0000002509258224 */ /* 0x000fe200078e020a */
[----:B------:R-:W-:Y:S02]  /*0610*/  CS2R R8, SRZ ;  /* 0x0000000000087805 */ /* 0x000fe4000001ff00 */
[----:B------:R-:W-:Y:S01]  /*0620*/  CS2R R10, SRZ ;  /* 0x00000000000a7805 */ /* 0x000fe2000001ff00 */
[----:B------:R-:W2:Y:S01]  /*0630*/  @!P0 LDC.64 R42, c[0x0][0x380] ;  /* 0x0000e000ff2a8b82 */ /* 0x000ea20000000a00 */
[----:B------:R-:W-:Y:S01]  /*0640*/  CS2R R16, SRZ ;  /* 0x0000000000107805 */ /* 0x000fe2000001ff00 */
[----:B------:R-:W-:-:S03]  /*0650*/  @!P3 IMAD.MOV.U32 R25, RZ, RZ, R27 ;  /* 0x000000ffff19b224 */ /* 0x000fc600078e001b */
[----:B------:R0:W4:Y:S01]  /*0660*/  @!P2 LDG.E.128 R8, desc[UR12][R44.64] ;  /* 0x0000000c2c08a981 */ /* 0x000122000c1e1d00 */
[C---:B------:R-:W-:Y:S02]  /*0670*/  @!P3 IADD3 R41, P2, PT, R7.reuse, 0x40, RZ ;  /* 0x000000400729b810 */ /* 0x040fe40007f5e0ff */
[----:B------:R-:W2:Y:S01]  /*0680*/  LDC.64 R48, c[0x0][0x3b0] ;  /* 0x0000ec00ff307b82 */ /* 0x000ea20000000a00 */
[----:B------:R-:W-:Y:S02]  /*0690*/  CS2R R18, SRZ ;  /* 0x0000000000127805 */ /* 0x000fe4000001ff00 */
[----:B------:R-:W-:Y:S02]  /*06a0*/  CS2R R20, SRZ ;  /* 0x0000000000147805 */ /* 0x000fe4000001ff00 */
[----:B---3--:R-:W-:Y:S01]  /*06b0*/  CS2R R22, SRZ ;  /* 0x0000000000167805 */ /* 0x008fe2000001ff00 */
[----:B------:R-:W-:Y:S02]  /*06c0*/  @!P3 IMAD.X R36, RZ, RZ, UR5, P2 ;  /* 0x00000005ff24be24 */ /* 0x000fe400090e06ff */
[----:B0-----:R-:W0:Y:S01]  /*06d0*/  LDC.64 R44, c[0x0][0x3b0] ;  /* 0x0000ec00ff2c7b82 */ /* 0x001e220000000a00 */
[----:B------:R-:W-:Y:S01]  /*06e0*/  @!P0 IADD3 R7, P2, PT, R7, 0x60, RZ ;  /* 0x0000006007078810 */ /* 0x000fe20007f5e0ff */
[----:B------:R-:W3:Y:S01]  /*06f0*/  @!P1 LDG.E.128 R16, desc[UR12][R52.64] ;  /* 0x0000000c34109981 */ /* 0x000ee2000c1e1d00 */
[----:B------:R-:W-:-:S02]  /*0700*/  @!P3 IMAD.IADD R33, R33, 0x1, R39 ;  /* 0x000000012121b824 */ /* 0x000fc400078e0227 */
[----:B------:R-:W-:Y:S01]  /*0710*/  @!P0 IADD3.X R39, PT, PT, RZ, UR5, RZ, P2, !PT ;  /* 0x00000005ff278c10 */ /* 0x000fe200097fe4ff */
[----:B------:R2:W3:Y:S01]  /*0720*/  @!P1 LDG.E.128 R20, desc[UR12][R50.64] ;  /* 0x0000000c32149981 */ /* 0x0004e2000c1e1d00 */
[----:B------:R-:W-:Y:S01]  /*0730*/  @!P3 LEA R46, P1, R32, R46, 0x1 ;  /* 0x0000002e202eb211 */ /* 0x000fe200078208ff */
[----:B-1----:R-:W-:-:S03]  /*0740*/  @!P3 IMAD R36, R36, R34, RZ ;  /* 0x000000222424b224 */ /* 0x002fc600078e02ff */
[----:B------:R-:W-:Y:S01]  /*0750*/  @!P3 LEA.HI.X R47, R32, R47, R33, 0x1, P1 ;  /* 0x0000002f202fb211 */ /* 0x000fe200008f0c21 */
[----:B--2---:R-:W-:Y:S02]  /*0760*/  @!P0 IMAD R32, R39, R30, RZ ;  /* 0x0000001e27208224 */ /* 0x004fe400078e02ff */
[C---:B------:R-:W-:Y:S02]  /*0770*/  @!P3 IMAD R35, R41.reuse, R35, R36 ;  /* 0x000000232923b224 */ /* 0x040fe400078e0224 */
[----:B------:R-:W-:Y:S01]  /*0780*/  @!P3 IMAD.WIDE.U32 R24, R41, R34, R24 ;  /* 0x000000222918b225 */ /* 0x000fe200078e0018 */
[----:B------:R-:W-:Y:S01]  /*0790*/  @!P0 LEA R42, P1, R28, R42, 0x1 ;  /* 0x0000002a1c2a8211 */ /* 0x000fe200078208ff */
[----:B------:R-:W1:Y:S02]  /*07a0*/  LDC.64 R50, c[0x0][0x400] ;  /* 0x00010000ff327b82 */ /* 0x000e640000000a00 */
[----:B------:R-:W-:Y:S02]  /*07b0*/  @!P0 IMAD.IADD R37, R29, 0x1, R37 ;  /* 0x000000011d258824 */ /* 0x000fe400078e0225 */
[----:B------:R-:W-:-:S02]  /*07c0*/  @!P0 IMAD R31, R7, R31, R32 ;  /* 0x0000001f071f8224 */ /* 0x000fc400078e0220 */
[----:B------:R-:W-:Y:S01]  /*07d0*/  @!P0 IMAD.WIDE.U32 R32, R7, R30, R26 ;  /* 0x0000001e07208225 */ /* 0x000fe200078e001a */
[----:B------:R-:W-:-:S03]  /*07e0*/  @!P3 LEA R48, P2, R24, R48, 0x1 ;  /* 0x000000301830b211 */ /* 0x000fc600078408ff */
[----:B------:R-:W-:Y:S01]  /*07f0*/  @!P3 IMAD.IADD R35, R25, 0x1, R35 ;  /* 0x000000011923b824 */ /* 0x000fe200078e0223 */
[----:B------:R-:W-:Y:S02]  /*0800*/  @!P0 LEA.HI.X R43, R28, R43, R37, 0x1, P1 ;  /* 0x0000002b1c2b8211 */ /* 0x000fe400008f0c25 */
[----:B------:R-:W-:Y:S02]  /*0810*/  @!P0 IADD3 R7, PT, PT, R33, R31, RZ ;  /* 0x0000001f21078210 */ /* 0x000fe40007ffe0ff */
[----:B0-----:R-:W-:Y:S02]  /*0820*/  @!P0 LEA R44, P1, R32, R44, 0x1 ;  /* 0x0000002c202c8211 */ /* 0x001fe400078208ff */
[----:B------:R-:W-:Y:S02]  /*0830*/  CS2R R26, SRZ ;  /* 0x00000000001a7805 */ /* 0x000fe4000001ff00 */
[----:B------:R-:W-:Y:S02]  /*0840*/  @!P3 LEA.HI.X R49, R24, R49, R35, 0x1, P2 ;  /* 0x000000311831b211 */ /* 0x000fe400010f0c23 */
[----:B------:R-:W-:-:S02]  /*0850*/  CS2R R24, SRZ ;  /* 0x0000000000187805 */ /* 0x000fc4000001ff00 */
[----:B------:R-:W-:Y:S02]  /*0860*/  CS2R R28, SRZ ;  /* 0x00000000001c7805 */ /* 0x000fe4000001ff00 */
[----:B------:R-:W-:Y:S02]  /*0870*/  CS2R R30, SRZ ;  /* 0x00000000001e7805 */ /* 0x000fe4000001ff00 */
[----:B------:R-:W-:Y:S02]  /*0880*/  @!P0 LEA.HI.X R45, R32, R45, R7, 0x1, P1 ;  /* 0x0000002d202d8211 */ /* 0x000fe400008f0c07 */
[----:B------:R-:W-:Y:S02]  /*0890*/  CS2R R32, SRZ ;  /* 0x0000000000207805 */ /* 0x000fe4000001ff00 */
[----:B------:R-:W-:Y:S02]  /*08a0*/  CS2R R34, SRZ ;  /* 0x0000000000227805 */ /* 0x000fe4000001ff00 */
[----:B------:R-:W-:-:S02]  /*08b0*/  CS2R R36, SRZ ;  /* 0x0000000000247805 */ /* 0x000fc4000001ff00 */
[----:B------:R-:W-:Y:S01]  /*08c0*/  CS2R R38, SRZ ;  /* 0x0000000000267805 */ /* 0x000fe2000001ff00 */
[----:B------:R-:W2:Y:S04]  /*08d0*/  @!P3 LDG.E.128 R24, desc[UR12][R46.64] ;  /* 0x0000000c2e18b981 */ /* 0x000ea8000c1e1d00 */
[----:B------:R0:W2:Y:S04]  /*08e0*/  @!P3 LDG.E.128 R28, desc[UR12][R48.64] ;  /* 0x0000000c301cb981 */ /* 0x0000a8000c1e1d00 */
[----:B------:R1:W2:Y:S04]  /*08f0*/  @!P0 LDG.E.128 R32, desc[UR12][R42.64] ;  /* 0x0000000c2a208981 */ /* 0x0002a8000c1e1d00 */
[----:B------:R4:W2:Y:S01]  /*0900*/  @!P0 LDG.E.128 R36, desc[UR12][R44.64] ;  /* 0x0000000c2c248981 */ /* 0x0008a2000c1e1d00 */
[C---:B------:R-:W-:Y:S01]  /*0910*/  ISETP.GE.AND P0, PT, R0.reuse, UR10, PT ;  /* 0x0000000a00007c0c */ /* 0x040fe2000bf06270 */
[----:B0-----:R-:W0:Y:S03]  /*0920*/  LDC.64 R48, c[0x0][0x408] ;  /* 0x00010200ff307b82 */ /* 0x001e260000000a00 */
[----:B------:R-:W-:-:S13]  /*0930*/  ISETP.GT.U32.OR P0, PT, R0, 0x7f, P0 ;  /* 0x0000007f0000780c */ /* 0x000fda0000704470 */
[----:B------:R-:W0:Y:S01]  /*0940*/  @!P0 LDC.64 R46, c[0x0][0x3f8] ;  /* 0x0000fe00ff2e8b82 */ /* 0x000e220000000a00 */
[----:B------:R-:W-:Y:S01]  /*0950*/  @!P0 MOV R53, RZ ;  /* 0x000000ff00358202 */ /* 0x000fe20000000f00 */
[----:B------:R-:W-:-:S04]  /*0960*/  @!P0 VIADD R52, R0, UR6 ;  /* 0x0000000600348c36 */ /* 0x000fc80008000000 */
[----:B-1----:R-:W-:-:S04]  /*0970*/  @!P0 IMAD.WIDE.U32 R52, R50, UR14, R52 ;  /* 0x0000000e32348c25 */ /* 0x002fc8000f8e0034 */
[----:B------:R-:W-:Y:S02]  /*0980*/  @!P0 IMAD R53, R51, UR14, R53 ;  /* 0x0000000e33358c24 */ /* 0x000fe4000f8e0235 */
[----:B0-----:R-:W-:-:S04]  /*0990*/  @!P0 IMAD.WIDE.U32 R42, R4, R48, R52 ;  /* 0x00000030042a8225 */ /* 0x001fc800078e0034 */
[----:B------:R-:W-:Y:S02]  /*09a0*/  @!P0 IMAD R49, R4, R49, R43 ;  /* 0x0000003104318224 */ /* 0x000fe400078e022b */
[----:B------:R-:W-:Y:S01]  /*09b0*/  IMAD.MOV.U32 R48, RZ, RZ, 0x7f800000 ;  /* 0x7f800000ff307424 */ /* 0x000fe200078e00ff */
[----:B------:R-:W-:-:S04]  /*09c0*/  @!P0 LEA R46, P1, R42, R46, 0x2 ;  /* 0x0000002e2a2e8211 */ /* 0x000fc800078210ff */
[----:B------:R-:W-:-:S05]  /*09d0*/  @!P0 LEA.HI.X R47, R42, R47, R49, 0x2, P1 ;  /* 0x0000002f2a2f8211 */ /* 0x000fca00008f1431 */
[----:B------:R0:W5:Y:S01]  /*09e0*/  @!P0 LDG.E R48, desc[UR12][R46.64] ;  /* 0x0000000c2e308981 */ /* 0x000162000c1e1900 */
[----:B------:R-:W-:Y:S01]  /*09f0*/  ISETP.NE.AND P0, PT, R40, RZ, PT ;  /* 0x000000ff2800720c */ /* 0x000fe20003f05270 */
[----:B------:R-:W-:Y:S01]  /*0a00*/  BSSY.RECONVERGENT B0, `(.L_x_20) ;  /* 0x0000093000007945 */ /* 0x000fe20003800200 */
[C---:B----4-:R-:W-:Y:S02]  /*0a10*/  LOP3.LUT R45, R12.reuse, 0xffff0000, RZ, 0xc0, !PT ;  /* 0xffff00000c2d7812 */ /* 0x050fe400078ec0ff */
[----:B------:R-:W-:Y:S02]  /*0a20*/  SHF.L.U32 R44, R12, 0x10, RZ ;  /* 0x000000100c2c7819 */ /* 0x000fe400000006ff */
[C---:B------:R-:W-:Y:S02]  /*0a30*/  SHF.L.U32 R7, R8.reuse, 0x10, RZ ;  /* 0x0000001008077819 */ /* 0x040fe400000006ff */
[----:B------:R-:W-:Y:S01]  /*0a40*/  LOP3.LUT R8, R8, 0xffff0000, RZ, 0xc0, !PT ;  /* 0xffff000008087812 */ /* 0x000fe200078ec0ff */
[----:B0-----:R-:W-:Y:S01]  /*0a50*/  IMAD.U32 R47, R15, 0x10000, RZ ;  /* 0x000100000f2f7824 */ /* 0x001fe200078e00ff */
[----:B------:R-:W-:-:S02]  /*0a60*/  SHF.L.U32 R46, R14, 0x10, RZ ;  /* 0x000000100e2e7819 */ /* 0x000fc400000006ff */
[----:B------:R-:W-:Y:S01]  /*0a70*/  LOP3.LUT R50, R14, 0xffff0000, RZ, 0xc0, !PT ;  /* 0xffff00000e327812 */ /* 0x000fe200078ec0ff */
[----:B------:R-:W-:Y:S01]  /*0a80*/  FMUL.FTZ R8, R8, R45 ;  /* 0x0000002d08087220 */ /* 0x000fe20000410000 */
[----:B------:R-:W-:Y:S02]  /*0a90*/  LOP3.LUT R14, R15, 0xffff0000, RZ, 0xc0, !PT ;  /* 0xffff00000f0e7812 */ /* 0x000fe400078ec0ff */
[----:B---3--:R-:W-:Y:S02]  /*0aa0*/  LOP3.LUT R49, R16, 0xffff0000, RZ, 0xc0, !PT ;  /* 0xffff000010317812 */ /* 0x008fe400078ec0ff */
[C---:B------:R-:W-:Y:S01]  /*0ab0*/  LOP3.LUT R52, R20.reuse, 0xffff0000, RZ, 0xc0, !PT ;  /* 0xffff000014347812 */ /* 0x040fe200078ec0ff */
[----:B------:R-:W-:Y:S01]  /*0ac0*/  IMAD.U32 R15, R20, 0x10000, RZ ;  /* 0x00010000140f7824 */ /* 0x000fe200078e00ff */
[----:B------:R-:W-:Y:S01]  /*0ad0*/  SHF.L.U32 R16, R16, 0x10, RZ ;  /* 0x0000001010107819 */ /* 0x000fe200000006ff */
[----:B------:R-:W-:Y:S02]  /*0ae0*/  IMAD.U32 R41, R9, 0x10000, RZ ;  /* 0x0001000009297824 */ /* 0x000fe400078e00ff */
[----:B------:R-:W-:Y:S01]  /*0af0*/  FMUL.FTZ R49, R49, R52 ;  /* 0x0000003431317220 */ /* 0x000fe20000410000 */
[----:B------:R-:W-:-:S02]  /*0b00*/  IMAD.U32 R12, R13, 0x10000, RZ ;  /* 0x000100000d0c7824 */ /* 0x000fc400078e00ff */
[----:B------:R-:W-:Y:S01]  /*0b10*/  FFMA.FTZ R44, R7, R44, R8 ;  /* 0x0000002c072c7223 */ /* 0x000fe20000010008 */
[----:B------:R-:W-:Y:S01]  /*0b20*/  SHF.L.U32 R7, R17, 0x10, RZ ;  /* 0x0000001011077819 */ /* 0x000fe200000006ff */
[----:B------:R-:W-:Y:S02]  /*0b30*/  IMAD.U32 R8, R21, 0x10000, RZ ;  /* 0x0001000015087824 */ /* 0x000fe400078e00ff */
[----:B------:R-:W-:Y:S01]  /*0b40*/  FFMA.FTZ R16, R16, R15, R49 ;  /* 0x0000000f10107223 */ /* 0x000fe20000010031 */
[----:B------:R-:W-:Y:S01]  /*0b50*/  LOP3.LUT R42, R9, 0xffff0000, RZ, 0xc0, !PT ;  /* 0xffff0000092a7812 */ /* 0x000fe200078ec0ff */
[----:B------:R-:W-:Y:S01]  /*0b60*/  FFMA.FTZ R41, R41, R12, R44 ;  /* 0x0000000c29297223 */ /* 0x000fe2000001002c */
[----:B------:R-:W-:Y:S01]  /*0b70*/  LOP3.LUT R13, R13, 0xffff0000, RZ, 0xc0, !PT ;  /* 0xffff00000d0d7812 */ /* 0x000fe200078ec0ff */
[----:B------:R-:W-:Y:S01]  /*0b80*/  FFMA.FTZ R16, R7, R8, R16 ;  /* 0x0000000807107223 */ /* 0x000fe20000010010 */
[----:B------:R-:W-:Y:S02]  /*0b90*/  LOP3.LUT R17, R17, 0xffff0000, RZ, 0xc0, !PT ;  /* 0xffff000011117812 */ /* 0x000fe400078ec0ff */
[----:B------:R-:W-:Y:S01]  /*0ba0*/  LOP3.LUT R12, R21, 0xffff0000, RZ, 0xc0, !PT ;  /* 0xffff0000150c7812 */ /* 0x000fe200078ec0ff */
[----:B------:R-:W-:Y:S01]  /*0bb0*/  FFMA.FTZ R42, R42, R13, R41 ;  /* 0x0000000d2a2a7223 */ /* 0x000fe20000010029 */
[----:B------:R-:W-:Y:S01]  /*0bc0*/  SHF.L.U32 R9, R10, 0x10, RZ ;  /* 0x000000100a097819 */ /* 0x000fe200000006ff */
[----:B------:R-:W-:Y:S01]  /*0bd0*/  IMAD.U32 R8, R22, 0x10000, RZ ;  /* 0x0001000016087824 */ /* 0x000fe200078e00ff */
[----:B------:R-:W-:Y:S01]  /*0be0*/  SHF.L.U32 R7, R18, 0x10, RZ ;  /* 0x0000001012077819 */ /* 0x000fe200000006ff */
[----:B------:R-:W-:Y:S01]  /*0bf0*/  FFMA.FTZ R12, R17, R12, R16 ;  /* 0x0000000c110c7223 */ /* 0x000fe20000010010 */
[----:B------:R-:W-:Y:S01]  /*0c00*/  LOP3.LUT R43, R10, 0xffff0000, RZ, 0xc0, !PT ;  /* 0xffff00000a2b7812 */ /* 0x000fe200078ec0ff */
[----:B------:R-:W-:-:S02]  /*0c10*/  FFMA.FTZ R42, R9, R46, R42 ;  /* 0x0000002e092a7223 */ /* 0x000fc4000001002a */
[----:B------:R-:W-:Y:S01]  /*0c20*/  FFMA.FTZ R13, R7, R8, R12 ;  /* 0x00000008070d7223 */ /* 0x000fe2000001000c */
[C---:B------:R-:W-:Y:S01]  /*0c30*/  IMAD.U32 R7, R23.reuse, 0x10000, RZ ;  /* 0x0001000017077824 */ /* 0x040fe200078e00ff */
[----:B------:R-:W-:Y:S01]  /*0c40*/  LOP3.LUT R8, R23, 0xffff0000, RZ, 0xc0, !PT ;  /* 0xffff000017087812 */ /* 0x000fe200078ec0ff */
[----:B------:R-:W-:Y:S01]  /*0c50*/  FFMA.FTZ R43, R43, R50, R42 ;  /* 0x000000322b2b7223 */ /* 0x000fe2000001002a */
[----:B------:R-:W-:Y:S02]  /*0c60*/  LOP3.LUT R18, R18, 0xffff0000, RZ, 0xc0, !PT ;  /* 0xffff000012127812 */ /* 0x000fe400078ec0ff */
[C---:B--2---:R-:W-:Y:S02]  /*0c70*/  SHF.L.U32 R17, R24.reuse, 0x10, RZ ;  /* 0x0000001018117819 */ /* 0x044fe400000006ff */
[----:B------:R-:W-:Y:S02]  /*0c80*/  LOP3.LUT R24, R24, 0xffff0000, RZ, 0xc0, !PT ;  /* 0xffff000018187812 */ /* 0x000fe400078ec0ff */
[----:B------:R-:W-:-:S02]  /*0c90*/  LOP3.LUT R23, R28, 0xffff0000, RZ, 0xc0, !PT ;  /* 0xffff00001c177812 */ /* 0x000fc400078ec0ff */
[----:B------:R-:W-:Y:S02]  /*0ca0*/  SHF.L.U32 R42, R28, 0x10, RZ ;  /* 0x000000101c2a7819 */ /* 0x000fe400000006ff */
[----:B------:R-:W-:Y:S01]  /*0cb0*/  LOP3.LUT R21, R32, 0xffff0000, RZ, 0xc0, !PT ;  /* 0xffff000020157812 */ /* 0x000fe200078ec0ff */
[----:B------:R-:W-:Y:S01]  /*0cc0*/  FMUL.FTZ R24, R24, R23 ;  /* 0x0000001718187220 */ /* 0x000fe20000410000 */
[C---:B------:R-:W-:Y:S01]  /*0cd0*/  LOP3.LUT R28, R36.reuse, 0xffff0000, RZ, 0xc0, !PT ;  /* 0xffff0000241c7812 */ /* 0x040fe200078ec0ff */
[----:B------:R-:W-:Y:S01]  /*0ce0*/  IMAD.U32 R23, R36, 0x10000, RZ ;  /* 0x0001000024177824 */ /* 0x000fe200078e00ff */
[----:B------:R-:W-:Y:S02]  /*0cf0*/  LOP3.LUT R9, R22, 0xffff0000, RZ, 0xc0, !PT ;  /* 0xffff000016097812 */ /* 0x000fe400078ec0ff */
[----:B------:R-:W-:Y:S01]  /*0d00*/  SHF.L.U32 R32, R32, 0x10, RZ ;  /* 0x0000001020207819 */ /* 0x000fe200000006ff */
[----:B------:R-:W-:Y:S01]  /*0d10*/  FMUL.FTZ R21, R21, R28 ;  /* 0x0000001c15157220 */ /* 0x000fe20000410000 */
[----:B------:R-:W-:-:S02]  /*0d20*/  IMAD.U32 R15, R25, 0x10000, RZ ;  /* 0x00010000190f7824 */ /* 0x000fc400078e00ff */
[----:B------:R-:W-:Y:S01]  /*0d30*/  FFMA.FTZ R42, R17, R42, R24 ;  /* 0x0000002a112a7223 */ /* 0x000fe20000010018 */
[----:B------:R-:W-:Y:S01]  /*0d40*/  IMAD.U32 R44, R29, 0x10000, RZ ;  /* 0x000100001d2c7824 */ /* 0x000fe200078e00ff */
[----:B------:R-:W-:Y:S01]  /*0d50*/  SHF.L.U32 R12, R19, 0x10, RZ ;  /* 0x00000010130c7819 */ /* 0x000fe200000006ff */
        /* <DEDUP_REMOVED lines=8> */
[----:B------:R-:W-:Y:S01]  /*0de0*/  LOP3.LUT R33, R33, 0xffff0000, RZ, 0xc0, !PT ;  /* 0xffff000021217812 */ /* 0x000fe200078ec0ff */
[----:B------:R-:W-:Y:S01]  /*0df0*/  FFMA.FTZ R24, R17, R24, R32 ;  /* 0x0000001811187223 */ /* 0x000fe20000010020 */
[----:B------:R-:W-:Y:S01]  /*0e00*/  LOP3.LUT R28, R37, 0xffff0000, RZ, 0xc0, !PT ;  /* 0xffff0000251c7812 */ /* 0x000fe200078ec0ff */
[----:B------:R-:W-:Y:S01]  /*0e10*/  FFMA.FTZ R42, R25, R22, R42 ;  /* 0x00000016192a7223 */ /* 0x000fe2000001002a */
[----:B------:R-:W-:-:S02]  /*0e20*/  SHF.L.U32 R9, R26, 0x10, RZ ;  /* 0x000000101a097819 */ /* 0x000fc400000006ff */
[----:B------:R-:W-:Y:S01]  /*0e30*/  SHF.L.U32 R20, R30, 0x10, RZ ;  /* 0x000000101e147819 */ /* 0x000fe200000006ff */
[----:B------:R-:W-:Y:S01]  /*0e40*/  IMAD.U32 R22, R38, 0x10000, RZ ;  /* 0x0001000026167824 */ /* 0x000fe200078e00ff */
[----:B------:R-:W-:Y:S01]  /*0e50*/  SHF.L.U32 R15, R34, 0x10, RZ ;  /* 0x00000010220f7819 */ /* 0x000fe200000006ff */
[----:B------:R-:W-:Y:S01]  /*0e60*/  FFMA.FTZ R24, R33, R28, R24 ;  /* 0x0000001c21187223 */ /* 0x000fe20000010018 */
[----:B------:R-:W-:Y:S01]  /*0e70*/  LOP3.LUT R26, R26, 0xffff0000, RZ, 0xc0, !PT ;  /* 0xffff00001a1a7812 */ /* 0x000fe200078ec0ff */
[----:B------:R-:W-:Y:S01]  /*0e80*/  FFMA.FTZ R9, R9, R20, R42 ;  /* 0x0000001409097223 */ /* 0x000fe2000001002a */
[----:B------:R-:W-:Y:S01]  /*0e90*/  LOP3.LUT R13, R30, 0xffff0000, RZ, 0xc0, !PT ;  /* 0xffff00001e0d7812 */ /* 0x000fe200078ec0ff */
[----:B------:R-:W-:Y:S01]  /*0ea0*/  FFMA.FTZ R15, R15, R22, R24 ;  /* 0x000000160f0f7223 */ /* 0x000fe20000010018 */
[----:B------:R-:W-:Y:S02]  /*0eb0*/  LOP3.LUT R34, R34, 0xffff0000, RZ, 0xc0, !PT ;  /* 0xffff000022227812 */ /* 0x000fe400078ec0ff */
[----:B------:R-:W-:Y:S01]  /*0ec0*/  LOP3.LUT R17, R38, 0xffff0000, RZ, 0xc0, !PT ;  /* 0xffff000026117812 */ /* 0x000fe200078ec0ff */
[----:B------:R-:W-:-:S02]  /*0ed0*/  IMAD.U32 R7, R27, 0x10000, RZ ;  /* 0x000100001b077824 */ /* 0x000fc400078e00ff */
[----:B------:R-:W-:Y:S01]  /*0ee0*/  FFMA.FTZ R26, R26, R13, R9 ;  /* 0x0000000d1a1a7223 */ /* 0x000fe20000010009 */
[----:B------:R-:W-:Y:S01]  /*0ef0*/  IMAD.U32 R18, R31, 0x10000, RZ ;  /* 0x000100001f127824 */ /* 0x000fe200078e00ff */
[----:B------:R-:W-:Y:S01]  /*0f00*/  SHF.L.U32 R9, R35, 0x10, RZ ;  /* 0x0000001023097819 */ /* 0x000fe200000006ff */
[----:B------:R-:W-:Y:S02]  /*0f10*/  IMAD.U32 R10, R11, 0x10000, RZ ;  /* 0x000100000b0a7824 */ /* 0x000fe400078e00ff */
[----:B------:R-:W-:Y:S01]  /*0f20*/  FFMA.FTZ R34, R34, R17, R15 ;  /* 0x0000001122227223 */ /* 0x000fe2000001000f */
[----:B------:R-:W-:Y:S02]  /*0f30*/  IMAD.U32 R20, R39, 0x10000, RZ ;  /* 0x0001000027147824 */ /* 0x000fe400078e00ff */
[----:B------:R-:W-:Y:S01]  /*0f40*/  FFMA.FTZ R26, R7, R18, R26 ;  /* 0x00000012071a7223 */ /* 0x000fe2000001001a */
[----:B------:R-:W-:Y:S01]  /*0f50*/  LOP3.LUT R11, R11, 0xffff0000, RZ, 0xc0, !PT ;  /* 0xffff00000b0b7812 */ /* 0x000fe200078ec0ff */
[----:B------:R-:W-:Y:S01]  /*0f60*/  FFMA.FTZ R10, R10, R47, R43 ;  /* 0x0000002f0a0a7223 */ /* 0x000fe2000001002b */
[----:B------:R-:W-:Y:S01]  /*0f70*/  LOP3.LUT R19, R19, 0xffff0000, RZ, 0xc0, !PT ;  /* 0xffff000013137812 */ /* 0x000fe200078ec0ff */
[----:B------:R-:W-:Y:S01]  /*0f80*/  FFMA.FTZ R20, R9, R20, R34 ;  /* 0x0000001409147223 */ /* 0x000fe20000010022 */
[----:B------:R-:W-:-:S02]  /*0f90*/  LOP3.LUT R27, R27, 0xffff0000, RZ, 0xc0, !PT ;  /* 0xffff00001b1b7812 */ /* 0x000fc400078ec0ff */
[----:B------:R-:W-:Y:S02]  /*0fa0*/  LOP3.LUT R16, R31, 0xffff0000, RZ, 0xc0, !PT ;  /* 0xffff00001f107812 */ /* 0x000fe400078ec0ff */
[----:B------:R-:W-:Y:S02]  /*0fb0*/  LOP3.LUT R35, R35, 0xffff0000, RZ, 0xc0, !PT ;  /* 0xffff000023237812 */ /* 0x000fe400078ec0ff */
[----:B------:R-:W-:Y:S01]  /*0fc0*/  LOP3.LUT R18, R39, 0xffff0000, RZ, 0xc0, !PT ;  /* 0xffff000027127812 */ /* 0x000fe200078ec0ff */
[----:B------:R-:W-:Y:S01]  /*0fd0*/  FFMA.FTZ R10, R11, R14, R10 ;  /* 0x0000000e0b0a7223 */ /* 0x000fe2000001000a */
[----:B------:R-:W-:Y:S01]  /*0fe0*/  FFMA.FTZ R12, R19, R8, R12 ;  /* 0x00000008130c7223 */ /* 0x000fe2000001000c */
[----:B------:R-:W-:Y:S02]  /*0ff0*/  FFMA.FTZ R16, R27, R16, R26 ;  /* 0x000000101b107223 */ /* 0x000fe4000001001a */
[----:B------:R-:W-:Y:S01]  /*1000*/  FFMA.FTZ R20, R35, R18, R20 ;  /* 0x0000001223147223 */ /* 0x000fe20000010014 */
[----:B------:R-:W0:Y:S04]  /*1010*/  SHFL.BFLY PT, R7, R10, 0x4, 0x1f ;  /* 0x0c801f000a077f89 */ /* 0x000e2800000e0000 */
[----:B------:R-:W1:Y:S04]  /*1020*/  SHFL.BFLY PT, R9, R12, 0x4, 0x1f ;  /* 0x0c801f000c097f89 */ /* 0x000e6800000e0000 */
[----:B------:R-:W2:Y:S04]  /*1030*/  SHFL.BFLY PT, R13, R16, 0x4, 0x1f ;  /* 0x0c801f00100d7f89 */ /* 0x000ea800000e0000 */
[----:B------:R-:W3:Y:S01]  /*1040*/  SHFL.BFLY PT, R17, R20, 0x4, 0x1f ;  /* 0x0c801f0014117f89 */ /* 0x000ee200000e0000 */
[----:B0-----:R-:W-:Y:S01]  /*1050*/  FADD.FTZ R7, R10, R7 ;  /* 0x000000070a077221 */ /* 0x001fe20000010000 */
[----:B-1----:R-:W-:Y:S01]  /*1060*/  FADD.FTZ R11, R12, R9 ;  /* 0x000000090c0b7221 */ /* 0x002fe20000010000 */
[----:B--2---:R-:W-:Y:S01]  /*1070*/  FADD.FTZ R15, R16, R13 ;  /* 0x0000000d100f7221 */ /* 0x004fe20000010000 */
[----:B---3--:R-:W-:-:S02]  /*1080*/  FADD.FTZ R19, R20, R17 ;  /* 0x0000001114137221 */ /* 0x008fc40000010000 */
        /* <DEDUP_REMOVED lines=15> */
[----:B---3--:R-:W-:Y:S01]  /*1180*/  FADD.FTZ R15, R10, R7 ;  /* 0x000000070a0f7221 */ /* 0x008fe20000010000 */
[----:B------:R-:W-:Y:S06]  /*1190*/  @P0 BRA `(.L_x_21) ;  /* 0x0000000000640947 */ /* 0x000fec0003800000 */
[----:B------:R-:W0:Y:S01]  /*11a0*/  LDCU.64 UR8, c[0x0][0x3e8] ;  /* 0x00007d00ff0877ac */ /* 0x000e220008000a00 */
[----:B------:R-:W1:Y:S01]  /*11b0*/  LDC.64 R10, c[0x0][0x3f0] ;  /* 0x0000fc00ff0a7b82 */ /* 0x000e620000000a00 */
[----:B------:R-:W-:Y:S01]  /*11c0*/  ISETP.GE.AND P0, PT, R6, UR10, PT ;  /* 0x0000000a06007c0c */ /* 0x000fe2000bf06270 */
[----:B------:R-:W-:Y:S01]  /*11d0*/  UMOV UR4, UR6 ;  /* 0x0000000600047c82 */ /* 0x000fe20008000000 */
[----:B------:R-:W-:Y:S01]  /*11e0*/  UMOV UR5, URZ ;  /* 0x000000ff00057c82 */ /* 0x000fe20008000000 */
[----:B------:R-:W2:Y:S01]  /*11f0*/  LDCU.64 UR16, c[0x0][0x3d0] ;  /* 0x00007a00ff1077ac */ /* 0x000ea20008000a00 */
[----:B------:R-:W-:Y:S02]  /*1200*/  ISETP.GE.AND P3, PT, R2, UR10, PT ;  /* 0x0000000a02007c0c */ /* 0x000fe4000bf66270 */
[----:B------:R-:W-:Y:S02]  /*1210*/  ISETP.GE.AND P2, PT, R3, UR10, PT ;  /* 0x0000000a03007c0c */ /* 0x000fe4000bf46270 */
[----:B------:R-:W-:Y:S01]  /*1220*/  FSEL R3, R12, RZ, !P3 ;  /* 0x000000ff0c037208 */ /* 0x000fe20005800000 */
[----:B0-----:R-:W-:-:S04]  /*1230*/  UIMAD.WIDE.U32 UR4, UR14, UR8, UR4 ;  /* 0x000000080e0472a5 */ /* 0x001fc8000f8e0004 */
[----:B------:R-:W-:-:S06]  /*1240*/  UIMAD UR5, UR14, UR9, UR5 ;  /* 0x000000090e0572a4 */ /* 0x000fcc000f8e0205 */
[----:B-1----:R-:W-:-:S04]  /*1250*/  IMAD.WIDE.U32 R8, R4, R10, UR4 ;  /* 0x0000000404087e25 */ /* 0x002fc8000f8e000a */
[----:B------:R-:W-:Y:S01]  /*1260*/  IMAD R7, R4, R11, R9 ;  /* 0x0000000b04077224 */ /* 0x000fe200078e0209 */
[----:B------:R-:W-:Y:S02]  /*1270*/  IADD3 R8, P1, PT, R2, R8, RZ ;  /* 0x0000000802087210 */ /* 0x000fe40007f3e0ff */
[----:B------:R-:W-:Y:S02]  /*1280*/  FSEL R11, R15, RZ, !P0 ;  /* 0x000000ff0f0b7208 */ /* 0x000fe40004000000 */
[----:B------:R-:W-:Y:S02]  /*1290*/  IADD3.X R7, PT, PT, RZ, R7, RZ, P1, !PT ;  /* 0x00000007ff077210 */ /* 0x000fe40000ffe4ff */
[C---:B--2---:R-:W-:Y:S02]  /*12a0*/  LEA R6, P4, R8.reuse, UR16, 0x2 ;  /* 0x0000001008067c11 */ /* 0x044fe4000f8810ff */
[----:B------:R-:W-:Y:S02]  /*12b0*/  ISETP.GE.AND P1, PT, R5, UR10, PT ;  /* 0x0000000a05007c0c */ /* 0x000fe4000bf26270 */
[----:B------:R-:W-:-:S02]  /*12c0*/  LEA.HI.X R7, R8, UR17, R7, 0x2, P4 ;  /* 0x0000001108077c11 */ /* 0x000fc4000a0f1407 */
[----:B------:R-:W-:Y:S02]  /*12d0*/  FSEL R5, R13, RZ, !P2 ;  /* 0x000000ff0d057208 */ /* 0x000fe40005000000 */
[----:B------:R-:W-:Y:S01]  /*12e0*/  FSEL R9, R17, RZ, !P1 ;  /* 0x000000ff11097208 */ /* 0x000fe20004800000 */
[----:B------:R0:W-:Y:S04]  /*12f0*/  STG.E desc[UR12][R6.64], R3 ;  /* 0x0000000306007986 */ /* 0x0001e8000c10190c */
[----:B------:R0:W-:Y:S04]  /*1300*/  STG.E desc[UR12][R6.64+0x80], R5 ;  /* 0x0000800506007986 */ /* 0x0001e8000c10190c */
[----:B------:R0:W-:Y:S04]  /*1310*/  STG.E desc[UR12][R6.64+0x100], R9 ;  /* 0x0001000906007986 */ /* 0x0001e8000c10190c */
[----:B------:R0:W-:Y:S02]  /*1320*/  STG.E desc[UR12][R6.64+0x180], R11 ;  /* 0x0001800b06007986 */ /* 0x0001e4000c10190c */
.L_x_21:
[----:B------:R-:W-:Y:S05]  /*1330*/  BSYNC.RECONVERGENT B0 ;  /* 0x0000000000007941 */ /* 0x000fea0003800200 */
.L_x_20:
[----:B------:R-:W-:Y:S01]  /*1340*/  UIADD3 UR4, UPT, UPT, UR7, 0x7f, URZ ;  /* 0x0000007f07047890 */ /* 0x000fe2000fffe0ff */
[----:B0-----:R-:W0:Y:S01]  /*1350*/  LDC.64 R10, c[0x0][0x440] ;  /* 0x00011000ff0a7b82 */ /* 0x001e220000000a00 */
[----:B------:R-:W-:Y:S02]  /*1360*/  BSSY.RECONVERGENT B0, `(.L_x_22) ;  /* 0x0000019000007945 */ /* 0x000fe40003800200 */
[----:B------:R-:W-:-:S04]  /*1370*/  USHF.R.S32.HI UR5, URZ, 0x1f, UR4 ;  /* 0x0000001fff057899 */ /* 0x000fc80008011404 */
[----:B------:R-:W-:Y:S01]  /*1380*/  ULEA.HI UR5, UR5, UR4, URZ, 0x7 ;  /* 0x0000000405057291 */ /* 0x000fe2000f8f38ff */
[----:B------:R-:W1:Y:S03]  /*1390*/  LDC.64 R12, c[0x0][0x448] ;  /* 0x00011200ff0c7b82 */ /* 0x000e660000000a00 */
[----:B------:R-:W-:-:S04]  /*13a0*/  ULOP3.LUT UR5, UR5, 0xffffff80, URZ, 0xc0, !UPT ;  /* 0xffffff8005057892 */ /* 0x000fc8000f8ec0ff */
[----:B------:R-:W-:-:S04]  /*13b0*/  UIADD3 UR5, UPT, UPT, UR6, UR4, -UR5 ;  /* 0x0000000406057290 */ /* 0x000fc8000fffe805 */
[----:B------:R-:W-:-:S06]  /*13c0*/  UIADD3 UR5, UPT, UPT, UR4, -UR5, URZ ;  /* 0x8000000504057290 */ /* 0x000fcc000fffe0ff */
[----:B------:R-:W-:-:S04]  /*13d0*/  ISETP.GE.AND P0, PT, R0, UR5, PT ;  /* 0x0000000500007c0c */ /* 0x000fc8000bf06270 */
[----:B------:R-:W-:-:S13]  /*13e0*/  ISETP.GT.U32.OR P0, PT, R0, 0x7f, P0 ;  /* 0x0000007f0000780c */ /* 0x000fda0000704470 */
[----:B------:R-:W-:Y:S05]  /*13f0*/  @P0 BRA `(.L_x_23) ;  /* 0x00000000003c0947 */ /* 0x000fea0003800000 */
[----:B------:R-:W2:Y:S01]  /*1400*/  LDC.64 R6, c[0x0][0x418] ;  /* 0x00010600ff067b82 */ /* 0x000ea20000000a00 */
[----:B------:R-:W3:Y:S01]  /*1410*/  LDCU.64 UR4, c[0x0][0x420] ;  /* 0x00008400ff0477ac */ /* 0x000ee20008000a00 */
[----:B------:R-:W-:Y:S02]  /*1420*/  HFMA2 R3, -RZ, RZ, 0, 0 ;  /* 0x00000000ff037431 */ /* 0x000fe400000001ff */
[----:B------:R-:W-:Y:S02]  /*1430*/  VIADD R2, R0, UR6 ;  /* 0x0000000600027c36 */ /* 0x000fe40008000000 */
[C---:B-----5:R-:W-:Y:S01]  /*1440*/  FMUL.FTZ R5, R48.reuse, 1.4426950216293334961 ;  /* 0x3fb8aa3b30057820 */ /* 0x060fe20000410000 */
[----:B------:R-:W-:Y:S01]  /*1450*/  FSETP.NEU.FTZ.AND P0, PT, R48, -INF , PT ;  /* 0xff8000003000780b */ /* 0x000fe20003f1d000 */
[----:B------:R-:W4:Y:S03]  /*1460*/  LDC.64 R8, c[0x0][0x410] ;  /* 0x00010400ff087b82 */ /* 0x000f260000000a00 */
[----:B------:R-:W-:Y:S01]  /*1470*/  FSEL R5, R5, RZ, P0 ;  /* 0x000000ff05057208 */ /* 0x000fe20000000000 */
[----:B--2---:R-:W-:-:S04]  /*1480*/  IMAD.WIDE.U32 R2, R6, UR14, R2 ;  /* 0x0000000e06027c25 */ /* 0x004fc8000f8e0002 */
[----:B------:R-:W-:Y:S02]  /*1490*/  IMAD R3, R7, UR14, R3 ;  /* 0x0000000e07037c24 */ /* 0x000fe4000f8e0203 */
[----:B---3--:R-:W-:-:S04]  /*14a0*/  IMAD.WIDE.U32 R2, R4, UR4, R2 ;  /* 0x0000000404027c25 */ /* 0x008fc8000f8e0002 */
[----:B------:R-:W-:Y:S01]  /*14b0*/  IMAD R3, R4, UR5, R3 ;  /* 0x0000000504037c24 */ /* 0x000fe2000f8e0203 */
[----:B----4-:R-:W-:-:S04]  /*14c0*/  LEA R6, P1, R2, R8, 0x2 ;  /* 0x0000000802067211 */ /* 0x010fc800078210ff */
[----:B------:R-:W-:-:S05]  /*14d0*/  LEA.HI.X R7, R2, R9, R3, 0x2, P1 ;  /* 0x0000000902077211 */ /* 0x000fca00008f1403 */
[----:B------:R2:W-:Y:S04]  /*14e0*/  STG.E desc[UR12][R6.64], R5 ;  /* 0x0000000506007986 */ /* 0x0005e8000c10190c */
.L_x_23:
[----:B------:R-:W-:Y:S05]  /*14f0*/  BSYNC.RECONVERGENT B0 ;  /* 0x0000000000007941 */ /* 0x000fea0003800200 */
.L_x_22:
[----:B------:R-:W-:Y:S01]  /*1500*/  USHF.L.U32 UR4, UR11, 0xd, URZ ;  /* 0x0000000d0b047899 */ /* 0x000fe200080006ff */
[----:B------:R-:W-:Y:S01]  /*1510*/  IMAD.SHL.U32 R2, R0, 0x4, RZ ;  /* 0x0000000400027824 */ /* 0x000fe200078e00ff */
[----:B------:R-:W3:Y:S01]  /*1520*/  LDCU.64 UR8, c[0x0][0x458] ;  /* 0x00008b00ff0877ac */ /* 0x000ee20008000a00 */
[----:B------:R-:W-:-:S03]  /*1530*/  MOV R3, RZ ;  /* 0x000000ff00037202 */ /* 0x000fc60000000f00 */
[----:B------:R-:W-:-:S05]  /*1540*/  LOP3.LUT R2, R2, UR4, RZ, 0xfc, !PT ;  /* 0x0000000402027c12 */ /* 0x000fca000f8efcff */
[----:B------:R-:W2:Y:S01]  /*1550*/  LDCU.64 UR4, c[0x0][0x428] ;  /* 0x00008500ff0477ac */ /* 0x000ea20008000a00 */
[----:B0-----:R-:W-:-:S04]  /*1560*/  IMAD.WIDE.U32 R2, R10, UR14, R2 ;  /* 0x0000000e0a027c25 */ /* 0x001fc8000f8e0002 */
[----:B------:R-:W-:Y:S01]  /*1570*/  IMAD R3, R11, UR14, R3 ;  /* 0x0000000e0b037c24 */ /* 0x000fe2000f8e0203 */
[----:B---3--:R-:W-:Y:S01]  /*1580*/  ISETP.NE.U32.AND P0, PT, RZ, UR8, PT ;  /* 0x00000008ff007c0c */ /* 0x008fe2000bf05070 */
[----:B-1----:R-:W-:-:S03]  /*1590*/  IMAD.WIDE.U32 R2, R4, R12, R2 ;  /* 0x0000000c04027225 */ /* 0x002fc600078e0002 */
[----:B------:R-:W-:Y:S01]  /*15a0*/  ISETP.NE.AND.EX P0, PT, RZ, UR9, PT, P0 ;  /* 0x00000009ff007c0c */ /* 0x000fe2000bf05300 */
[----:B------:R-:W-:-:S03]  /*15b0*/  IMAD R3, R4, R13, R3 ;  /* 0x0000000d04037224 */ /* 0x000fc600078e0203 */
[----:B------:R-:W-:Y:S02]  /*15c0*/  ISETP.NE.OR P0, PT, R0, RZ, !P0 ;  /* 0x000000ff0000720c */ /* 0x000fe40004705670 */
[----:B--2---:R-:W-:-:S04]  /*15d0*/  LEA R6, P1, R2, UR4, 0x2 ;  /* 0x0000000402067c11 */ /* 0x004fc8000f8210ff */
[----:B------:R-:W-:-:S05]  /*15e0*/  LEA.HI.X R7, R2, UR5, R3, 0x2, P1 ;  /* 0x0000000502077c11 */ /* 0x000fca00088f1403 */
[----:B------:R0:W-:Y:S04]  /*15f0*/  STG.E.128 desc[UR12][R6.64], RZ ;  /* 0x000000ff06007986 */ /* 0x0001e8000c101d0c */
[----:B------:R0:W-:Y:S04]  /*1600*/  STG.E.128 desc[UR12][R6.64+0x1000], RZ ;  /* 0x001000ff06007986 */ /* 0x0001e8000c101d0c */
[----:B------:R0:W-:Y:S04]  /*1610*/  STG.E.128 desc[UR12][R6.64+0x2000], RZ ;  /* 0x002000ff06007986 */ /* 0x0001e8000c101d0c */
[----:B------:R0:W-:Y:S04]  /*1620*/  STG.E.128 desc[UR12][R6.64+0x3000], RZ ;  /* 0x003000ff06007986 */ /* 0x0001e8000c101d0c */
[----:B------:R0:W-:Y:S04]  /*1630*/  STG.E.128 desc[UR12][R6.64+0x4000], RZ ;  /* 0x004000ff06007986 */ /* 0x0001e8000c101d0c */
[----:B------:R0:W-:Y:S04]  /*1640*/  STG.E.128 desc[UR12][R6.64+0x5000], RZ ;  /* 0x005000ff06007986 */ /* 0x0001e8000c101d0c */
[----:B------:R0:W-:Y:S04]  /*1650*/  STG.E.128 desc[UR12][R6.64+0x6000], RZ ;  /* 0x006000ff06007986 */ /* 0x0001e8000c101d0c */
[----:B------:R0:W-:Y:S01]  /*1660*/  STG.E.128 desc[UR12][R6.64+0x7000], RZ ;  /* 0x007000ff06007986 */ /* 0x0001e2000c101d0c */
[----:B------:R-:W-:Y:S05]  /*1670*/  @P0 EXIT ;  /* 0x000000000000094d */ /* 0x000fea0003800000 */
[----:B------:R-:W1:Y:S08]  /*1680*/  LDC R5, c[0x0][0x450] ;  /* 0x00011400ff057b82 */ /* 0x000e700000000800 */
[----:B0-----:R-:W0:Y:S08]  /*1690*/  LDC R7, c[0x0][0x390] ;  /* 0x0000e400ff077b82 */ /* 0x001e300000000800 */
[----:B------:R-:W2:Y:S01]  /*16a0*/  LDC.64 R2, c[0x0][0x458] ;  /* 0x00011600ff027b82 */ /* 0x000ea20000000a00 */
[----:B-1----:R-:W-:-:S04]  /*16b0*/  IMAD R4, R5, UR11, R4 ;  /* 0x0000000b05047c24 */ /* 0x002fc8000f8e0204 */
[----:B0-----:R-:W-:-:S04]  /*16c0*/  IMAD R5, R4, R7, UR14 ;  /* 0x0000000e04057e24 */ /* 0x001fc8000f8e0207 */
[----:B--2---:R-:W-:-:S05]  /*16d0*/  IMAD.WIDE R2, R5, 0x4, R2 ;  /* 0x0000000405027825 */ /* 0x004fca00078e0202 */
[----:B------:R-:W-:Y:S01]  /*16e0*/  STG.E desc[UR12][R2.64], RZ ;  /* 0x000000ff02007986 */ /* 0x000fe2000c10190c */
[----:B------:R-:W-:Y:S05]  /*16f0*/  EXIT ;  /* 0x000000000000794d */ /* 0x000fea0003800000 */
.L_x_24:
        /* <DEDUP_REMOVED lines=16> */
.L_x_88:


//--------------------- .text._ZN7cutlass13device_kernelIN5flash11enable_sm90INS1_16FlashAttnBwdSm90INS1_25CollectiveMainloopBwdSm90ILi2ELi2ELi2EN4cute5tupleIJNS5_1CILi1EEES8_S8_EEENS6_IJNS7_ILi128EEESA_NS7_ILi64EEEEEENS_10bfloat16_tEfNS_4arch4Sm90ELb1ELb0ELb0ELb1ELb0ELb1ELb0ELb0ELi2ELi1ELi2ELi2ELb0EEENS1_21CollectiveEpilogueBwdISC_SD_SF_Li256ELb1ELb0ELi1EEENS1_25SingleTileBwdLPTSchedulerILb1ELi128ELb0EEEEEEEEEvNT_6ParamsE --------------------------
	.section	.text._ZN7cutlass13device_kernelIN5flash11enable_sm90INS1_16FlashAttnBwdSm90INS1_25CollectiveMainloopBwdSm90ILi2ELi2ELi2EN4cute5tupleIJNS5_1CILi1EEES8_S8_EEENS6_IJNS7_ILi128EEESA_NS7_ILi64EEEEEENS_10bfloat16_tEfNS_4arch4Sm90ELb1ELb0ELb0ELb1ELb0ELb1ELb0ELb0ELi2ELi1ELi2ELi2ELb0EEENS1_21CollectiveEpilogueBwdISC_SD_SF_Li256ELb1ELb0ELi1EEENS1_25SingleTileBwdLPTSchedulerILb1ELi128ELb0EEEEEEEEEvNT_6ParamsE,"ax",@progbits
	.align	128
.text._ZN7cutlass13device_kernelIN5flash11enable_sm90INS1_16FlashAttnBwdSm90INS1_25CollectiveMainloopBwdSm90ILi2ELi2ELi2EN4cute5tupleIJNS5_1CILi1EEES8_S8_EEENS6_IJNS7_ILi128EEESA_NS7_ILi64EEEEEENS_10bfloat16_tEfNS_4arch4Sm90ELb1ELb0ELb0ELb1ELb0ELb1ELb0ELb0ELi2ELi1ELi2ELi2ELb0EEENS1_21CollectiveEpilogueBwdISC_SD_SF_Li256ELb1ELb0ELi1EEENS1_25SingleTileBwdLPTSchedulerILb1ELi128ELb0EEEEEEEEEvNT_6ParamsE:
        .type           _ZN7cutlass13device_kernelIN5flash11enable_sm90INS1_16FlashAttnBwdSm90INS1_25CollectiveMainloopBwdSm90ILi2ELi2ELi2EN4cute5tupleIJNS5_1CILi1EEES8_S8_EEENS6_IJNS7_ILi128EEESA_NS7_ILi64EEEEEENS_10bfloat16_tEfNS_4arch4Sm90ELb1ELb0ELb0ELb1ELb0ELb1ELb0ELb0ELi2ELi1ELi2ELi2ELb0EEENS1_21CollectiveEpilogueBwdISC_SD_SF_Li256ELb1ELb0ELi1EEENS1_25SingleTileBwdLPTSchedulerILb1ELi128ELb0EEEEEEEEEvNT_6ParamsE,@function
        .size           _ZN7cutlass13device_kernelIN5flash11enable_sm90INS1_16FlashAttnBwdSm90INS1_25CollectiveMainloopBwdSm90ILi2ELi2ELi2EN4cute5tupleIJNS5_1CILi1EEES8_S8_EEENS6_IJNS7_ILi128EEESA_NS7_ILi64EEEEEENS_10bfloat16_tEfNS_4arch4Sm90ELb1ELb0ELb0ELb1ELb0ELb1ELb0ELb0ELi2ELi1ELi2ELi2ELb0EEENS1_21CollectiveEpilogueBwdISC_SD_SF_Li256ELb1ELb0ELi1EEENS1_25SingleTileBwdLPTSchedulerILb1ELi128ELb0EEEEEEEEEvNT_6ParamsE,(.L_x_89 - _ZN7cutlass13device_kernelIN5flash11enable_sm90INS1_16FlashAttnBwdSm90INS1_25CollectiveMainloopBwdSm90ILi2ELi2ELi2EN4cute5tupleIJNS5_1CILi1EEES8_S8_EEENS6_IJNS7_ILi128EEESA_NS7_ILi64EEEEEENS_10bfloat16_tEfNS_4arch4Sm90ELb1ELb0ELb0ELb1ELb0ELb1ELb0ELb0ELi2ELi1ELi2ELi2ELb0EEENS1_21CollectiveEpilogueBwdISC_SD_SF_Li256ELb1ELb0ELi1EEENS1_25SingleTileBwdLPTSchedulerILb1ELi128ELb0EEEEEEEEEvNT_6ParamsE)
        .other          _ZN7cutlass13device_kernelIN5flash11enable_sm90INS1_16FlashAttnBwdSm90INS1_25CollectiveMainloopBwdSm90ILi2ELi2ELi2EN4cute5tupleIJNS5_1CILi1EEES8_S8_EEENS6_IJNS7_ILi128EEESA_NS7_ILi64EEEEEENS_10bfloat16_tEfNS_4arch4Sm90ELb1ELb0ELb0ELb1ELb0ELb1ELb0ELb0ELi2ELi1ELi2ELi2ELb0EEENS1_21CollectiveEpilogueBwdISC_SD_SF_Li256ELb1ELb0ELi1EEENS1_25SingleTileBwdLPTSchedulerILb1ELi128ELb0EEEEEEEEEvNT_6ParamsE,@"STO_CUDA_ENTRY STV_DEFAULT"
_ZN7cutlass13device_kernelIN5flash11enable_sm90INS1_16FlashAttnBwdSm90INS1_25CollectiveMainloopBwdSm90ILi2ELi2ELi2EN4cute5tupleIJNS5_1CILi1EEES8_S8_EEENS6_IJNS7_ILi128EEESA_NS7_ILi64EEEEEENS_10bfloat16_tEfNS_4arch4Sm90ELb1ELb0ELb0ELb1ELb0ELb1ELb0ELb0ELi2ELi1ELi2ELi2ELb0EEENS1_21CollectiveEpilogueBwdISC_SD_SF_Li256ELb1ELb0ELi1EEENS1_25SingleTileBwdLPTSchedulerILb1ELi128ELb0EEEEEEEEEvNT_6ParamsE:
[----:B------:R-:W-:Y:S01]  /*0000*/  LDC R1, c[0x0][0x37c] ;  /* 0x0000df00ff017b82 */ /* 0x000fe20000000800 */
[----:B------:R-:W-:Y:S05]  /*0010*/  EXIT ;  /* 0x000000000000794d */ /* 0x000fea0003800000 */
.L_x_25:
        /* <DEDUP_REMOVED lines=14> */
.L_x_89:


//--------------------- .text._ZN7cutlass13device_kernelIN5flash11enable_sm90INS1_16FlashAttnBwdSm90INS1_25CollectiveMainloopBwdSm90ILi2ELi2ELi2EN4cute5tupleIJNS5_1CILi1EEES8_S8_EEENS6_IJNS7_ILi128EEESA_NS7_ILi64EEEEEENS_10bfloat16_tEfNS_4arch4Sm90ELb1ELb0ELb0ELb1ELb1ELb1ELb0ELb0ELi2ELi1ELi2ELi2ELb0EEENS1_21CollectiveEpilogueBwdISC_SD_SF_Li256ELb1ELb0ELi1EEENS1_25SingleTileBwdLPTSchedulerILb1ELi128ELb1EEEEEEEEEvNT_6ParamsE --------------------------
	.section	.text._ZN7cutlass13device_kernelIN5flash11enable_sm90INS1_16FlashAttnBwdSm90INS1_25CollectiveMainloopBwdSm90ILi2ELi2ELi2EN4cute5tupleIJNS5_1CILi1EEES8_S8_EEENS6_IJNS7_ILi128EEESA_NS7_ILi64EEEEEENS_10bfloat16_tEfNS_4arch4Sm90ELb1ELb0ELb0ELb1ELb1ELb1ELb0ELb0ELi2ELi1ELi2ELi2ELb0EEENS1_21CollectiveEpilogueBwdISC_SD_SF_Li256ELb1ELb0ELi1EEENS1_25SingleTileBwdLPTSchedulerILb1ELi128ELb1EEEEEEEEEvNT_6ParamsE,"ax",@progbits
	.align	128
.text._ZN7cutlass13device_kernelIN5flash11enable_sm90INS1_16FlashAttnBwdSm90INS1_25CollectiveMainloopBwdSm90ILi2ELi2ELi2EN4cute5tupleIJNS5_1CILi1EEES8_S8_EEENS6_IJNS7_ILi128EEESA_NS7_ILi64EEEEEENS_10bfloat16_tEfNS_4arch4Sm90ELb1ELb0ELb0ELb1ELb1ELb1ELb0ELb0ELi2ELi1ELi2ELi2ELb0EEENS1_21CollectiveEpilogueBwdISC_SD_SF_Li256ELb1ELb0ELi1EEENS1_25SingleTileBwdLPTSchedulerILb1ELi128ELb1EEEEEEEEEvNT_6ParamsE:
        .type           _ZN7cutlass13device_kernelIN5flash11enable_sm90INS1_16FlashAttnBwdSm90INS1_25CollectiveMainloopBwdSm90ILi2ELi2ELi2EN4cute5tupleIJNS5_1CILi1EEES8_S8_EEENS6_IJNS7_ILi128EEESA_NS7_ILi64EEEEEENS_10bfloat16_tEfNS_4arch4Sm90ELb1ELb0ELb0ELb1ELb1ELb1ELb0ELb0ELi2ELi1ELi2ELi2ELb0EEENS1_21CollectiveEpilogueBwdISC_SD_SF_Li256ELb1ELb0ELi1EEENS1_25SingleTileBwdLPTSchedulerILb1ELi128ELb1EEEEEEEEEvNT_6ParamsE,@function
        .size           _ZN7cutlass13device_kernelIN5flash11enable_sm90INS1_16FlashAttnBwdSm90INS1_25CollectiveMainloopBwdSm90ILi2ELi2ELi2EN4cute5tupleIJNS5_1CILi1EEES8_S8_EEENS6_IJNS7_ILi128EEESA_NS7_ILi64EEEEEENS_10bfloat16_tEfNS_4arch4Sm90ELb1ELb0ELb0ELb1ELb1ELb1ELb0ELb0ELi2ELi1ELi2ELi2ELb0EEENS1_21CollectiveEpilogueBwdISC_SD_SF_Li256ELb1ELb0ELi1EEENS1_25SingleTileBwdLPTSchedulerILb1ELi128ELb1EEEEEEEEEvNT_6ParamsE,(.L_x_90 - _ZN7cutlass13device_kernelIN5flash11enable_sm90INS1_16FlashAttnBwdSm90INS1_25CollectiveMainloopBwdSm90ILi2ELi2ELi2EN4cute5tupleIJNS5_1CILi1EEES8_S8_EEENS6_IJNS7_ILi128EEESA_NS7_ILi64EEEEEENS_10bfloat16_tEfNS_4arch4Sm90ELb1ELb0ELb0ELb1ELb1ELb1ELb0ELb0ELi2ELi1ELi2ELi2ELb0EEENS1_21CollectiveEpilogueBwdISC_SD_SF_Li256ELb1ELb0ELi1EEENS1_25SingleTileBwdLPTSchedulerILb1ELi128ELb1EEEEEEEEEvNT_6ParamsE)
        .other          _ZN7cutlass13device_kernelIN5flash11enable_sm90INS1_16FlashAttnBwdSm90INS1_25CollectiveMainloopBwdSm90ILi2ELi2ELi2EN4cute5tupleIJNS5_1CILi1EEES8_S8_EEENS6_IJNS7_ILi128EEESA_NS7_ILi64EEEEEENS_10bfloat16_tEfNS_4arch4Sm90ELb1ELb0ELb0ELb1ELb1ELb1ELb0ELb0ELi2ELi1ELi2ELi2ELb0EEENS1_21CollectiveEpilogueBwdISC_SD_SF_Li256ELb1ELb0ELi1EEENS1_25SingleTileBwdLPTSchedulerILb1ELi128ELb1EEEEEEEEEvNT_6ParamsE,@"STO_CUDA_ENTRY STV_DEFAULT"
_ZN7cutlass13device_kernelIN5flash11enable_sm90INS1_16FlashAttnBwdSm90INS1_25CollectiveMainloopBwdSm90ILi2ELi2ELi2EN4cute5tupleIJNS5_1CILi1EEES8_S8_EEENS6_IJNS7_ILi128EEESA_NS7_ILi64EEEEEENS_10bfloat16_tEfNS_4arch4Sm90ELb1ELb0ELb0ELb1ELb1ELb1ELb0ELb0ELi2ELi1ELi2ELi2ELb0EEENS1_21CollectiveEpilogueBwdISC_SD_SF_Li256ELb1ELb0ELi1EEENS1_25SingleTileBwdLPTSchedulerILb1ELi128ELb1EEEEEEEEEvNT_6ParamsE:
[----:B------:R-:W-:Y:S01]  /*0000*/  LDC R1, c[0x0][0x37c] ;  /* 0x0000df00ff017b82 */ /* 0x000fe20000000800 */
[----:B------:R-:W-:Y:S05]  /*0010*/  EXIT ;  /* 0x000000000000794d */ /* 0x000fea0003800000 */
.L_x_26:
        /* <DEDUP_REMOVED lines=14> */
.L_x_90:


//--------------------- .text._ZN7cutlass13device_kernelIN5flash11enable_sm90INS1_16FlashAttnBwdSm90INS1_25CollectiveMainloopBwdSm90ILi2ELi2ELi2EN4cute5tupleIJNS5_1CILi1EEES8_S8_EEENS6_IJNS7_ILi128EEESA_NS7_ILi64EEEEEENS_10bfloat16_tEfNS_4arch4Sm90ELb1ELb0ELb0ELb1ELb0ELb1ELb0ELb0ELi2ELi1ELi2ELi2ELb0EEENS1_24CollectiveEpilogueBwdGQAISC_fSF_Li256ELb1ELb0EEENS1_25SingleTileBwdLPTSchedulerILb1ELi128ELb0EEEEEEEEEvNT_6ParamsE --------------------------
	.section	.text._ZN7cutlass13device_kernelIN5flash11enable_sm90INS1_16FlashAttnBwdSm90INS1_25CollectiveMainloopBwdSm90ILi2ELi2ELi2EN4cute5tupleIJNS5_1CILi1EEES8_S8_EEENS6_IJNS7_ILi128EEESA_NS7_ILi64EEEEEENS_10bfloat16_tEfNS_4arch4Sm90ELb1ELb0ELb0ELb1ELb0ELb1ELb0ELb0ELi2ELi1ELi2ELi2ELb0EEENS1_24CollectiveEpilogueBwdGQAISC_fSF_Li256ELb1ELb0EEENS1_25SingleTileBwdLPTSchedulerILb1ELi128ELb0EEEEEEEEEvNT_6ParamsE,"ax",@progbits
	.align	128
.text._ZN7cutlass13device_kernelIN5flash11enable_sm90INS1_16FlashAttnBwdSm90INS1_25CollectiveMainloopBwdSm90ILi2ELi2ELi2EN4cute5tupleIJNS5_1CILi1EEES8_S8_EEENS6_IJNS7_ILi128EEESA_NS7_ILi64EEEEEENS_10bfloat16_tEfNS_4arch4Sm90ELb1ELb0ELb0ELb1ELb0ELb1ELb0ELb0ELi2ELi1ELi2ELi2ELb0EEENS1_24CollectiveEpilogueBwdGQAISC_fSF_Li256ELb1ELb0EEENS1_25SingleTileBwdLPTSchedulerILb1ELi128ELb0EEEEEEEEEvNT_6ParamsE:
        .type           _ZN7cutlass13device_kernelIN5flash11enable_sm90INS1_16FlashAttnBwdSm90INS1_25CollectiveMainloopBwdSm90ILi2ELi2ELi2EN4cute5tupleIJNS5_1CILi1EEES8_S8_EEENS6_IJNS7_ILi128EEESA_NS7_ILi64EEEEEENS_10bfloat16_tEfNS_4arch4Sm90ELb1ELb0ELb0ELb1ELb0ELb1ELb0ELb0ELi2ELi1ELi2ELi2ELb0EEENS1_24CollectiveEpilogueBwdGQAISC_fSF_Li256ELb1ELb0EEENS1_25SingleTileBwdLPTSchedulerILb1ELi128ELb0EEEEEEEEEvNT_6ParamsE,@function
        .size           _ZN7cutlass13device_kernelIN5flash11enable_sm90INS1_16FlashAttnBwdSm90INS1_25CollectiveMainloopBwdSm90ILi2ELi2ELi2EN4cute5tupleIJNS5_1CILi1EEES8_S8_EEENS6_IJNS7_ILi128EEESA_NS7_ILi64EEEEEENS_10bfloat16_tEfNS_4arch4Sm90ELb1ELb0ELb0ELb1ELb0ELb1ELb0ELb0ELi2ELi1ELi2ELi2ELb0EEENS1_24CollectiveEpilogueBwdGQAISC_fSF_Li256ELb1ELb0EEENS1_25SingleTileBwdLPTSchedulerILb1ELi128ELb0EEEEEEEEEvNT_6ParamsE,(.L_x_91 - _ZN7cutlass13device_kernelIN5flash11enable_sm90INS1_16FlashAttnBwdSm90INS1_25CollectiveMainloopBwdSm90ILi2ELi2ELi2EN4cute5tupleIJNS5_1CILi1EEES8_S8_EEENS6_IJNS7_ILi128EEESA_NS7_ILi64EEEEEENS_10bfloat16_tEfNS_4arch4Sm90ELb1ELb0ELb0ELb1ELb0ELb1ELb0ELb0ELi2ELi1ELi2ELi2ELb0EEENS1_24CollectiveEpilogueBwdGQAISC_fSF_Li256ELb1ELb0EEENS1_25SingleTileBwdLPTSchedulerILb1ELi128ELb0EEEEEEEEEvNT_6ParamsE)
        .other          _ZN7cutlass13device_kernelIN5flash11enable_sm90INS1_16FlashAttnBwdSm90INS1_25CollectiveMainloopBwdSm90ILi2ELi2ELi2EN4cute5tupleIJNS5_1CILi1EEES8_S8_EEENS6_IJNS7_ILi128EEESA_NS7_ILi64EEEEEENS_10bfloat16_tEfNS_4arch4Sm90ELb1ELb0ELb0ELb1ELb0ELb1ELb0ELb0ELi2ELi1ELi2ELi2ELb0EEENS1_24CollectiveEpilogueBwdGQAISC_fSF_Li256ELb1ELb0EEENS1_25SingleTileBwdLPTSchedulerILb1ELi128ELb0EEEEEEEEEvNT_6ParamsE,@"STO_CUDA_ENTRY STV_DEFAULT"
_ZN7cutlass13device_kernelIN5flash11enable_sm90INS1_16FlashAttnBwdSm90INS1_25CollectiveMainloopBwdSm90ILi2ELi2ELi2EN4cute5tupleIJNS5_1CILi1EEES8_S8_EEENS6_IJNS7_ILi128EEESA_NS7_ILi64EEEEEENS_10bfloat16_tEfNS_4arch4Sm90ELb1ELb0ELb0ELb1ELb0ELb1ELb0ELb0ELi2ELi1ELi2ELi2ELb0EEENS1_24CollectiveEpilogueBwdGQAISC_fSF_Li256ELb1ELb0EEENS1_25SingleTileBwdLPTSchedulerILb1ELi128ELb0EEEEEEEEEvNT_6ParamsE:
[----:B------:R-:W-:Y:S01]  /*0000*/  LDC R1, c[0x0][0x37c] ;  /* 0x0000df00ff017b82 */ /* 0x000fe20000000800 */
[----:B------:R-:W-:Y:S05]  /*0010*/  EXIT ;  /* 0x000000000000794d */ /* 0x000fea0003800000 */
.L_x_27:
        /* <DEDUP_REMOVED lines=14> */
.L_x_91:


//--------------------- .text._ZN7cutlass13device_kernelIN5flash32FlashAttnBwdPostprocessConvertdQIN4cute5tupleIJNS3_1CILi128EEENS5_ILi64EEEEEENS_10bfloat16_tEfNS_4arch4Sm90ELi256ENS3_8TiledMMAINS3_8MMA_AtomIJNS3_4SM904GMMA27MMA_64x64x16_F32BF16BF16_RSILNSF_5MajorE0ELSH_1ELNSF_7ScaleInE1ELSI_1EEEEEENS3_6LayoutINS4_IJNS5_ILi2EEENS5_ILi1EEESN_EEENS4_IJSN_NS5_ILi0EEESP_EEEEENS4_IJNS3_10UnderscoreESS_SS_EEEEELb0EEEEEvNT_6ParamsE --------------------------
	.section	.text._ZN7cutlass13device_kernelIN5flash32FlashAttnBwdPostprocessConvertdQIN4cute5tupleIJNS3_1CILi128EEENS5_ILi64EEEEEENS_10bfloat16_tEfNS_4arch4Sm90ELi256ENS3_8TiledMMAINS3_8MMA_AtomIJNS3_4SM904GMMA27MMA_64x64x16_F32BF16BF16_RSILNSF_5MajorE0ELSH_1ELNSF_7ScaleInE1ELSI_1EEEEEENS3_6LayoutINS4_IJNS5_ILi2EEENS5_ILi1EEESN_EEENS4_IJSN_NS5_ILi0EEESP_EEEEENS4_IJNS3_10UnderscoreESS_SS_EEEEELb0EEEEEvNT_6ParamsE,"ax",@progbits
	.align	128
.text._ZN7cutlass13device_kernelIN5flash32FlashAttnBwdPostprocessConvertdQIN4cute5tupleIJNS3_1CILi128EEENS5_ILi64EEEEEENS_10bfloat16_tEfNS_4arch4Sm90ELi256ENS3_8TiledMMAINS3_8MMA_AtomIJNS3_4SM904GMMA27MMA_64x64x16_F32BF16BF16_RSILNSF_5MajorE0ELSH_1ELNSF_7ScaleInE1ELSI_1EEEEEENS3_6LayoutINS4_IJNS5_ILi2EEENS5_ILi1EEESN_EEENS4_IJSN_NS5_ILi0EEESP_EEEEENS4_IJNS3_10UnderscoreESS_SS_EEEEELb0EEEEEvNT_6ParamsE:
        .type           _ZN7cutlass13device_kernelIN5flash32FlashAttnBwdPostprocessConvertdQIN4cute5tupleIJNS3_1CILi128EEENS5_ILi64EEEEEENS_10bfloat16_tEfNS_4arch4Sm90ELi256ENS3_8TiledMMAINS3_8MMA_AtomIJNS3_4SM904GMMA27MMA_64x64x16_F32BF16BF16_RSILNSF_5MajorE0ELSH_1ELNSF_7ScaleInE1ELSI_1EEEEEENS3_6LayoutINS4_IJNS5_ILi2EEENS5_ILi1EEESN_EEENS4_IJSN_NS5_ILi0EEESP_EEEEENS4_IJNS3_10UnderscoreESS_SS_EEEEELb0EEEEEvNT_6ParamsE,@function
        .size           _ZN7cutlass13device_kernelIN5flash32FlashAttnBwdPostprocessConvertdQIN4cute5tupleIJNS3_1CILi128EEENS5_ILi64EEEEEENS_10bfloat16_tEfNS_4arch4Sm90ELi256ENS3_8TiledMMAINS3_8MMA_AtomIJNS3_4SM904GMMA27MMA_64x64x16_F32BF16BF16_RSILNSF_5MajorE0ELSH_1ELNSF_7ScaleInE1ELSI_1EEEEEENS3_6LayoutINS4_IJNS5_ILi2EEENS5_ILi1EEESN_EEENS4_IJSN_NS5_ILi0EEESP_EEEEENS4_IJNS3_10UnderscoreESS_SS_EEEEELb0EEEEEvNT_6ParamsE,(.L_x_92 - _ZN7cutlass13device_kernelIN5flash32FlashAttnBwdPostprocessConvertdQIN4cute5tupleIJNS3_1CILi128EEENS5_ILi64EEEEEENS_10bfloat16_tEfNS_4arch4Sm90ELi256ENS3_8TiledMMAINS3_8MMA_AtomIJNS3_4SM904GMMA27MMA_64x64x16_F32BF16BF16_RSILNSF_5MajorE0ELSH_1ELNSF_7ScaleInE1ELSI_1EEEEEENS3_6LayoutINS4_IJNS5_ILi2EEENS5_ILi1EEESN_EEENS4_IJSN_NS5_ILi0EEESP_EEEEENS4_IJNS3_10UnderscoreESS_SS_EEEEELb0EEEEEvNT_6ParamsE)
        .other          _ZN7cutlass13device_kernelIN5flash32FlashAttnBwdPostprocessConvertdQIN4cute5tupleIJNS3_1CILi128EEENS5_ILi64EEEEEENS_10bfloat16_tEfNS_4arch4Sm90ELi256ENS3_8TiledMMAINS3_8MMA_AtomIJNS3_4SM904GMMA27MMA_64x64x16_F32BF16BF16_RSILNSF_5MajorE0ELSH_1ELNSF_7ScaleInE1ELSI_1EEEEEENS3_6LayoutINS4_IJNS5_ILi2EEENS5_ILi1EEESN_EEENS4_IJSN_NS5_ILi0EEESP_EEEEENS4_IJNS3_10UnderscoreESS_SS_EEEEELb0EEEEEvNT_6ParamsE,@"STO_CUDA_ENTRY STV_DEFAULT"
_ZN7cutlass13device_kernelIN5flash32FlashAttnBwdPostprocessConvertdQIN4cute5tupleIJNS3_1CILi128EEENS5_ILi64EEEEEENS_10bfloat16_tEfNS_4arch4Sm90ELi256ENS3_8TiledMMAINS3_8MMA_AtomIJNS3_4SM904GMMA27MMA_64x64x16_F32BF16BF16_RSILNSF_5MajorE0ELSH_1ELNSF_7ScaleInE1ELSI_1EEEEEENS3_6LayoutINS4_IJNS5_ILi2EEENS5_ILi1EEESN_EEENS4_IJSN_NS5_ILi0EEESP_EEEEENS4_IJNS3_10UnderscoreESS_SS_EEEEELb0EEEEEvNT_6ParamsE:
[----:B------:R-:W-:Y:S08]  /*0000*/  LDC R1, c[0x0][0x37c] ;  /* 0x0000df00ff017b82 */ /* 0x000ff00000000800 */
[----:B------:R-:W0:Y:S01]  /*0010*/  LDC.64 R8, c[0x0][0x3e0] ;  /* 0x0000f800ff087b82 */ /* 0x000e220000000a00 */
[----:B------:R-:W1:Y:S01]  /*0020*/  S2R R36, SR_CTAID.X ;  /* 0x0000000000247919 */ /* 0x000e620000002500 */
[----:B------:R-:W2:Y:S01]  /*0030*/  LDCU.64 UR8, c[0x0][0x358] ;  /* 0x00006b00ff0877ac */ /* 0x000ea20008000a00 */
[----:B------:R-:W3:Y:S01]  /*0040*/  S2R R7, SR_CTAID.Z ;  /* 0x0000000000077919 */ /* 0x000ee20000002700 */
[----:B0-----:R-:W-:-:S04]  /*0050*/  ISETP.NE.U32.AND P0, PT, R8, RZ, PT ;  /* 0x000000ff0800720c */ /* 0x001fc80003f05070 */
[----:B------:R-:W-:-:S13]  /*0060*/  ISETP.NE.AND.EX P1, PT, R9, RZ, PT, P0 ;  /* 0x000000ff0900720c */ /* 0x000fda0003f25300 */
[----:B-123--:R-:W-:Y:S05]  /*0070*/  @P1 BRA `(.L_x_28) ;  /* 0x0000000000241947 */ /* 0x00efea0003800000 */
[----:B------:R-:W0:Y:S01]  /*0080*/  LDCU.64 UR4, c[0x0][0x3e8] ;  /* 0x00007d00ff0477ac */ /* 0x000e220008000a00 */
[----:B------:R-:W-:Y:S02]  /*0090*/  CS2R R2, SRZ ;  /* 0x0000000000027805 */ /* 0x000fe4000001ff00 */
[----:B------:R-:W-:Y:S01]  /*00a0*/  CS2R R44, SRZ ;  /* 0x00000000002c7805 */ /* 0x000fe2000001ff00 */
[----:B------:R-:W1:Y:S01]  /*00b0*/  LDCU UR6, c[0x0][0x3b0] ;  /* 0x00007600ff0677ac */ /* 0x000e620008000800 */
[----:B0-----:R-:W-:-:S04]  /*00c0*/  UISETP.NE.U32.AND UP0, UPT, UR4, URZ, UPT ;  /* 0x000000ff0400728c */ /* 0x001fc8000bf05070 */
[----:B------:R-:W-:Y:S01]  /*00d0*/  UISETP.NE.AND.EX UP0, UPT, UR5, URZ, UPT, UP0 ;  /* 0x000000ff0500728c */ /* 0x000fe2000bf05300 */
[----:B-1----:R-:W-:-:S08]  /*00e0*/  IMAD.U32 R40, RZ, RZ, UR6 ;  /* 0x00000006ff287e24 */ /* 0x002fd0000f8e00ff */
[----:B------:R-:W-:Y:S05]  /*00f0*/  BRA.U !UP0, `(.L_x_29) ;  /* 0x0000000108547547 */ /* 0x000fea000b800000 */
[----:B------:R-:W-:Y:S05]  /*0100*/  BRA `(.L_x_30) ;  /* 0x0000000000387947 */ /* 0x000fea0003800000 */
.L_x_28:
[----:B------:R-:W0:Y:S01]  /*0110*/  LDC.64 R4, c[0x0][0x3e0] ;  /* 0x0000f800ff047b82 */ /* 0x000e220000000a00 */
[----:B------:R-:W1:Y:S01]  /*0120*/  LDCU.64 UR4, c[0x0][0x3e8] ;  /* 0x00007d00ff0477ac */ /* 0x000e620008000a00 */
[----:B0-----:R-:W-:-:S05]  /*0130*/  IMAD.WIDE.U32 R4, R7, 0x4, R4 ;  /* 0x0000000407047825 */ /* 0x001fca00078e0004 */
[----:B------:R-:W2:Y:S01]  /*0140*/  LDG.E R44, desc[UR8][R4.64] ;  /* 0x00000008042c7981 */ /* 0x000ea2000c1e1900 */
[----:B-1----:R-:W-:-:S04]  /*0150*/  UISETP.NE.U32.AND UP0, UPT, UR4, URZ, UPT ;  /* 0x000000ff0400728c */ /* 0x002fc8000bf05070 */
[----:B------:R-:W-:Y:S01]  /*0160*/  UISETP.NE.AND.EX UP0, UPT, UR5, URZ, UPT, UP0 ;  /* 0x000000ff0500728c */ /* 0x000fe2000bf05300 */
[--C-:B--2---:R-:W-:Y:S01]  /*0170*/  IMAD R0, R7, 0x80, R44.reuse ;  /* 0x0000008007007824 */ /* 0x104fe200078e022c */
[----:B------:R-:W-:-:S04]  /*0180*/  SHF.R.S32.HI R45, RZ, 0x1f, R44 ;  /* 0x0000001fff2d7819 */ /* 0x000fc8000001142c */
[----:B------:R-:W-:-:S04]  /*0190*/  SHF.R.S32.HI R3, RZ, 0x1f, R0 ;  /* 0x0000001fff037819 */ /* 0x000fc80000011400 */
[----:B------:R-:W-:-:S05]  /*01a0*/  LEA.HI R3, R3, R0, RZ, 0x7 ;  /* 0x0000000003037211 */ /* 0x000fca00078f38ff */
[----:B------:R-:W-:-:S05]  /*01b0*/  IMAD.SHL.U32 R3, R3, 0x40, RZ ;  /* 0x0000004003037824 */ /* 0x000fca00078e00ff */
[----:B------:R-:W-:-:S04]  /*01c0*/  LOP3.LUT R2, R3, 0xffffe000, RZ, 0xc0, !PT ;  /* 0xffffe00003027812 */ /* 0x000fc800078ec0ff */
[----:B------:R-:W-:Y:S01]  /*01d0*/  SHF.R.S32.HI R3, RZ, 0x1f, R2 ;  /* 0x0000001fff037819 */ /* 0x000fe20000011402 */
[----:B------:R-:W-:Y:S06]  /*01e0*/  BRA.U !UP0, `(.L_x_31) ;  /* 0x0000000108107547 */ /* 0x000fec000b800000 */
.L_x_30:
[----:B------:R-:W0:Y:S02]  /*01f0*/  LDC.64 R40, c[0x0][0x3e8] ;  /* 0x0000fa00ff287b82 */ /* 0x000e240000000a00 */
[----:B0-----:R-:W-:-:S06]  /*0200*/  IMAD.WIDE.U32 R40, R7, 0x4, R40 ;  /* 0x0000000407287825 */ /* 0x001fcc00078e0028 */
[----:B------:R0:W5:Y:S01]  /*0210*/  LDG.E R40, desc[UR8][R40.64] ;  /* 0x0000000828287981 */ /* 0x000162000c1e1900 */
[----:B------:R-:W-:Y:S05]  /*0220*/  BRA `(.L_x_29) ;  /* 0x0000000000087947 */ /* 0x000fea0003800000 */
.L_x_31:
[----:B------:R-:W2:Y:S02]  /*0230*/  LDG.E R5, desc[UR8][R4.64+0x4] ;  /* 0x0000040804057981 */ /* 0x000ea4000c1e1900 */
[----:B--2---:R-:W-:-:S07]  /*0240*/  IADD3 R40, PT, PT, -R44, R5, RZ ;  /* 0x000000052c287210 */ /* 0x004fce0007ffe1ff */
.L_x_29:
[----:B------:R-:W-:Y:S01]  /*0250*/  IMAD.SHL.U32 R37, R36, 0x80, RZ ;  /* 0x0000008024257824 */ /* 0x000fe200078e00ff */
[----:B------:R-:W-:-:S04]  /*0260*/  ISETP.NE.AND.EX P0, PT, R9, RZ, PT, P0 ;  /* 0x000000ff0900720c */ /* 0x000fc80003f05300 */
[----:B-----5:R-:W-:-:S13]  /*0270*/  ISETP.GT.AND P2, PT, R40, R37, PT ;  /* 0x000000252800720c */ /* 0x020fda0003f44270 */
[----:B------:R-:W-:Y:S05]  /*0280*/  @!P2 EXIT P0 ;  /* 0x000000000000a94d */ /* 0x000fea0000000000 */
[----:B------:R-:W1:Y:S01]  /*0290*/  S2R R38, SR_CTAID.Y ;  /* 0x0000000000267919 */ /* 0x000e620000002600 */
[----:B------:R-:W1:Y:S01]  /*02a0*/  LDC.64 R4, c[0x0][0x398] ;  /* 0x0000e600ff047b82 */ /* 0x000e620000000a00 */
[----:B------:R-:W-:Y:S01]  /*02b0*/  LEA R2, P0, R36, R2, 0xd ;  /* 0x0000000224027211 */ /* 0x000fe200078068ff */
[----:B------:R-:W-:Y:S01]  /*02c0*/  BSSY.RECONVERGENT B0, `(.L_x_32) ;  /* 0x0000025000007945 */ /* 0x000fe20003800200 */
[----:B------:R-:W2:Y:S03]  /*02d0*/  S2R R0, SR_TID.X ;  /* 0x0000000000007919 */ /* 0x000ea60000002100 */
[----:B------:R-:W-:Y:S01]  /*02e0*/  IMAD.X R3, RZ, RZ, R3, P0 ;  /* 0x000000ffff037224 */ /* 0x000fe200000e0603 */
[----:B------:R-:W3:Y:S01]  /*02f0*/  S2R R6, SR_CgaCtaId ;  /* 0x0000000000067919 */ /* 0x000ee20000008800 */
[----:B------:R-:W4:Y:S08]  /*0300*/  LDC.64 R8, c[0x0][0x3a0] ;  /* 0x0000e800ff087b82 */ /* 0x000f300000000a00 */
[----:B------:R-:W5:Y:S01]  /*0310*/  LDC.64 R10, c[0x0][0x380] ;  /* 0x0000e000ff0a7b82 */ /* 0x000f620000000a00 */
[----:B-1----:R-:W-:-:S04]  /*0320*/  IMAD.WIDE.U32 R2, R38, R4, R2 ;  /* 0x0000000426027225 */ /* 0x002fc800078e0002 */
[----:B------:R-:W-:Y:S01]  /*0330*/  IMAD R5, R38, R5, R3 ;  /* 0x0000000526057224 */ /* 0x000fe200078e0203 */
[----:B--2---:R-:W-:Y:S01]  /*0340*/  ISETP.NE.AND P0, PT, R0, RZ, PT ;  /* 0x000000ff0000720c */ /* 0x004fe20003f05270 */
[----:B------:R-:W-:Y:S01]  /*0350*/  IMAD.MOV.U32 R4, RZ, RZ, R2 ;  /* 0x000000ffff047224 */ /* 0x000fe200078e0002 */
[----:B------:R-:W-:-:S05]  /*0360*/  SEL R3, R7, RZ, !P1 ;  /* 0x000000ff07037207 */ /* 0x000fca0004800000 */
[----:B----4-:R-:W-:-:S04]  /*0370*/  IMAD.WIDE.U32 R4, R3, R8, R4 ;  /* 0x0000000803047225 */ /* 0x010fc800078e0004 */
[----:B------:R-:W-:Y:S01]  /*0380*/  IMAD R2, R3, R9, R5 ;  /* 0x0000000903027224 */ /* 0x000fe200078e0205 */
[----:B-----5:R-:W-:-:S04]  /*0390*/  LEA R10, P1, R4, R10, 0x2 ;  /* 0x0000000a040a7211 */ /* 0x020fc800078210ff */
[----:B------:R-:W-:Y:S01]  /*03a0*/  LEA.HI.X R2, R4, R11, R2, 0x2, P1 ;  /* 0x0000000b04027211 */ /* 0x000fe200008f1402 */
[----:B---3--:R-:W-:Y:S08]  /*03b0*/  @P0 BRA `(.L_x_33) ;  /* 0x0000000000540947 */ /* 0x008ff00003800000 */
[----:B------:R-:W1:Y:S01]  /*03c0*/  S2UR UR7, SR_CgaCtaId ;  /* 0x00000000000779c3 */ /* 0x000e620000008800 */
[----:B------:R-:W-:Y:S01]  /*03d0*/  UMOV UR6, 0x400 ;  /* 0x0000040000067882 */ /* 0x000fe20000000000 */
[----:B------:R-:W-:Y:S01]  /*03e0*/  UMOV UR4, 0x1 ;  /* 0x0000000100047882 */ /* 0x000fe20000000000 */
[----:B------:R-:W-:Y:S01]  /*03f0*/  HFMA2 R4, -RZ, RZ, 0, -0.0 ;  /* 0x00008000ff047431 */ /* 0x000fe200000001ff */
[----:B------:R-:W-:-:S04]  /*0400*/  UIADD3 UR4, UPT, UPT, -UR4, 0x100000, URZ ;  /* 0x0010000004047890 */ /* 0x000fc8000fffe1ff */
[----:B------:R-:W-:Y:S02]  /*0410*/  USHF.L.U32 UR5, UR4, 0xb, URZ ;  /* 0x0000000b04057899 */ /* 0x000fe400080006ff */
[----:B------:R-:W-:Y:S01]  /*0420*/  USHF.L.U32 UR4, UR4, 0x1, URZ ;  /* 0x0000000104047899 */ /* 0x000fe200080006ff */
[----:B------:R-:W-:Y:S01]  /*0430*/  PLOP3.LUT P0, PT, PT, PT, PT, 0x80, 0x8 ;  /* 0x000000000008781c */ /* 0x000fe20003f0f070 */
[----:B------:R-:W-:Y:S01]  /*0440*/  UMOV UR10, 0x800 ;  /* 0x00000800000a7882 */ /* 0x000fe20000000000 */
[----:B-1----:R-:W-:-:S04]  /*0450*/  ULEA UR6, UR7, UR6, 0x18 ;  /* 0x0000000607067291 */ /* 0x002fc8000f8ec0ff */
[----:B------:R-:W-:Y:S01]  /*0460*/  UIADD3 UR7, UPT, UPT, UR6, 0xc000, URZ ;  /* 0x0000c00006077890 */ /* 0x000fe2000fffe0ff */
[----:B------:R-:W1:Y:S07]  /*0470*/  FENCE.VIEW.ASYNC.S ;  /* 0x00000000000073c6 */ /* 0x000e6e0000000000 */
[----:B-1----:R1:W2:Y:S02]  /*0480*/  SYNCS.EXCH.64 URZ, [UR6+0xc000], UR4 ;  /* 0x00c0000406ff75b2 */ /* 0x0022a40008000100 */
[----:B-1----:R-:W-:-:S02]  /*0490*/  R2UR UR4, R10 ;  /* 0x000000000a0472ca */ /* 0x002fc400000e0000 */
[----:B------:R-:W-:Y:S01]  /*04a0*/  R2UR UR5, R2 ;  /* 0x00000000020572ca */ /* 0x000fe200000e0000 */
[----:B--2---:R1:W-:-:S14]  /*04b0*/  SYNCS.ARRIVE.TRANS64 RZ, [UR6+0xc000], R4 ;  /* 0x00c00004ffff79a7 */ /* 0x0043dc0008000006 */
.L_x_34:
[----:B------:R-:W-:Y:S01]  /*04c0*/  @P0 ELECT P1, URZ, PT ;  /* 0x0000000000ff082f */ /* 0x000fe20003820000 */
[----:B------:R2:W-:-:S12]  /*04d0*/  UBLKCP.S.G [UR6], [UR4], UR10 ;  /* 0x00000006040073ba */ /* 0x0005d8000800020a */
[----:B------:R-:W-:Y:S02]  /*04e0*/  @P1 PLOP3.LUT P0, PT, P1, PT, PT, 0x8, 0x80 ;  /* 0x000000000080181c */ /* 0x000fe40000f0e170 */
[----:B------:R-:W-:-:S11]  /*04f0*/  PLOP3.LUT P1, PT, PT, PT, PT, 0x8, 0x80 ;  /* 0x000000000080781c */ /* 0x000fd60003f2e170 */
[----:B--2---:R-:W-:Y:S05]  /*0500*/  @P0 BRA.U.ANY `(.L_x_34) ;  /* 0xfffffffd00ec0947 */ /* 0x004fea000393ffff */
.L_x_33:
[----:B------:R-:W-:Y:S05]  /*0510*/  BSYNC.RECONVERGENT B0 ;  /* 0x0000000000007941 */ /* 0x000fea0003800200 */
.L_x_32:
[----:B------:R-:W-:Y:S01]  /*0520*/  BAR.SYNC.DEFER_BLOCKING 0x0 ;  /* 0x0000000000007b1d */ /* 0x000fe20000010000 */
[----:B------:R-:W-:Y:S02]  /*0530*/  MOV R39, 0x400 ;  /* 0x0000040000277802 */ /* 0x000fe40000000f00 */
[----:B------:R-:W-:Y:S02]  /*0540*/  SHF.L.U32 R2, RZ, 0x1f, RZ ;  /* 0x0000001fff027819 */ /* 0x000fe400000006ff */
[----:B------:R-:W-:-:S07]  /*0550*/  LEA R39, R6, R39, 0x18 ;  /* 0x0000002706277211 */ /* 0x000fce00078ec0ff */
.L_x_35:
[----:B--2---:R2:W3:Y:S02]  /*0560*/  SYNCS.PHASECHK.TRANS64.TRYWAIT P0, [R39+URZ+0xc000], R2 ;  /* 0x00c00002270075a7 */ /* 0x0044e400080011ff */
[----:B---3--:R-:W-:Y:S05]  /*0570*/  @!P0 NANOSLEEP.SYNCS 0x989680 ;  /* 0x009896800000895d */ /* 0x008fea0003900000 */
[----:B------:R-:W3:Y:S02]  /*0580*/  @!P0 SYNCS.PHASECHK.TRANS64 P0, [R39+URZ+0xc000], R2 ;  /* 0x00c00002270085a7 */ /* 0x000ee400080010ff */
[----:B---3--:R-:W-:Y:S05]  /*0590*/  @!P0 BRA `(.L_x_35) ;  /* 0xfffffffc00f08947 */ /* 0x008fea000383ffff */
[C---:B-1----:R-:W-:Y:S01]  /*05a0*/  IMAD.SHL.U32 R4, R0.reuse, 0x10, RZ ;  /* 0x0000001000047824 */ /* 0x042fe200078e00ff */
[----:B------:R-:W-:Y:S01]  /*05b0*/  SHF.R.U32.HI R32, RZ, 0x1, R0 ;  /* 0x00000001ff207819 */ /* 0x000fe20000011600 */
[C---:B--2---:R-:W-:Y:S01]  /*05c0*/  IMAD.SHL.U32 R2, R0.reuse, 0x80, RZ ;  /* 0x0000008000027824 */ /* 0x044fe200078e00ff */
[----:B------:R-:W1:Y:S01]  /*05d0*/  LDCU UR4, c[0x0][0x3d8] ;  /* 0x00007b00ff0477ac */ /* 0x000e620008000800 */
[----:B------:R-:W-:Y:S01]  /*05e0*/  IMAD.SHL.U32 R42, R0, 0x20, RZ ;  /* 0x00000020002a7824 */ /* 0x000fe200078e00ff */
[----:B------:R-:W-:Y:S01]  /*05f0*/  LOP3.LUT R5, R4, 0x7f0, RZ, 0xc0, !PT ;  /* 0x000007f004057812 */ /* 0x000fe200078ec0ff */
[----:B------:R-:W-:Y:S01]  /*0600*/  BSSY.RECONVERGENT B0, `(.L_x_36) ;  /* 0x000007a000007945 */ /* 0x000fe20003800200 */
[----:B------:R-:W-:Y:S01]  /*0610*/  R2P PR, R0, 0x6 ;  /* 0x0000000600007804 */ /* 0x000fe20000000000 */
[----:B------:R-:W2:Y:S01]  /*0620*/  LDCU.64 UR6, c[0x0][0x3c8] ;  /* 0x00007900ff0677ac */ /* 0x000ea20008000a00 */
[----:B------:R-:W-:Y:S02]  /*0630*/  LOP3.LUT R2, R5, 0x1c000, R2, 0xf8, !PT ;  /* 0x0001c00005027812 */ /* 0x000fe400078ef802 */
[----:B------:R-:W-:Y:S01]  /*0640*/  VIADDMNMX R37, R40, -R37, 0x80, PT ;  /* 0x0000008028257446 */ /* 0x000fe20003800925 */
[----:B------:R-:W3:Y:S02]  /*0650*/  LDCU.64 UR10, c[0x0][0x3d0] ;  /* 0x00007a00ff0a77ac */ /* 0x000ee40008000a00 */
[----:B------:R-:W-:Y:S01]  /*0660*/  IMAD.IADD R43, R39, 0x1, R2 ;  /* 0x00000001272b7824 */ /* 0x000fe200078e0202 */
[----:B------:R-:W-:-:S04]  /*0670*/  SHF.L.U32 R2, R0, 0x6, RZ ;  /* 0x0000000600027819 */ /* 0x000fc800000006ff */
[----:B------:R-:W1:Y:S01]  /*0680*/  LDS.128 R4, [R43] ;  /* 0x000000002b047984 */ /* 0x000e620000000c00 */
[C---:B------:R-:W-:Y:S02]  /*0690*/  LOP3.LUT R33, R2.reuse, 0x200, RZ, 0xc0, !PT ;  /* 0x0000020002217812 */ /* 0x040fe400078ec0ff */
[----:B0-----:R-:W-:Y:S01]  /*06a0*/  LOP3.LUT R41, R2, 0x1c0, RZ, 0xc0, !PT ;  /* 0x000001c002297812 */ /* 0x001fe200078ec0ff */
[----:B------:R-:W0:Y:S01]  /*06b0*/  LDS.128 R8, [R43+0x800] ;  /* 0x000800002b087984 */ /* 0x000e220000000c00 */
[----:B------:R-:W-:Y:S01]  /*06c0*/  LOP3.LUT R42, R33, 0x7c00, R42, 0xf8, !PT ;  /* 0x00007c00212a7812 */ /* 0x000fe200078ef82a */
[----:B------:R-:W-:Y:S01]  /*06d0*/  IMAD.SHL.U32 R2, R0, 0x8, RZ ;  /* 0x0000000800027824 */ /* 0x000fe200078e00ff */
[----:B------:R-:W-:Y:S01]  /*06e0*/  LOP3.LUT R41, R41, 0x8, R32, 0xf8, !PT ;  /* 0x0000000829297812 */ /* 0x000fe200078ef820 */
[----:B------:R-:W4:Y:S03]  /*06f0*/  LDS.128 R20, [R43+0x2000] ;  /* 0x002000002b147984 */ /* 0x000f260000000c00 */
[----:B------:R-:W-:Y:S01]  /*0700*/  LOP3.LUT R41, R41, 0x38, R2, 0x78, !PT ;  /* 0x0000003829297812 */ /* 0x000fe200078e7802 */
[----:B------:R-:W5:Y:S03]  /*0710*/  LDS.128 R16, [R43+0x1800] ;  /* 0x001800002b107984 */ /* 0x000f660000000c00 */
[----:B------:R-:W-:Y:S01]  /*0720*/  LOP3.LUT R42, R42, R41, RZ, 0xfc, !PT ;  /* 0x000000292a2a7212 */ /* 0x000fe200078efcff */
[----:B------:R-:W2:Y:S04]  /*0730*/  LDS.128 R12, [R43+0x1000] ;  /* 0x001000002b0c7984 */ /* 0x000ea80000000c00 */
[----:B------:R-:W3:Y:S04]  /*0740*/  LDS.128 R24, [R43+0x2800] ;  /* 0x002800002b187984 */ /* 0x000ee80000000c00 */
[----:B------:R-:W3:Y:S04]  /*0750*/  LDS.128 R28, [R43+0x3000] ;  /* 0x003000002b1c7984 */ /* 0x000ee80000000c00 */
[----:B------:R-:W3:Y:S01]  /*0760*/  LDS.128 R32, [R43+0x3800] ;  /* 0x003800002b207984 */ /* 0x000ee20000000c00 */
[----:B-1----:R-:W-:Y:S01]  /*0770*/  FMUL.FTZ R4, R4, UR4 ;  /* 0x0000000404047c20 */ /* 0x002fe20008410000 */
[----:B------:R-:W-:Y:S01]  /*0780*/  FMUL.FTZ R5, R5, UR4 ;  /* 0x0000000405057c20 */ /* 0x000fe20008410000 */
[----:B------:R-:W-:Y:S01]  /*0790*/  FMUL.FTZ R6, R6, UR4 ;  /* 0x0000000406067c20 */ /* 0x000fe20008410000 */
[----:B------:R-:W-:Y:S01]  /*07a0*/  FMUL.FTZ R7, R7, UR4 ;  /* 0x0000000407077c20 */ /* 0x000fe20008410000 */
[----:B0-----:R-:W-:Y:S01]  /*07b0*/  FMUL.FTZ R8, R8, UR4 ;  /* 0x0000000408087c20 */ /* 0x001fe20008410000 */
[----:B------:R-:W-:Y:S01]  /*07c0*/  FMUL.FTZ R9, R9, UR4 ;  /* 0x0000000409097c20 */ /* 0x000fe20008410000 */
[----:B------:R-:W-:Y:S01]  /*07d0*/  FMUL.FTZ R10, R10, UR4 ;  /* 0x000000040a0a7c20 */ /* 0x000fe20008410000 */
[----:B------:R-:W-:Y:S01]  /*07e0*/  FMUL.FTZ R11, R11, UR4 ;  /* 0x000000040b0b7c20 */ /* 0x000fe20008410000 */
[----:B------:R-:W-:Y:S01]  /*07f0*/  F2FP.BF16.F32.PACK_AB R4, R5, R4 ;  /* 0x000000040504723e */ /* 0x000fe200000010ff */
[----:B----4-:R-:W-:Y:S01]  /*0800*/  FMUL.FTZ R21, R21, UR4 ;  /* 0x0000000415157c20 */ /* 0x010fe20008410000 */
[----:B------:R-:W-:-:S02]  /*0810*/  F2FP.BF16.F32.PACK_AB R5, R7, R6 ;  /* 0x000000060705723e */ /* 0x000fc400000010ff */
[----:B------:R-:W-:Y:S01]  /*0820*/  F2FP.BF16.F32.PACK_AB R6, R9, R8 ;  /* 0x000000080906723e */ /* 0x000fe200000010ff */
[----:B------:R-:W-:Y:S01]  /*0830*/  FMUL.FTZ R8, R20, UR4 ;  /* 0x0000000414087c20 */ /* 0x000fe20008410000 */
[----:B------:R-:W-:Y:S01]  /*0840*/  F2FP.BF16.F32.PACK_AB R7, R11, R10 ;  /* 0x0000000a0b07723e */ /* 0x000fe200000010ff */
[----:B------:R-:W-:Y:S02]  /*0850*/  IMAD R11, R42, 0x2, R39 ;  /* 0x000000022a0b7824 */ /* 0x000fe400078e0227 */
[----:B-----5:R-:W-:Y:S01]  /*0860*/  FMUL.FTZ R16, R16, UR4 ;  /* 0x0000000410107c20 */ /* 0x020fe20008410000 */
[----:B------:R-:W-:Y:S01]  /*0870*/  FMUL.FTZ R17, R17, UR4 ;  /* 0x0000000411117c20 */ /* 0x000fe20008410000 */
[----:B--2---:R-:W-:Y:S01]  /*0880*/  FMUL.FTZ R14, R14, UR4 ;  /* 0x000000040e0e7c20 */ /* 0x004fe20008410000 */
[----:B------:R-:W-:Y:S01]  /*0890*/  FMUL.FTZ R15, R15, UR4 ;  /* 0x000000040f0f7c20 */ /* 0x000fe20008410000 */
[----:B------:R-:W-:Y:S01]  /*08a0*/  F2FP.BF16.F32.PACK_AB R8, R21, R8 ;  /* 0x000000081508723e */ /* 0x000fe200000010ff */
[----:B------:R0:W-:Y:S01]  /*08b0*/  STSM.16.M88.4 [R11+0x8000], R4 ;  /* 0x008000040b007844 */ /* 0x0001e20000000200 */
[----:B------:R-:W-:Y:S01]  /*08c0*/  IADD3 R21, PT, PT, R39, 0x8000, RZ ;  /* 0x0000800027157810 */ /* 0x000fe20007ffe0ff */
[----:B------:R-:W-:Y:S01]  /*08d0*/  FMUL.FTZ R9, R22, UR4 ;  /* 0x0000000416097c20 */ /* 0x000fe20008410000 */
[----:B------:R-:W-:Y:S01]  /*08e0*/  FMUL.FTZ R10, R23, UR4 ;  /* 0x00000004170a7c20 */ /* 0x000fe20008410000 */
[----:B---3--:R-:W-:Y:S01]  /*08f0*/  FMUL.FTZ R24, R24, UR4 ;  /* 0x0000000418187c20 */ /* 0x008fe20008410000 */
[----:B------:R-:W-:Y:S01]  /*0900*/  FMUL.FTZ R25, R25, UR4 ;  /* 0x0000000419197c20 */ /* 0x000fe20008410000 */
        /* <DEDUP_REMOVED lines=10> */
[----:B0-----:R-:W-:Y:S01]  /*09b0*/  F2FP.BF16.F32.PACK_AB R6, R17, R16 ;  /* 0x000000101106723e */ /* 0x001fe200000010ff */
[----:B------:R-:W-:Y:S01]  /*09c0*/  IMAD.MOV.U32 R16, RZ, RZ, 0x20 ;  /* 0x00000020ff107424 */ /* 0x000fe200078e00ff */
[----:B------:R-:W-:Y:S01]  /*09d0*/  F2FP.BF16.F32.PACK_AB R5, R15, R14 ;  /* 0x0000000e0f05723e */ /* 0x000fe200000010ff */
[----:B------:R-:W-:-:S02]  /*09e0*/  IMAD R15, R42, 0x2, R21 ;  /* 0x000000022a0f7824 */ /* 0x000fc400078e0215 */
[----:B------:R-:W-:Y:S01]  /*09f0*/  FMUL.FTZ R11, R26, UR4 ;  /* 0x000000041a0b7c20 */ /* 0x000fe20008410000 */
[----:B------:R-:W-:Y:S01]  /*0a00*/  FMUL.FTZ R33, R33, UR4 ;  /* 0x0000000421217c20 */ /* 0x000fe20008410000 */
[----:B------:R-:W-:Y:S01]  /*0a10*/  SEL R16, R16, 0xffffffe0, !P1 ;  /* 0xffffffe010107807 */ /* 0x000fe20004800000 */
[----:B------:R-:W-:Y:S02]  /*0a20*/  VIADD R27, R15, 0x40 ;  /* 0x000000400f1b7836 */ /* 0x000fe40000000000 */
[----:B------:R-:W-:Y:S01]  /*0a30*/  FMUL.FTZ R34, R34, UR4 ;  /* 0x0000000422227c20 */ /* 0x000fe20008410000 */
[----:B------:R-:W-:Y:S01]  /*0a40*/  FMUL.FTZ R35, R35, UR4 ;  /* 0x0000000423237c20 */ /* 0x000fe20008410000 */
[----:B------:R-:W-:Y:S01]  /*0a50*/  @P2 IADD3 R27, PT, PT, R15, -0x40, RZ ;  /* 0xffffffc00f1b2810 */ /* 0x000fe20007ffe0ff */
[----:B------:R-:W0:Y:S01]  /*0a60*/  LDCU UR4, c[0x0][0x3b4] ;  /* 0x00007680ff0477ac */ /* 0x000e220008000800 */
[----:B------:R-:W-:Y:S02]  /*0a70*/  F2FP.BF16.F32.PACK_AB R9, R10, R9 ;  /* 0x000000090a09723e */ /* 0x000fe400000010ff */
[----:B------:R-:W-:Y:S01]  /*0a80*/  F2FP.BF16.F32.PACK_AB R10, R25, R24 ;  /* 0x00000018190a723e */ /* 0x000fe200000010ff */
[C---:B------:R-:W-:Y:S01]  /*0a90*/  IMAD.IADD R24, R16.reuse, 0x1, R15 ;  /* 0x0000000110187824 */ /* 0x040fe200078e020f */
[----:B------:R-:W-:Y:S01]  /*0aa0*/  F2FP.BF16.F32.PACK_AB R4, R13, R12 ;  /* 0x0000000c0d04723e */ /* 0x000fe200000010ff */
[----:B------:R-:W-:Y:S01]  /*0ab0*/  IMAD.IADD R26, R16, 0x1, R27 ;  /* 0x00000001101a7824 */ /* 0x000fe200078e021b */
[----:B------:R-:W-:-:S02]  /*0ac0*/  F2FP.BF16.F32.PACK_AB R7, R19, R18 ;  /* 0x000000121307723e */ /* 0x000fc400000010ff */
[----:B------:R-:W-:Y:S02]  /*0ad0*/  F2FP.BF16.F32.PACK_AB R11, R20, R11 ;  /* 0x0000000b140b723e */ /* 0x000fe400000010ff */
[----:B------:R-:W-:Y:S01]  /*0ae0*/  F2FP.BF16.F32.PACK_AB R12, R29, R28 ;  /* 0x0000001c1d0c723e */ /* 0x000fe200000010ff */
[----:B------:R1:W-:Y:S01]  /*0af0*/  STSM.16.M88.4 [R24], R4 ;  /* 0x0000000418007844 */ /* 0x0003e20000000200 */
[----:B------:R-:W-:Y:S02]  /*0b00*/  F2FP.BF16.F32.PACK_AB R13, R31, R30 ;  /* 0x0000001e1f0d723e */ /* 0x000fe400000010ff */
[----:B------:R-:W-:Y:S01]  /*0b10*/  F2FP.BF16.F32.PACK_AB R14, R33, R32 ;  /* 0x00000020210e723e */ /* 0x000fe200000010ff */
[----:B------:R2:W-:Y:S01]  /*0b20*/  STSM.16.M88.4 [R27], R8 ;  /* 0x000000081b007844 */ /* 0x0005e20000000200 */
[----:B------:R-:W-:Y:S02]  /*0b30*/  F2FP.BF16.F32.PACK_AB R15, R35, R34 ;  /* 0x00000022230f723e */ /* 0x000fe400000010ff */
[----:B------:R-:W-:-:S02]  /*0b40*/  LOP3.LUT R17, R2, 0x1f8, RZ, 0xc0, !PT ;  /* 0x000001f802117812 */ /* 0x000fc400078ec0ff */
[--C-:B------:R-:W-:Y:S01]  /*0b50*/  SHF.R.U32.HI R25, RZ, 0x3, R0.reuse ;  /* 0x00000003ff197819 */ /* 0x100fe20000011600 */
[----:B------:R3:W-:Y:S01]  /*0b60*/  STSM.16.M88.4 [R26], R12 ;  /* 0x0000000c1a007844 */ /* 0x0007e20000000200 */
[----:B------:R-:W-:Y:S01]  /*0b70*/  LOP3.LUT R17, R17, 0x38, R0, 0x78, !PT ;  /* 0x0000003811117812 */ /* 0x000fe200078e7800 */
[----:B------:R-:W-:Y:S03]  /*0b80*/  BAR.SYNC.DEFER_BLOCKING 0x0 ;  /* 0x0000000000007b1d */ /* 0x000fe60000010000 */
[----:B------:R-:W-:Y:S01]  /*0b90*/  LOP3.LUT R20, R17, 0x1e00, R2, 0xf8, !PT ;  /* 0x00001e0011147812 */ /* 0x000fe200078ef802 */
[----:B-1----:R-:W-:Y:S01]  /*0ba0*/  HFMA2 R5, -RZ, RZ, 0, 0 ;  /* 0x00000000ff057431 */ /* 0x002fe200000001ff */
[C---:B------:R-:W-:Y:S01]  /*0bb0*/  IADD3 R22, P0, PT, R25.reuse, R44, RZ ;  /* 0x0000002c19167210 */ /* 0x040fe20007f1e0ff */
[----:B------:R-:W-:Y:S01]  /*0bc0*/  VIADD R0, R25, 0x20 ;  /* 0x0000002019007836 */ /* 0x000fe20000000000 */
[----:B------:R-:W-:-:S02]  /*0bd0*/  LEA R39, R20, R39, 0x1 ;  /* 0x0000002714277211 */ /* 0x000fc400078e08ff */
[----:B------:R-:W-:Y:S01]  /*0be0*/  LOP3.LUT R4, R2, 0x38, RZ, 0xc0, !PT ;  /* 0x0000003802047812 */ /* 0x000fe200078ec0ff */
[----:B------:R-:W-:Y:S01]  /*0bf0*/  IMAD.X R23, RZ, RZ, R45, P0 ;  /* 0x000000ffff177224 */ /* 0x000fe200000e062d */
[----:B--2---:R-:W-:Y:S01]  /*0c00*/  LEA R8, R20, R21, 0x1 ;  /* 0x0000001514087211 */ /* 0x004fe200078e08ff */
[----:B------:R-:W-:Y:S01]  /*0c10*/  VIADD R2, R25, 0x40 ;  /* 0x0000004019027836 */ /* 0x000fe20000000000 */
[----:B0-----:R-:W-:Y:S01]  /*0c20*/  ISETP.GE.AND P0, PT, R4, UR4, PT ;  /* 0x0000000404007c0c */ /* 0x001fe2000bf06270 */
[----:B------:R-:W-:-:S03]  /*0c30*/  IMAD.WIDE.U32 R4, R38, UR6, R4 ;  /* 0x0000000626047c25 */ /* 0x000fc6000f8e0004 */
[CC--:B------:R-:W-:Y:S01]  /*0c40*/  ISETP.GE.OR P3, PT, R25.reuse, R37.reuse, P0 ;  /* 0x000000251900720c */ /* 0x0c0fe20000766670 */
[----:B------:R-:W-:Y:S01]  /*0c50*/  IMAD R5, R38, UR7, R5 ;  /* 0x0000000726057c24 */ /* 0x000fe2000f8e0205 */
[-C--:B------:R-:W-:Y:S01]  /*0c60*/  ISETP.GE.OR P2, PT, R0, R37.reuse, P0 ;  /* 0x000000250000720c */ /* 0x080fe20000746670 */
[----:B------:R-:W-:Y:S01]  /*0c70*/  VIADD R25, R25, 0x60 ;  /* 0x0000006019197836 */ /* 0x000fe20000000000 */
[----:B------:R-:W-:Y:S01]  /*0c80*/  ISETP.GE.OR P1, PT, R2, R37, P0 ;  /* 0x000000250200720c */ /* 0x000fe20000726670 */
[----:B------:R-:W-:-:S03]  /*0c90*/  IMAD.WIDE.U32 R4, R3, UR10, R4 ;  /* 0x0000000a03047c25 */ /* 0x000fc6000f8e0004 */
[----:B------:R-:W-:Y:S01]  /*0ca0*/  ISETP.GE.OR P0, PT, R25, R37, P0 ;  /* 0x000000251900720c */ /* 0x000fe20000706670 */
[----:B------:R3:W0:Y:S01]  /*0cb0*/  LDS.128 R16, [R39+0xb000] ;  /* 0x00b0000027107984 */ /* 0x0006220000000c00 */
[----:B------:R-:W-:Y:S02]  /*0cc0*/  IMAD R3, R3, UR11, R5 ;  /* 0x0000000b03037c24 */ /* 0x000fe4000f8e0205 */
[----:B------:R-:W-:Y:S01]  /*0cd0*/  IMAD.WIDE.U32 R36, R36, 0x80, R22 ;  /* 0x0000008024247825 */ /* 0x000fe200078e0016 */
[----:B------:R-:W-:Y:S08]  /*0ce0*/  @P3 BRA `(.L_x_37) ;  /* 0x00000000002c3947 */ /* 0x000ff00003800000 */
[----:B------:R-:W1:Y:S01]  /*0cf0*/  LDS.128 R8, [R8] ;  /* 0x0000000008087984 */ /* 0x000e620000000c00 */
[----:B------:R-:W3:Y:S01]  /*0d00*/  LDCU.64 UR4, c[0x0][0x3c0] ;  /* 0x00007800ff0477ac */ /* 0x000ee20008000a00 */
[----:B------:R-:W-:Y:S01]  /*0d10*/  IMAD.MOV.U32 R2, RZ, RZ, R4 ;  /* 0x000000ffff027224 */ /* 0x000fe200078e0004 */
[----:B------:R-:W2:Y:S01]  /*0d20*/  LDCU.64 UR6, c[0x0][0x3a8] ;  /* 0x00007500ff0677ac */ /* 0x000ea20008000a00 */
[----:B---3--:R-:W-:Y:S02]  /*0d30*/  IMAD R13, R37, UR4, RZ ;  /* 0x00000004250d7c24 */ /* 0x008fe4000f8e02ff */
[----:B------:R-:W-:-:S04]  /*0d40*/  IMAD.WIDE.U32 R6, R36, UR4, R2 ;  /* 0x0000000424067c25 */ /* 0x000fc8000f8e0002 */
[----:B------:R-:W-:Y:S01]  /*0d50*/  IMAD R13, R36, UR5, R13 ;  /* 0x00000005240d7c24 */ /* 0x000fe2000f8e020d */
[----:B--2---:R-:W-:-:S03]  /*0d60*/  LEA R12, P3, R6, UR6, 0x1 ;  /* 0x00000006060c7c11 */ /* 0x004fc6000f8608ff */
[----:B------:R-:W-:-:S05]  /*0d70*/  IMAD.IADD R7, R7, 0x1, R13 ;  /* 0x0000000107077824 */ /* 0x000fca00078e020d */
[----:B------:R-:W-:-:S05]  /*0d80*/  LEA.HI.X R13, R6, UR7, R7, 0x1, P3 ;  /* 0x00000007060d7c11 */ /* 0x000fca00098f0c07 */
[----:B-1----:R1:W-:Y:S02]  /*0d90*/  STG.E.128 desc[UR8][R12.64], R8 ;  /* 0x000000080c007986 */ /* 0x0023e4000c101d08 */
.L_x_37:
[----:B------:R-:W-:Y:S05]  /*0da0*/  BSYNC.RECONVERGENT B0 ;  /* 0x0000000000007941 */ /* 0x000fea0003800200 */
.L_x_36:
[----:B-1----:R1:W2:Y:S01]  /*0db0*/  LDS.128 R8, [R39+0x9000] ;  /* 0x0090000027087984 */ /* 0x0022a20000000c00 */
[----:B------:R-:W-:Y:S04]  /*0dc0*/  BSSY.RECONVERGENT B0, `(.L_x_38) ;  /* 0x000000f000007945 */ /* 0x000fe80003800200 */
[----:B------:R-:W-:Y:S05]  /*0dd0*/  @P2 BRA `(.L_x_39) ;  /* 0x0000000000342947 */ /* 0x000fea0003800000 */
[----:B------:R-:W4:Y:S01]  /*0de0*/  LDCU.64 UR4, c[0x0][0x3c0] ;  /* 0x00007800ff0477ac */ /* 0x000f220008000a00 */
[----:B---3--:R-:W-:Y:S01]  /*0df0*/  IADD3 R13, P2, PT, R36, 0x20, RZ ;  /* 0x00000020240d7810 */ /* 0x008fe20007f5e0ff */
[----:B------:R-:W-:Y:S01]  /*0e00*/  IMAD.MOV.U32 R6, RZ, RZ, R4 ;  /* 0x000000ffff067224 */ /* 0x000fe200078e0004 */
[----:B------:R-:W3:Y:S02]  /*0e10*/  LDCU.64 UR6, c[0x0][0x3a8] ;  /* 0x00007500ff0677ac */ /* 0x000ee40008000a00 */
[----:B------:R-:W-:Y:S01]  /*0e20*/  IADD3.X R0, PT, PT, RZ, R37, RZ, P2, !PT ;  /* 0x00000025ff007210 */ /* 0x000fe200017fe4ff */
[----:B------:R-:W-:-:S04]  /*0e30*/  IMAD.MOV.U32 R7, RZ, RZ, R3 ;  /* 0x000000ffff077224 */ /* 0x000fc800078e0003 */
[----:B----4-:R-:W-:Y:S02]  /*0e40*/  IMAD R0, R0, UR4, RZ ;  /* 0x0000000400007c24 */ /* 0x010fe4000f8e02ff */
[----:B------:R-:W-:-:S04]  /*0e50*/  IMAD.WIDE.U32 R6, R13, UR4, R6 ;  /* 0x000000040d067c25 */ /* 0x000fc8000f8e0006 */
[----:B------:R-:W-:Y:S01]  /*0e60*/  IMAD R13, R13, UR5, R0 ;  /* 0x000000050d0d7c24 */ /* 0x000fe2000f8e0200 */
[----:B---3--:R-:W-:-:S04]  /*0e70*/  LEA R12, P2, R6, UR6, 0x1 ;  /* 0x00000006060c7c11 */ /* 0x008fc8000f8408ff */
[----:B------:R-:W-:-:S04]  /*0e80*/  IADD3 R7, PT, PT, R7, R13, RZ ;  /* 0x0000000d07077210 */ /* 0x000fc80007ffe0ff */
[----:B------:R-:W-:-:S05]  /*0e90*/  LEA.HI.X R13, R6, UR7, R7, 0x1, P2 ;  /* 0x00000007060d7c11 */ /* 0x000fca00090f0c07 */
[----:B--2---:R4:W-:Y:S02]  /*0ea0*/  STG.E.128 desc[UR8][R12.64], R8 ;  /* 0x000000080c007986 */ /* 0x0049e4000c101d08 */
.L_x_39:
[----:B------:R-:W-:Y:S05]  /*0eb0*/  BSYNC.RECONVERGENT B0 ;  /* 0x0000000000007941 */ /* 0x000fea0003800200 */
.L_x_38:
[----:B--2-4-:R2:W4:Y:S01]  /*0ec0*/  LDS.128 R8, [R39+0xa000] ;  /* 0x00a0000027087984 */ /* 0x0145220000000c00 */
[----:B------:R-:W-:Y:S04]  /*0ed0*/  BSSY.RECONVERGENT B0, `(.L_x_40) ;  /* 0x000000f000007945 */ /* 0x000fe80003800200 */
[----:B------:R-:W-:Y:S05]  /*0ee0*/  @P1 BRA `(.L_x_41) ;  /* 0x0000000000341947 */ /* 0x000fea0003800000 */
[----:B------:R-:W5:Y:S01]  /*0ef0*/  LDCU.64 UR4, c[0x0][0x3c0] ;  /* 0x00007800ff0477ac */ /* 0x000f620008000a00 */
[----:B---3--:R-:W-:Y:S01]  /*0f00*/  IADD3 R13, P1, PT, R36, 0x40, RZ ;  /* 0x00000040240d7810 */ /* 0x008fe20007f3e0ff */
[----:B------:R-:W-:Y:S01]  /*0f10*/  IMAD.MOV.U32 R6, RZ, RZ, R4 ;  /* 0x000000ffff067224 */ /* 0x000fe200078e0004 */
[----:B------:R-:W-:Y:S01]  /*0f20*/  MOV R7, R3 ;  /* 0x0000000300077202 */ /* 0x000fe20000000f00 */
[----:B------:R-:W3:Y:S02]  /*0f30*/  LDCU.64 UR6, c[0x0][0x3a8] ;  /* 0x00007500ff0677ac */ /* 0x000ee40008000a00 */
[----:B------:R-:W-:-:S04]  /*0f40*/  IMAD.X R0, RZ, RZ, R37, P1 ;  /* 0x000000ffff007224 */ /* 0x000fc800008e0625 */
[----:B-----5:R-:W-:Y:S02]  /*0f50*/  IMAD R0, R0, UR4, RZ ;  /* 0x0000000400007c24 */ /* 0x020fe4000f8e02ff */
[----:B------:R-:W-:-:S04]  /*0f60*/  IMAD.WIDE.U32 R6, R13, UR4, R6 ;  /* 0x000000040d067c25 */ /* 0x000fc8000f8e0006 */
[----:B------:R-:W-:Y:S01]  /*0f70*/  IMAD R13, R13, UR5, R0 ;  /* 0x000000050d0d7c24 */ /* 0x000fe2000f8e0200 */
[----:B---3--:R-:W-:-:S03]  /*0f80*/  LEA R12, P1, R6, UR6, 0x1 ;  /* 0x00000006060c7c11 */ /* 0x008fc6000f8208ff */
[----:B------:R-:W-:-:S05]  /*0f90*/  IMAD.IADD R7, R7, 0x1, R13 ;  /* 0x0000000107077824 */ /* 0x000fca00078e020d */
[----:B------:R-:W-:-:S05]  /*0fa0*/  LEA.HI.X R13, R6, UR7, R7, 0x1, P1 ;  /* 0x00000007060d7c11 */ /* 0x000fca00088f0c07 */
[----:B----4-:R3:W-:Y:S02]  /*0fb0*/  STG.E.128 desc[UR8][R12.64], R8 ;  /* 0x000000080c007986 */ /* 0x0107e4000c101d08 */
.L_x_41:
[----:B------:R-:W-:Y:S05]  /*0fc0*/  BSYNC.RECONVERGENT B0 ;  /* 0x0000000000007941 */ /* 0x000fea0003800200 */
.L_x_40:
[----:B------:R-:W-:Y:S05]  /*0fd0*/  @P0 EXIT ;  /* 0x000000000000094d */ /* 0x000fea0003800000 */
[----:B------:R-:W5:Y:S01]  /*0fe0*/  LDCU.64 UR4, c[0x0][0x3c0] ;  /* 0x00007800ff0477ac */ /* 0x000f620008000a00 */
[----:B------:R-:W-:Y:S02]  /*0ff0*/  IADD3 R5, P0, PT, R36, 0x60, RZ ;  /* 0x0000006024057810 */ /* 0x000fe40007f1e0ff */
[----:B------:R-:W-:Y:S01]  /*1000*/  MOV R2, R4 ;  /* 0x0000000400027202 */ /* 0x000fe20000000f00 */
[----:B------:R-:W0:Y:S02]  /*1010*/  LDCU.64 UR6, c[0x0][0x3a8] ;  /* 0x00007500ff0677ac */ /* 0x000e240008000a00 */
[----:B------:R-:W-:-:S04]  /*1020*/  IMAD.X R36, RZ, RZ, R37, P0 ;  /* 0x000000ffff247224 */ /* 0x000fc800000e0625 */
[----:B-----5:R-:W-:Y:S02]  /*1030*/  IMAD R36, R36, UR4, RZ ;  /* 0x0000000424247c24 */ /* 0x020fe4000f8e02ff */
[----:B------:R-:W-:-:S04]  /*1040*/  IMAD.WIDE.U32 R2, R5, UR4, R2 ;  /* 0x0000000405027c25 */ /* 0x000fc8000f8e0002 */
[----:B------:R-:W-:Y:S01]  /*1050*/  IMAD R5, R5, UR5, R36 ;  /* 0x0000000505057c24 */ /* 0x000fe2000f8e0224 */
[----:B0-----:R-:W-:-:S03]  /*1060*/  LEA R4, P0, R2, UR6, 0x1 ;  /* 0x0000000602047c11 */ /* 0x001fc6000f8008ff */
[----:B------:R-:W-:-:S05]  /*1070*/  IMAD.IADD R3, R3, 0x1, R5 ;  /* 0x0000000103037824 */ /* 0x000fca00078e0205 */
[----:B------:R-:W-:-:S05]  /*1080*/  LEA.HI.X R5, R2, UR7, R3, 0x1, P0 ;  /* 0x0000000702057c11 */ /* 0x000fca00080f0c03 */
[----:B------:R-:W-:Y:S01]  /*1090*/  STG.E.128 desc[UR8][R4.64], R16 ;  /* 0x0000001004007986 */ /* 0x000fe2000c101d08 */
[----:B------:R-:W-:Y:S05]  /*10a0*/  EXIT ;  /* 0x000000000000794d */ /* 0x000fea0003800000 */
.L_x_42:
        /* <DEDUP_REMOVED lines=13> */
.L_x_92:


//--------------------- .text._ZN7cutlass13device_kernelIN5flash32FlashAttnBwdPostprocessConvertdQIN4cute5tupleIJNS3_1CILi128EEENS5_ILi64EEEEEENS_10bfloat16_tEfNS_4arch4Sm90ELi256ENS3_8TiledMMAINS3_8MMA_AtomIJNS3_4SM904GMMA27MMA_64x64x16_F32BF16BF16_SSILNSF_5MajorE0ELSH_1ELNSF_7ScaleInE1ELSI_1EEEEEENS3_6LayoutINS4_IJNS5_ILi2EEENS5_ILi1EEESN_EEENS4_IJSN_NS5_ILi0EEESP_EEEEENS4_IJNS3_10UnderscoreESS_SS_EEEEELb0EEEEEvNT_6ParamsE --------------------------
	.section	.text._ZN7cutlass13device_kernelIN5flash32FlashAttnBwdPostprocessConvertdQIN4cute5tupleIJNS3_1CILi128EEENS5_ILi64EEEEEENS_10bfloat16_tEfNS_4arch4Sm90ELi256ENS3_8TiledMMAINS3_8MMA_AtomIJNS3_4SM904GMMA27MMA_64x64x16_F32BF16BF16_SSILNSF_5MajorE0ELSH_1ELNSF_7ScaleInE1ELSI_1EEEEEENS3_6LayoutINS4_IJNS5_ILi2EEENS5_ILi1EEESN_EEENS4_IJSN_NS5_ILi0EEESP_EEEEENS4_IJNS3_10UnderscoreESS_SS_EEEEELb0EEEEEvNT_6ParamsE,"ax",@progbits
	.align	128
.text._ZN7cutlass13device_kernelIN5flash32FlashAttnBwdPostprocessConvertdQIN4cute5tupleIJNS3_1CILi128EEENS5_ILi64EEEEEENS_10bfloat16_tEfNS_4arch4Sm90ELi256ENS3_8TiledMMAINS3_8MMA_AtomIJNS3_4SM904GMMA27MMA_64x64x16_F32BF16BF16_SSILNSF_5MajorE0ELSH_1ELNSF_7ScaleInE1ELSI_1EEEEEENS3_6LayoutINS4_IJNS5_ILi2EEENS5_ILi1EEESN_EEENS4_IJSN_NS5_ILi0EEESP_EEEEENS4_IJNS3_10UnderscoreESS_SS_EEEEELb0EEEEEvNT_6ParamsE:
        .type           _ZN7cutlass13device_kernelIN5flash32FlashAttnBwdPostprocessConvertdQIN4cute5tupleIJNS3_1CILi128EEENS5_ILi64EEEEEENS_10bfloat16_tEfNS_4arch4Sm90ELi256ENS3_8TiledMMAINS3_8MMA_AtomIJNS3_4SM904GMMA27MMA_64x64x16_F32BF16BF16_SSILNSF_5MajorE0ELSH_1ELNSF_7ScaleInE1ELSI_1EEEEEENS3_6LayoutINS4_IJNS5_ILi2EEENS5_ILi1EEESN_EEENS4_IJSN_NS5_ILi0EEESP_EEEEENS4_IJNS3_10UnderscoreESS_SS_EEEEELb0EEEEEvNT_6ParamsE,@function
        .size           _ZN7cutlass13device_kernelIN5flash32FlashAttnBwdPostprocessConvertdQIN4cute5tupleIJNS3_1CILi128EEENS5_ILi64EEEEEENS_10bfloat16_tEfNS_4arch4Sm90ELi256ENS3_8TiledMMAINS3_8MMA_AtomIJNS3_4SM904GMMA27MMA_64x64x16_F32BF16BF16_SSILNSF_5MajorE0ELSH_1ELNSF_7ScaleInE1ELSI_1EEEEEENS3_6LayoutINS4_IJNS5_ILi2EEENS5_ILi1EEESN_EEENS4_IJSN_NS5_ILi0EEESP_EEEEENS4_IJNS3_10UnderscoreESS_SS_EEEEELb0EEEEEvNT_6ParamsE,(.L_x_93 - _ZN7cutlass13device_kernelIN5flash32FlashAttnBwdPostprocessConvertdQIN4cute5tupleIJNS3_1CILi128EEENS5_ILi64EEEEEENS_10bfloat16_tEfNS_4arch4Sm90ELi256ENS3_8TiledMMAINS3_8MMA_AtomIJNS3_4SM904GMMA27MMA_64x64x16_F32BF16BF16_SSILNSF_5MajorE0ELSH_1ELNSF_7ScaleInE1ELSI_1EEEEEENS3_6LayoutINS4_IJNS5_ILi2EEENS5_ILi1EEESN_EEENS4_IJSN_NS5_ILi0EEESP_EEEEENS4_IJNS3_10UnderscoreESS_SS_EEEEELb0EEEEEvNT_6ParamsE)
        .other          _ZN7cutlass13device_kernelIN5flash32FlashAttnBwdPostprocessConvertdQIN4cute5tupleIJNS3_1CILi128EEENS5_ILi64EEEEEENS_10bfloat16_tEfNS_4arch4Sm90ELi256ENS3_8TiledMMAINS3_8MMA_AtomIJNS3_4SM904GMMA27MMA_64x64x16_F32BF16BF16_SSILNSF_5MajorE0ELSH_1ELNSF_7ScaleInE1ELSI_1EEEEEENS3_6LayoutINS4_IJNS5_ILi2EEENS5_ILi1EEESN_EEENS4_IJSN_NS5_ILi0EEESP_EEEEENS4_IJNS3_10UnderscoreESS_SS_EEEEELb0EEEEEvNT_6ParamsE,@"STO_CUDA_ENTRY STV_DEFAULT"
_ZN7cutlass13device_kernelIN5flash32FlashAttnBwdPostprocessConvertdQIN4cute5tupleIJNS3_1CILi128EEENS5_ILi64EEEEEENS_10bfloat16_tEfNS_4arch4Sm90ELi256ENS3_8TiledMMAINS3_8MMA_AtomIJNS3_4SM904GMMA27MMA_64x64x16_F32BF16BF16_SSILNSF_5MajorE0ELSH_1ELNSF_7ScaleInE1ELSI_1EEEEEENS3_6LayoutINS4_IJNS5_ILi2EEENS5_ILi1EEESN_EEENS4_IJSN_NS5_ILi0EEESP_EEEEENS4_IJNS3_10UnderscoreESS_SS_EEEEELb0EEEEEvNT_6ParamsE:
        /* <DEDUP_REMOVED lines=17> */
.L_x_43:
        /* <DEDUP_REMOVED lines=14> */
.L_x_45:
[----:B------:R-:W0:Y:S02]  /*01f0*/  LDC.64 R40, c[0x0][0x3e8] ;  /* 0x0000fa00ff287b82 */ /* 0x000e240000000a00 */
[----:B0-----:R-:W-:-:S06]  /*0200*/  IMAD.WIDE.U32 R40, R7, 0x4, R40 ;  /* 0x0000000407287825 */ /* 0x001fcc00078e0028 */
[----:B------:R0:W5:Y:S01]  /*0210*/  LDG.E R40, desc[UR8][R40.64] ;  /* 0x0000000828287981 */ /* 0x000162000c1e1900 */
[----:B------:R-:W-:Y:S05]  /*0220*/  BRA `(.L_x_44) ;  /* 0x0000000000087947 */ /* 0x000fea0003800000 */
.L_x_46:
[----:B------:R-:W2:Y:S02]  /*0230*/  LDG.E R5, desc[UR8][R4.64+0x4] ;  /* 0x0000040804057981 */ /* 0x000ea4000c1e1900 */
[----:B--2---:R-:W-:-:S07]  /*0240*/  IADD3 R40, PT, PT, -R44, R5, RZ ;  /* 0x000000052c287210 */ /* 0x004fce0007ffe1ff */
.L_x_44:
        /* <DEDUP_REMOVED lines=39> */
.L_x_49:
[----:B------:R-:W-:Y:S01]  /*04c0*/  @P0 ELECT P1, URZ, PT ;  /* 0x0000000000ff082f */ /* 0x000fe20003820000 */
[----:B------:R2:W-:-:S12]  /*04d0*/  UBLKCP.S.G [UR6], [UR4], UR10 ;  /* 0x00000006040073ba */ /* 0x0005d8000800020a */
[----:B------:R-:W-:Y:S02]  /*04e0*/  @P1 PLOP3.LUT P0, PT, P1, PT, PT, 0x8, 0x80 ;  /* 0x000000000080181c */ /* 0x000fe40000f0e170 */
[----:B------:R-:W-:-:S11]  /*04f0*/  PLOP3.LUT P1, PT, PT, PT, PT, 0x8, 0x80 ;  /* 0x000000000080781c */ /* 0x000fd60003f2e170 */
[----:B--2---:R-:W-:Y:S05]  /*0500*/  @P0 BRA.U.ANY `(.L_x_49) ;  /* 0xfffffffd00ec0947 */ /* 0x004fea000393ffff */
.L_x_48:
[----:B------:R-:W-:Y:S05]  /*0510*/  BSYNC.RECONVERGENT B0 ;  /* 0x0000000000007941 */ /* 0x000fea0003800200 */
.L_x_47:
[----:B------:R-:W-:Y:S01]  /*0520*/  BAR.SYNC.DEFER_BLOCKING 0x0 ;  /* 0x0000000000007b1d */ /* 0x000fe20000010000 */
[----:B------:R-:W-:Y:S02]  /*0530*/  MOV R39, 0x400 ;  /* 0x0000040000277802 */ /* 0x000fe40000000f00 */
[----:B------:R-:W-:Y:S02]  /*0540*/  SHF.L.U32 R2, RZ, 0x1f, RZ ;  /* 0x0000001fff027819 */ /* 0x000fe400000006ff */
[----:B------:R-:W-:-:S07]  /*0550*/  LEA R39, R6, R39, 0x18 ;  /* 0x0000002706277211 */ /* 0x000fce00078ec0ff */
.L_x_50:
        /* <DEDUP_REMOVED lines=132> */
.L_x_52:
[----:B------:R-:W-:Y:S05]  /*0da0*/  BSYNC.RECONVERGENT B0 ;  /* 0x0000000000007941 */ /* 0x000fea0003800200 */
.L_x_51:
        /* <DEDUP_REMOVED lines=16> */
.L_x_54:
[----:B------:R-:W-:Y:S05]  /*0eb0*/  BSYNC.RECONVERGENT B0 ;  /* 0x0000000000007941 */ /* 0x000fea0003800200 */
.L_x_53:
        /* <DEDUP_REMOVED lines=16> */
.L_x_56:
[----:B------:R-:W-:Y:S05]  /*0fc0*/  BSYNC.RECONVERGENT B0 ;  /* 0x0000000000007941 */ /* 0x000fea0003800200 */
.L_x_55:
        /* <DEDUP_REMOVED lines=14> */
.L_x_57:
        /* <DEDUP_REMOVED lines=13> */
.L_x_93:


//--------------------- .text._ZN7cutlass13device_kernelIN5flash11enable_sm90INS1_16FlashAttnBwdSm90INS1_25CollectiveMainloopBwdSm90ILi2ELi2ELi2EN4cute5tupleIJNS5_1CILi1EEES8_S8_EEENS6_IJNS7_ILi128EEESA_NS7_ILi64EEEEEENS_10bfloat16_tEfNS_4arch4Sm90ELb1ELb0ELb0ELb1ELb1ELb1ELb0ELb0ELi2ELi1ELi2ELi2ELb0EEENS1_24CollectiveEpilogueBwdGQAISC_fSF_Li256ELb1ELb1EEENS1_25SingleTileBwdLPTSchedulerILb1ELi128ELb1EEEEEEEEEvNT_6ParamsE --------------------------
	.section	.text._ZN7cutlass13device_kernelIN5flash11enable_sm90INS1_16FlashAttnBwdSm90INS1_25CollectiveMainloopBwdSm90ILi2ELi2ELi2EN4cute5tupleIJNS5_1CILi1EEES8_S8_EEENS6_IJNS7_ILi128EEESA_NS7_ILi64EEEEEENS_10bfloat16_tEfNS_4arch4Sm90ELb1ELb0ELb0ELb1ELb1ELb1ELb0ELb0ELi2ELi1ELi2ELi2ELb0EEENS1_24CollectiveEpilogueBwdGQAISC_fSF_Li256ELb1ELb1EEENS1_25SingleTileBwdLPTSchedulerILb1ELi128ELb1EEEEEEEEEvNT_6ParamsE,"ax",@progbits
	.align	128
.text._ZN7cutlass13device_kernelIN5flash11enable_sm90INS1_16FlashAttnBwdSm90INS1_25CollectiveMainloopBwdSm90ILi2ELi2ELi2EN4cute5tupleIJNS5_1CILi1EEES8_S8_EEENS6_IJNS7_ILi128EEESA_NS7_ILi64EEEEEENS_10bfloat16_tEfNS_4arch4Sm90ELb1ELb0ELb0ELb1ELb1ELb1ELb0ELb0ELi2ELi1ELi2ELi2ELb0EEENS1_24CollectiveEpilogueBwdGQAISC_fSF_Li256ELb1ELb1EEENS1_25SingleTileBwdLPTSchedulerILb1ELi128ELb1EEEEEEEEEvNT_6ParamsE:
        .type           _ZN7cutlass13device_kernelIN5flash11enable_sm90INS1_16FlashAttnBwdSm90INS1_25CollectiveMainloopBwdSm90ILi2ELi2ELi2EN4cute5tupleIJNS5_1CILi1EEES8_S8_EEENS6_IJNS7_ILi128EEESA_NS7_ILi64EEEEEENS_10bfloat16_tEfNS_4arch4Sm90ELb1ELb0ELb0ELb1ELb1ELb1ELb0ELb0ELi2ELi1ELi2ELi2ELb0EEENS1_24CollectiveEpilogueBwdGQAISC_fSF_Li256ELb1ELb1EEENS1_25SingleTileBwdLPTSchedulerILb1ELi128ELb1EEEEEEEEEvNT_6ParamsE,@function
        .size           _ZN7cutlass13device_kernelIN5flash11enable_sm90INS1_16FlashAttnBwdSm90INS1_25CollectiveMainloopBwdSm90ILi2ELi2ELi2EN4cute5tupleIJNS5_1CILi1EEES8_S8_EEENS6_IJNS7_ILi128EEESA_NS7_ILi64EEEEEENS_10bfloat16_tEfNS_4arch4Sm90ELb1ELb0ELb0ELb1ELb1ELb1ELb0ELb0ELi2ELi1ELi2ELi2ELb0EEENS1_24CollectiveEpilogueBwdGQAISC_fSF_Li256ELb1ELb1EEENS1_25SingleTileBwdLPTSchedulerILb1ELi128ELb1EEEEEEEEEvNT_6ParamsE,(.L_x_94 - _ZN7cutlass13device_kernelIN5flash11enable_sm90INS1_16FlashAttnBwdSm90INS1_25CollectiveMainloopBwdSm90ILi2ELi2ELi2EN4cute5tupleIJNS5_1CILi1EEES8_S8_EEENS6_IJNS7_ILi128EEESA_NS7_ILi64EEEEEENS_10bfloat16_tEfNS_4arch4Sm90ELb1ELb0ELb0ELb1ELb1ELb1ELb0ELb0ELi2ELi1ELi2ELi2ELb0EEENS1_24CollectiveEpilogueBwdGQAISC_fSF_Li256ELb1ELb1EEENS1_25SingleTileBwdLPTSchedulerILb1ELi128ELb1EEEEEEEEEvNT_6ParamsE)
        .other          _ZN7cutlass13device_kernelIN5flash11enable_sm90INS1_16FlashAttnBwdSm90INS1_25CollectiveMainloopBwdSm90ILi2ELi2ELi2EN4cute5tupleIJNS5_1CILi1EEES8_S8_EEENS6_IJNS7_ILi128EEESA_NS7_ILi64EEEEEENS_10bfloat16_tEfNS_4arch4Sm90ELb1ELb0ELb0ELb1ELb1ELb1ELb0ELb0ELi2ELi1ELi2ELi2ELb0EEENS1_24CollectiveEpilogueBwdGQAISC_fSF_Li256ELb1ELb1EEENS1_25SingleTileBwdLPTSchedulerILb1ELi128ELb1EEEEEEEEEvNT_6ParamsE,@"STO_CUDA_ENTRY STV_DEFAULT"
_ZN7cutlass13device_kernelIN5flash11enable_sm90INS1_16FlashAttnBwdSm90INS1_25CollectiveMainloopBwdSm90ILi2ELi2ELi2EN4cute5tupleIJNS5_1CILi1EEES8_S8_EEENS6_IJNS7_ILi128EEESA_NS7_ILi64EEEEEENS_10bfloat16_tEfNS_4arch4Sm90ELb1ELb0ELb0ELb1ELb1ELb1ELb0ELb0ELi2ELi1ELi2ELi2ELb0EEENS1_24CollectiveEpilogueBwdGQAISC_fSF_Li256ELb1ELb1EEENS1_25SingleTileBwdLPTSchedulerILb1ELi128ELb1EEEEEEEEEvNT_6ParamsE:
[----:B------:R-:W-:Y:S01]  /*0000*/  LDC R1, c[0x0][0x37c] ;  /* 0x0000df00ff017b82 */ /* 0x000fe20000000800 */
[----:B------:R-:W-:Y:S05]  /*0010*/  EXIT ;  /* 0x000000000000794d */ /* 0x000fea0003800000 */
.L_x_58:
        /* <DEDUP_REMOVED lines=14> */
.L_x_94:


//--------------------- .text._ZN7cutlass13device_kernelIN5flash22FlashAttnBwdPreprocessIN4cute5tupleIJNS3_1CILi128EEENS5_ILi64EEEEEENS_10bfloat16_tEfNS_4arch4Sm90ELb1ELb1EEEEEvNT_6ParamsE --------------------------
	.section	.text._ZN7cutlass13device_kernelIN5flash22FlashAttnBwdPreprocessIN4cute5tupleIJNS3_1CILi128EEENS5_ILi64EEEEEENS_10bfloat16_tEfNS_4arch4Sm90ELb1ELb1EEEEEvNT_6ParamsE,"ax",@progbits
	.align	128
.text._ZN7cutlass13device_kernelIN5flash22FlashAttnBwdPreprocessIN4cute5tupleIJNS3_1CILi128EEENS5_ILi64EEEEEENS_10bfloat16_tEfNS_4arch4Sm90ELb1ELb1EEEEEvNT_6ParamsE:
        .type           _ZN7cutlass13device_kernelIN5flash22FlashAttnBwdPreprocessIN4cute5tupleIJNS3_1CILi128EEENS5_ILi64EEEEEENS_10bfloat16_tEfNS_4arch4Sm90ELb1ELb1EEEEEvNT_6ParamsE,@function
        .size           _ZN7cutlass13device_kernelIN5flash22FlashAttnBwdPreprocessIN4cute5tupleIJNS3_1CILi128EEENS5_ILi64EEEEEENS_10bfloat16_tEfNS_4arch4Sm90ELb1ELb1EEEEEvNT_6ParamsE,(.L_x_95 - _ZN7cutlass13device_kernelIN5flash22FlashAttnBwdPreprocessIN4cute5tupleIJNS3_1CILi128EEENS5_ILi64EEEEEENS_10bfloat16_tEfNS_4arch4Sm90ELb1ELb1EEEEEvNT_6ParamsE)
        .other          _ZN7cutlass13device_kernelIN5flash22FlashAttnBwdPreprocessIN4cute5tupleIJNS3_1CILi128EEENS5_ILi64EEEEEENS_10bfloat16_tEfNS_4arch4Sm90ELb1ELb1EEEEEvNT_6ParamsE,@"STO_CUDA_ENTRY STV_DEFAULT"
_ZN7cutlass13device_kernelIN5flash22FlashAttnBwdPreprocessIN4cute5tupleIJNS3_1CILi128EEENS5_ILi64EEEEEENS_10bfloat16_tEfNS_4arch4Sm90ELb1ELb1EEEEEvNT_6ParamsE:
[----:B------:R-:W-:Y:S08]  /*0000*/  LDC R1, c[0x0][0x37c] ;  /* 0x0000df00ff017b82 */ /* 0x000ff00000000800 */
[----:B------:R-:W0:Y:S01]  /*0010*/  LDC.64 R6, c[0x0][0x460] ;  /* 0x00011800ff067b82 */ /* 0x000e220000000a00 */
[----:B------:R-:W1:Y:S01]  /*0020*/  S2R R0, SR_CTAID.X ;  /* 0x0000000000007919 */ /* 0x000e620000002500 */
[----:B------:R-:W2:Y:S01]  /*0030*/  LDCU.64 UR4, c[0x0][0x358] ;  /* 0x00006b00ff0477ac */ /* 0x000ea20008000a00 */
[----:B------:R-:W3:Y:S05]  /*0040*/  S2R R2, SR_CTAID.Z ;  /* 0x0000000000027919 */ /* 0x000eea0000002700 */
[----:B------:R-:W4:Y:S01]  /*0050*/  S2UR UR6, SR_CTAID.Y ;  /* 0x00000000000679c3 */ /* 0x000f220000002600 */
[----:B0-----:R-:W-:-:S04]  /*0060*/  ISETP.NE.U32.AND P0, PT, R6, RZ, PT ;  /* 0x000000ff0600720c */ /* 0x001fc80003f05070 */
[----:B------:R-:W-:-:S13]  /*0070*/  ISETP.NE.AND.EX P3, PT, R7, RZ, PT, P0 ;  /* 0x000000ff0700720c */ /* 0x000fda0003f65300 */
[----:B-1234-:R-:W-:Y:S05]  /*0080*/  @P3 BRA `(.L_x_59) ;  /* 0x0000000000243947 */ /* 0x01efea0003800000 */
[----:B------:R-:W0:Y:S01]  /*0090*/  LDCU.64 UR8, c[0x0][0x468] ;  /* 0x00008d00ff0877ac */ /* 0x000e220008000a00 */
[----:B------:R-:W-:Y:S01]  /*00a0*/  IMAD.MOV.U32 R3, RZ, RZ, RZ ;  /* 0x000000ffff037224 */ /* 0x000fe200078e00ff */
[----:B------:R-:W-:Y:S01]  /*00b0*/  CS2R R42, SRZ ;  /* 0x00000000002a7805 */ /* 0x000fe2000001ff00 */
[----:B------:R-:W1:Y:S01]  /*00c0*/  LDCU UR7, c[0x0][0x388] ;  /* 0x00007100ff0777ac */ /* 0x000e620008000800 */
[----:B0-----:R-:W-:-:S04]  /*00d0*/  UISETP.NE.U32.AND UP0, UPT, UR8, URZ, UPT ;  /* 0x000000ff0800728c */ /* 0x001fc8000bf05070 */
[----:B------:R-:W-:Y:S01]  /*00e0*/  UISETP.NE.AND.EX UP0, UPT, UR9, URZ, UPT, UP0 ;  /* 0x000000ff0900728c */ /* 0x000fe2000bf05300 */
[----:B-1----:R-:W-:-:S08]  /*00f0*/  IMAD.U32 R53, RZ, RZ, UR7 ;  /* 0x00000007ff357e24 */ /* 0x002fd0000f8e00ff */
[----:B------:R-:W-:Y:S05]  /*0100*/  BRA.U !UP0, `(.L_x_60) ;  /* 0x00000001084c7547 */ /* 0x000fea000b800000 */
[----:B------:R-:W-:Y:S05]  /*0110*/  BRA `(.L_x_61) ;  /* 0x0000000000307947 */ /* 0x000fea0003800000 */
.L_x_59:
[----:B------:R-:W0:Y:S01]  /*0120*/  LDC.64 R4, c[0x0][0x460] ;  /* 0x00011800ff047b82 */ /* 0x000e220000000a00 */
[----:B------:R-:W1:Y:S01]  /*0130*/  LDCU.64 UR8, c[0x0][0x468] ;  /* 0x00008d00ff0877ac */ /* 0x000e620008000a00 */
[----:B0-----:R-:W-:-:S05]  /*0140*/  IMAD.WIDE.U32 R4, R2, 0x4, R4 ;  /* 0x0000000402047825 */ /* 0x001fca00078e0004 */
[----:B------:R-:W2:Y:S01]  /*0150*/  LDG.E R42, desc[UR4][R4.64] ;  /* 0x00000004042a7981 */ /* 0x000ea2000c1e1900 */
[----:B-1----:R-:W-:-:S04]  /*0160*/  UISETP.NE.U32.AND UP0, UPT, UR8, URZ, UPT ;  /* 0x000000ff0800728c */ /* 0x002fc8000bf05070 */
[----:B------:R-:W-:Y:S01]  /*0170*/  UISETP.NE.AND.EX UP0, UPT, UR9, URZ, UPT, UP0 ;  /* 0x000000ff0900728c */ /* 0x000fe2000bf05300 */
[----:B--2---:R-:W-:Y:S02]  /*0180*/  LEA R3, R2, R42, 0x7 ;  /* 0x0000002a02037211 */ /* 0x004fe400078e38ff */
[----:B------:R-:W-:Y:S02]  /*0190*/  SHF.R.S32.HI R43, RZ, 0x1f, R42 ;  /* 0x0000001fff2b7819 */ /* 0x000fe4000001142a */
[----:B------:R-:W-:-:S04]  /*01a0*/  SHF.R.S32.HI R6, RZ, 0x1f, R3 ;  /* 0x0000001fff067819 */ /* 0x000fc80000011403 */
[----:B------:R-:W-:-:S04]  /*01b0*/  LEA.HI R3, R6, R3, RZ, 0x7 ;  /* 0x0000000306037211 */ /* 0x000fc800078f38ff */
[----:B------:R-:W-:Y:S01]  /*01c0*/  LOP3.LUT R3, R3, 0xffffff80, RZ, 0xc0, !PT ;  /* 0xffffff8003037812 */ /* 0x000fe200078ec0ff */
[----:B------:R-:W-:Y:S06]  /*01d0*/  BRA.U !UP0, `(.L_x_62) ;  /* 0x0000000108107547 */ /* 0x000fec000b800000 */
.L_x_61:
[----:B------:R-:W0:Y:S02]  /*01e0*/  LDC.64 R4, c[0x0][0x468] ;  /* 0x00011a00ff047b82 */ /* 0x000e240000000a00 */
[----:B0-----:R-:W-:-:S05]  /*01f0*/  IMAD.WIDE.U32 R4, R2, 0x4, R4 ;  /* 0x0000000402047825 */ /* 0x001fca00078e0004 */
[----:B------:R0:W5:Y:S01]  /*0200*/  LDG.E R53, desc[UR4][R4.64] ;  /* 0x0000000404357981 */ /* 0x000162000c1e1900 */
[----:B------:R-:W-:Y:S05]  /*0210*/  BRA `(.L_x_60) ;  /* 0x0000000000087947 */ /* 0x000fea0003800000 */
.L_x_62:
[----:B------:R-:W2:Y:S02]  /*0220*/  LDG.E R5, desc[UR4][R4.64+0x4] ;  /* 0x0000040404057981 */ /* 0x000ea4000c1e1900 */
[----:B--2---:R-:W-:-:S07]  /*0230*/  IMAD.IADD R53, R5, 0x1, -R42 ;  /* 0x0000000105357824 */ /* 0x004fce00078e0a2a */
.L_x_60:
[----:B0-----:R-:W0:Y:S01]  /*0240*/  S2R R4, SR_TID.X ;  /* 0x0000000000047919 */ /* 0x001e220000002100 */
[----:B------:R-:W-:Y:S01]  /*0250*/  IMAD.SHL.U32 R5, R0, 0x80, RZ ;  /* 0x0000008000057824 */ /* 0x000fe200078e00ff */
[----:B------:R-:W-:-:S04]  /*0260*/  ISETP.NE.AND.EX P0, PT, R7, RZ, PT, P0 ;  /* 0x000000ff0700720c */ /* 0x000fc80003f05300 */
[----:B-----5:R-:W-:-:S13]  /*0270*/  ISETP.GT.AND P1, PT, R53, R5, PT ;  /* 0x000000053500720c */ /* 0x020fda0003f24270 */
[----:B------:R-:W-:Y:S05]  /*0280*/  @!P1 EXIT P0 ;  /* 0x000000000000994d */ /* 0x000fea0000000000 */
[----:B------:R-:W1:Y:S01]  /*0290*/  LDCU UR7, c[0x0][0x38c] ;  /* 0x00007180ff0777ac */ /* 0x000e620008000800 */
[----:B------:R-:W2:Y:S01]  /*02a0*/  LDC.64 R10, c[0x0][0x3a0] ;  /* 0x0000e800ff0a7b82 */ /* 0x000ea20000000a00 */
[----:B0-----:R-:W-:Y:S01]  /*02b0*/  SHF.L.U32 R44, R4, 0x3, RZ ;  /* 0x00000003042c7819 */ /* 0x001fe200000006ff */
[----:B------:R-:W-:Y:S01]  /*02c0*/  IMAD.IADD R7, R53, 0x1, -R5 ;  /* 0x0000000135077824 */ /* 0x000fe200078e0a05 */
[----:B------:R-:W-:Y:S01]  /*02d0*/  SHF.R.U32.HI R6, RZ, 0x3, R4 ;  /* 0x00000003ff067819 */ /* 0x000fe20000011604 */
[----:B------:R-:W-:Y:S01]  /*02e0*/  HFMA2 R45, -RZ, RZ, 0, 0 ;  /* 0x00000000ff2d7431 */ /* 0x000fe200000001ff */
[----:B------:R-:W-:Y:S02]  /*02f0*/  LOP3.LUT R44, R44, 0x38, RZ, 0xc0, !PT ;  /* 0x000000382c2c7812 */ /* 0x000fe400078ec0ff */
[C---:B------:R-:W-:Y:S01]  /*0300*/  IADD3 R34, P4, PT, R6.reuse, R42, RZ ;  /* 0x0000002a06227210 */ /* 0x040fe20007f9e0ff */
[C---:B------:R-:W-:Y:S01]  /*0310*/  VIADD R40, R6.reuse, 0x20 ;  /* 0x0000002006287836 */ /* 0x040fe20000000000 */
[----:B------:R-:W0:Y:S01]  /*0320*/  LDC.64 R14, c[0x0][0x3c0] ;  /* 0x0000f000ff0e7b82 */ /* 0x000e220000000a00 */
[----:B------:R-:W-:-:S02]  /*0330*/  IADD3 R52, PT, PT, R6, 0x60, RZ ;  /* 0x0000006006347810 */ /* 0x000fc40007ffe0ff */
[----:B------:R-:W-:Y:S01]  /*0340*/  IMAD.X R35, RZ, RZ, R43, P4 ;  /* 0x000000ffff237224 */ /* 0x000fe200020e062b */
[----:B------:R-:W-:Y:S01]  /*0350*/  SEL R41, R2, RZ, !P3 ;  /* 0x000000ff02297207 */ /* 0x000fe20005800000 */
[----:B------:R-:W-:Y:S01]  /*0360*/  IMAD.WIDE.U32 R34, R0, 0x80, R34 ;  /* 0x0000008000227825 */ /* 0x000fe200078e0022 */
[----:B-1----:R-:W-:Y:S02]  /*0370*/  ISETP.GE.AND P0, PT, R44, UR7, PT ;  /* 0x000000072c007c0c */ /* 0x002fe4000bf06270 */
[----:B------:R-:W1:Y:S02]  /*0380*/  LDC.64 R22, c[0x0][0x3a8] ;  /* 0x0000ea00ff167b82 */ /* 0x000e640000000a00 */
[-C--:B------:R-:W-:Y:S02]  /*0390*/  ISETP.GE.OR P1, PT, R40, R7.reuse, P0 ;  /* 0x000000072800720c */ /* 0x080fe40000726670 */
[----:B------:R-:W-:Y:S01]  /*03a0*/  ISETP.GE.OR P2, PT, R6, R7, P0 ;  /* 0x000000070600720c */ /* 0x000fe20000746670 */
[----:B--2---:R-:W-:-:S03]  /*03b0*/  IMAD.WIDE.U32 R8, R10, UR6, R44 ;  /* 0x000000060a087c25 */ /* 0x004fc6000f8e002c */
[----:B------:R-:W2:Y:S01]  /*03c0*/  LDC.64 R30, c[0x0][0x3b8] ;  /* 0x0000ee00ff1e7b82 */ /* 0x000ea20000000a00 */
[----:B------:R-:W-:Y:S02]  /*03d0*/  IMAD R9, R11, UR6, R9 ;  /* 0x000000060b097c24 */ /* 0x000fe4000f8e0209 */
[----:B0-----:R-:W-:-:S05]  /*03e0*/  IMAD.WIDE.U32 R12, R14, UR6, R44 ;  /* 0x000000060e0c7c25 */ /* 0x001fca000f8e002c */
[----:B------:R-:W0:Y:S01]  /*03f0*/  LDC.64 R10, c[0x0][0x3c8] ;  /* 0x0000f200ff0a7b82 */ /* 0x000e220000000a00 */
[----:B------:R-:W-:Y:S01]  /*0400*/  @!P1 IADD3 R19, P4, PT, R34, 0x20, RZ ;  /* 0x0000002022139810 */ /* 0x000fe20007f9e0ff */
[----:B------:R-:W-:Y:S01]  /*0410*/  VIADD R45, R6, 0x40 ;  /* 0x00000040062d7836 */ /* 0x000fe20000000000 */
[----:B------:R-:W-:Y:S01]  /*0420*/  @!P1 IADD3 R27, P5, PT, R34, 0x20, RZ ;  /* 0x00000020221b9810 */ /* 0x000fe20007fbe0ff */
[----:B------:R-:W-:-:S04]  /*0430*/  IMAD R13, R15, UR6, R13 ;  /* 0x000000060f0d7c24 */ /* 0x000fc8000f8e020d */
[----:B------:R-:W3:Y:S01]  /*0440*/  @!P1 LDC.64 R36, c[0x0][0x398] ;  /* 0x0000e600ff249b82 */ /* 0x000ee20000000a00 */
[-C--:B------:R-:W-:Y:S01]  /*0450*/  ISETP.GE.OR P3, PT, R45, R7.reuse, P0 ;  /* 0x000000072d00720c */ /* 0x080fe20000766670 */
[----:B-1----:R-:W-:Y:S01]  /*0460*/  IMAD.WIDE.U32 R32, R41, R22, R8 ;  /* 0x0000001629207225 */ /* 0x002fe200078e0008 */
[----:B------:R-:W-:-:S03]  /*0470*/  ISETP.GE.OR P0, PT, R52, R7, P0 ;  /* 0x000000073400720c */ /* 0x000fc60000706670 */
[----:B------:R-:W-:Y:S01]  /*0480*/  @!P1 IMAD.X R9, RZ, RZ, R35, P4 ;  /* 0x000000ffff099224 */ /* 0x000fe200020e0623 */
[----:B------:R-:W-:Y:S01]  /*0490*/  @!P1 MOV R22, R32 ;  /* 0x0000002000169202 */ /* 0x000fe20000000f00 */
[----:B------:R-:W1:Y:S01]  /*04a0*/  @!P2 LDC.64 R20, c[0x0][0x398] ;  /* 0x0000e600ff14ab82 */ /* 0x000e620000000a00 */
[----:B------:R-:W-:Y:S02]  /*04b0*/  IMAD R23, R41, R23, R33 ;  /* 0x0000001729177224 */ /* 0x000fe400078e0221 */
[----:B------:R-:W-:-:S03]  /*04c0*/  @!P2 IMAD.MOV.U32 R8, RZ, RZ, R32 ;  /* 0x000000ffff08a224 */ /* 0x000fc600078e0020 */
[----:B------:R-:W-:Y:S01]  /*04d0*/  @!P3 IMAD.MOV.U32 R59, RZ, RZ, R23 ;  /* 0x000000ffff3bb224 */ /* 0x000fe200078e0017 */
[C---:B------:R-:W-:Y:S01]  /*04e0*/  @!P3 IADD3 R26, P6, PT, R34.reuse, 0x40, RZ ;  /* 0x00000040221ab810 */ /* 0x040fe20007fde0ff */
[C---:B0-----:R-:W-:Y:S01]  /*04f0*/  IMAD.WIDE.U32 R24, R41.reuse, R10, R12 ;  /* 0x0000000a29187225 */ /* 0x041fe200078e000c */
[----:B------:R-:W0:Y:S01]  /*0500*/  LDC.64 R14, c[0x0][0x3b8] ;  /* 0x0000ee00ff0e7b82 */ /* 0x000e220000000a00 */
[C---:B------:R-:W-:Y:S02]  /*0510*/  @!P3 IADD3 R48, P4, PT, R34.reuse, 0x40, RZ ;  /* 0x000000402230b810 */ /* 0x040fe40007f9e0ff */
[----:B------:R-:W-:Y:S01]  /*0520*/  @!P1 IMAD.X R13, RZ, RZ, R35, P5 ;  /* 0x000000ffff0d9224 */ /* 0x000fe200028e0623 */
[----:B------:R-:W-:Y:S01]  /*0530*/  @!P0 IADD3 R55, P5, PT, R34, 0x60, RZ ;  /* 0x0000006022378810 */ /* 0x000fe20007fbe0ff */
[----:B------:R-:W-:Y:S01]  /*0540*/  IMAD R25, R41, R11, R25 ;  /* 0x0000000b29197224 */ /* 0x000fe200078e0219 */
[----:B------:R-:W-:Y:S01]  /*0550*/  @!P3 MOV R58, R32 ;  /* 0x00000020003ab202 */ /* 0x000fe20000000f00 */
[----:B---3--:R-:W-:Y:S01]  /*0560*/  @!P1 IMAD R10, R9, R36, RZ ;  /* 0x00000024090a9224 */ /* 0x008fe200078e02ff */
[----:B------:R-:W3:Y:S01]  /*0570*/  @!P1 LDC.64 R16, c[0x0][0x380] ;  /* 0x0000e000ff109b82 */ /* 0x000ee20000000a00 */
[----:B------:R-:W-:-:S02]  /*0580*/  @!P2 IMAD.MOV.U32 R9, RZ, RZ, R23 ;  /* 0x000000ffff09a224 */ /* 0x000fc400078e0017 */
[----:B------:R-:W-:Y:S02]  /*0590*/  @!P1 IMAD R37, R19, R37, R10 ;  /* 0x0000002513259224 */ /* 0x000fe400078e020a */
[--C-:B------:R-:W-:Y:S02]  /*05a0*/  @!P0 IMAD.MOV.U32 R33, RZ, RZ, R23.reuse ;  /* 0x000000ffff218224 */ /* 0x100fe400078e0017 */
[----:B-1----:R-:W-:Y:S01]  /*05b0*/  @!P2 IMAD R10, R35, R20, RZ ;  /* 0x00000014230aa224 */ /* 0x002fe200078e02ff */
[----:B------:R-:W1:Y:S01]  /*05c0*/  LDC.64 R46, c[0x0][0x3b0] ;  /* 0x0000ec00ff2e7b82 */ /* 0x000e620000000a00 */
[----:B------:R-:W-:-:S04]  /*05d0*/  @!P1 IMAD.WIDE.U32 R22, R19, R36, R22 ;  /* 0x0000002413169225 */ /* 0x000fc800078e0016 */
[-C--:B--2---:R-:W-:Y:S02]  /*05e0*/  @!P1 IMAD R12, R13, R30.reuse, RZ ;  /* 0x0000001e0d0c9224 */ /* 0x084fe400078e02ff */
[----:B------:R-:W-:Y:S01]  /*05f0*/  @!P1 IMAD.WIDE.U32 R18, R27, R30, R24 ;  /* 0x0000001e1b129225 */ /* 0x000fe200078e0018 */
[----:B------:R-:W2:Y:S03]  /*0600*/  @!P0 LDC.64 R38, c[0x0][0x398] ;  /* 0x0000e600ff268b82 */ /* 0x000ea60000000a00 */
[C---:B------:R-:W-:Y:S02]  /*0610*/  @!P2 IMAD R30, R34.reuse, R21, R10 ;  /* 0x00000015221ea224 */ /* 0x040fe400078e020a */
[----:B------:R-:W-:-:S03]  /*0620*/  @!P2 IMAD.WIDE.U32 R20, R34, R20, R8 ;  /* 0x000000142214a225 */ /* 0x000fc600078e0008 */
[----:B------:R-:W4:Y:S01]  /*0630*/  @!P3 LDC.64 R8, c[0x0][0x398] ;  /* 0x0000e600ff08bb82 */ /* 0x000f220000000a00 */
[----:B------:R-:W-:Y:S01]  /*0640*/  @!P1 IMAD R31, R27, R31, R12 ;  /* 0x0000001f1b1f9224 */ /* 0x000fe200078e020c */
[----:B------:R-:W-:Y:S01]  /*0650*/  @!P3 IADD3.X R27, PT, PT, RZ, R35, RZ, P6, !PT ;  /* 0x00000023ff1bb210 */ /* 0x000fe200037fe4ff */
[----:B0-----:R-:W-:Y:S01]  /*0660*/  @!P2 IMAD R29, R35, R14, RZ ;  /* 0x0000000e231da224 */ /* 0x001fe200078e02ff */
[----:B------:R-:W-:Y:S01]  /*0670*/  @!P2 IADD3 R30, PT, PT, R21, R30, RZ ;  /* 0x0000001e151ea210 */ /* 0x000fe20007ffe0ff */
[--C-:B------:R-:W-:Y:S01]  /*0680*/  @!P3 IMAD.X R50, RZ, RZ, R35.reuse, P4 ;  /* 0x000000ffff32b224 */ /* 0x100fe200020e0623 */
[----:B---3--:R-:W-:Y:S01]  /*0690*/  @!P1 LEA R56, P4, R22, R16, 0x1 ;  /* 0x0000001016389211 */ /* 0x008fe200078808ff */
[----:B------:R-:W-:Y:S01]  /*06a0*/  @!P0 IMAD.X R28, RZ, RZ, R35, P5 ;  /* 0x000000ffff1c8224 */ /* 0x000fe200028e0623 */
[----:B------:R-:W0:Y:S01]  /*06b0*/  @!P2 LDC.64 R12, c[0x0][0x380] ;  /* 0x0000e000ff0cab82 */ /* 0x000e220000000a00 */
[----:B------:R-:W-:Y:S01]  /*06c0*/  @!P1 IMAD.IADD R23, R23, 0x1, R37 ;  /* 0x0000000117179824 */ /* 0x000fe200078e0225 */
[----:B-1----:R-:W-:Y:S01]  /*06d0*/  @!P1 LEA R46, P5, R18, R46, 0x1 ;  /* 0x0000002e122e9211 */ /* 0x002fe200078a08ff */
[----:B------:R-:W-:Y:S01]  /*06e0*/  @!P1 IMAD.IADD R16, R19, 0x1, R31 ;  /* 0x0000000113109824 */ /* 0x000fe200078e021f */
[C---:B------:R-:W-:Y:S01]  /*06f0*/  @!P0 IADD3 R49, P6, PT, R34.reuse, 0x60, RZ ;  /* 0x0000006022318810 */ /* 0x040fe20007fde0ff */
[----:B------:R-:W-:Y:S01]  /*0700*/  @!P2 IMAD R29, R34, R15, R29 ;  /* 0x0000000f221da224 */ /* 0x000fe200078e021d */
[----:B------:R-:W-:Y:S01]  /*0710*/  @!P1 LEA.HI.X R57, R22, R17, R23, 0x1, P4 ;  /* 0x0000001116399211 */ /* 0x000fe200020f0c17 */
[----:B------:R-:W-:Y:S01]  /*0720*/  @!P2 IMAD.WIDE.U32 R14, R34, R14, R24 ;  /* 0x0000000e220ea225 */ /* 0x000fe200078e0018 */
[----:B------:R-:W1:Y:S01]  /*0730*/  LDC.64 R10, c[0x0][0x3b0] ;  /* 0x0000ec00ff0a7b82 */ /* 0x000e620000000a00 */
[----:B------:R-:W-:-:S02]  /*0740*/  @!P1 LEA.HI.X R47, R18, R47, R16, 0x1, P5 ;  /* 0x0000002f122f9211 */ /* 0x000fc400028f0c10 */
[----:B------:R-:W-:Y:S01]  /*0750*/  @!P2 IMAD.IADD R29, R15, 0x1, R29 ;  /* 0x000000010f1da824 */ /* 0x000fe200078e021d */
[----:B------:R-:W-:Y:S01]  /*0760*/  @!P0 IADD3.X R51, PT, PT, RZ, R35, RZ, P6, !PT ;  /* 0x00000023ff338210 */ /* 0x000fe200037fe4ff */
[----:B--2---:R-:W-:Y:S02]  /*0770*/  @!P0 IMAD R28, R28, R38, RZ ;  /* 0x000000261c1c8224 */ /* 0x004fe400078e02ff */
[-C--:B----4-:R-:W-:Y:S01]  /*0780*/  @!P3 IMAD R27, R27, R8.reuse, RZ ;  /* 0x000000081b1bb224 */ /* 0x090fe200078e02ff */
[----:B------:R-:W2:Y:S01]  /*0790*/  LDC.64 R34, c[0x0][0x3b0] ;  /* 0x0000ec00ff227b82 */ /* 0x000ea20000000a00 */
[----:B------:R-:W-:-:S04]  /*07a0*/  @!P3 IMAD.WIDE.U32 R58, R26, R8, R58 ;  /* 0x000000081a3ab225 */ /* 0x000fc800078e003a */
[----:B------:R-:W-:Y:S01]  /*07b0*/  @!P3 IMAD R54, R26, R9, R27 ;  /* 0x000000091a36b224 */ /* 0x000fe200078e021b */
[----:B------:R-:W-:Y:S02]  /*07c0*/  CS2R R8, SRZ ;  /* 0x0000000000087805 */ /* 0x000fe4000001ff00 */
[C---:B0-----:R-:W-:Y:S01]  /*07d0*/  @!P2 LEA R18, P4, R20.reuse, R12, 0x1 ;  /* 0x0000000c1412a211 */ /* 0x041fe200078808ff */
[----:B------:R-:W0:Y:S01]  /*07e0*/  LDC.64 R26, c[0x0][0x3b8] ;  /* 0x0000ee00ff1a7b82 */ /* 0x000e220000000a00 */
[----:B------:R-:W-:Y:S02]  /*07f0*/  @!P0 IMAD R39, R55, R39, R28 ;  /* 0x0000002737278224 */ /* 0x000fe400078e021c */
[----:B------:R-:W-:Y:S02]  /*0800*/  @!P2 LEA.HI.X R19, R20, R13, R30, 0x1, P4 ;  /* 0x0000000d1413a211 */ /* 0x000fe400020f0c1e */
[----:B------:R-:W-:Y:S02]  /*0810*/  CS2R R12, SRZ ;  /* 0x00000000000c7805 */ /* 0x000fe4000001ff00 */
[C---:B-1----:R-:W-:Y:S01]  /*0820*/  @!P2 LEA R16, P5, R14.reuse, R10, 0x1 ;  /* 0x0000000a0e10a211 */ /* 0x042fe200078a08ff */
[----:B------:R-:W1:Y:S03]  /*0830*/  LDC.64 R30, c[0x0][0x3b8] ;  /* 0x0000ee00ff1e7b82 */ /* 0x000e660000000a00 */
[----:B------:R-:W-:-:S02]  /*0840*/  @!P2 LEA.HI.X R17, R14, R11, R29, 0x1, P5 ;  /* 0x0000000b0e11a211 */ /* 0x000fc400028f0c1d */
[----:B------:R-:W-:Y:S02]  /*0850*/  CS2R R10, SRZ ;  /* 0x00000000000a7805 */ /* 0x000fe4000001ff00 */
[----:B------:R-:W-:Y:S01]  /*0860*/  CS2R R14, SRZ ;  /* 0x00000000000e7805 */ /* 0x000fe2000001ff00 */
[----:B------:R-:W3:Y:S01]  /*0870*/  @!P3 LDC.64 R28, c[0x0][0x380] ;  /* 0x0000e000ff1cbb82 */ /* 0x000ee20000000a00 */
[----:B------:R-:W-:Y:S02]  /*0880*/  @!P0 IMAD.WIDE.U32 R60, R55, R38, R32 ;  /* 0x00000026373c8225 */ /* 0x000fe400078e0020 */
[----:B------:R4:W2:Y:S01]  /*0890*/  @!P2 LDG.E.128 R8, desc[UR4][R18.64] ;  /* 0x000000041208a981 */ /* 0x0008a2000c1e1d00 */
[----:B------:R-:W-:-:S04]  /*08a0*/  CS2R R20, SRZ ;  /* 0x0000000000147805 */ /* 0x000fc8000001ff00 */
[----:B------:R-:W1:Y:S01]  /*08b0*/  @!P0 LDC.64 R36, c[0x0][0x380] ;  /* 0x0000e000ff248b82 */ /* 0x000e620000000a00 */
[----:B------:R4:W2:Y:S01]  /*08c0*/  @!P2 LDG.E.128 R12, desc[UR4][R16.64] ;  /* 0x00000004100ca981 */ /* 0x0008a2000c1e1d00 */
[----:B------:R-:W-:Y:S02]  /*08d0*/  CS2R R22, SRZ ;  /* 0x0000000000167805 */ /* 0x000fe4000001ff00 */
[----:B----4-:R-:W-:-:S04]  /*08e0*/  CS2R R18, SRZ ;  /* 0x0000000000127805 */ /* 0x010fc8000001ff00 */
[----:B------:R-:W4:Y:S01]  /*08f0*/  LDC.64 R32, c[0x0][0x3b0] ;  /* 0x0000ec00ff207b82 */ /* 0x000f220000000a00 */
[----:B------:R3:W4:Y:S01]  /*0900*/  @!P1 LDG.E.128 R20, desc[UR4][R46.64] ;  /* 0x000000042e149981 */ /* 0x000722000c1e1d00 */
[----:B------:R-:W-:Y:S01]  /*0910*/  CS2R R16, SRZ ;  /* 0x0000000000107805 */ /* 0x000fe2000001ff00 */
[----:B0-----:R-:W-:-:S05]  /*0920*/  @!P3 IMAD R50, R50, R26, RZ ;  /* 0x0000001a3232b224 */ /* 0x001fca00078e02ff */
[----:B------:R0:W4:Y:S01]  /*0930*/  @!P1 LDG.E.128 R16, desc[UR4][R56.64] ;  /* 0x0000000438109981 */ /* 0x000122000c1e1d00 */
[----:B------:R-:W-:Y:S01]  /*0940*/  @!P3 IMAD.IADD R54, R59, 0x1, R54 ;  /* 0x000000013b36b824 */ /* 0x000fe200078e0236 */
[----:B---3--:R-:W-:Y:S01]  /*0950*/  @!P3 LEA R46, P1, R58, R28, 0x1 ;  /* 0x0000001c3a2eb211 */ /* 0x008fe200078208ff */
[C---:B------:R-:W-:Y:S01]  /*0960*/  @!P3 IMAD R27, R48.reuse, R27, R50 ;  /* 0x0000001b301bb224 */ /* 0x040fe200078e0232 */
[----:B0-----:R-:W-:Y:S01]  /*0970*/  @!P0 MOV R56, R24 ;  /* 0x0000001800388202 */ /* 0x001fe20000000f00 */
[--C-:B------:R-:W-:Y:S02]  /*0980*/  @!P0 IMAD.MOV.U32 R57, RZ, RZ, R25.reuse ;  /* 0x000000ffff398224 */ /* 0x100fe400078e0019 */
[----:B------:R-:W-:-:S04]  /*0990*/  @!P3 IMAD.WIDE.U32 R24, R48, R26, R24 ;  /* 0x0000001a3018b225 */ /* 0x000fc800078e0018 */
[-C--:B-1----:R-:W-:Y:S01]  /*09a0*/  @!P0 IMAD R26, R51, R30.reuse, RZ ;  /* 0x0000001e331a8224 */ /* 0x082fe200078e02ff */
[----:B------:R-:W-:Y:S01]  /*09b0*/  @!P3 LEA.HI.X R47, R58, R29, R54, 0x1, P1 ;  /* 0x0000001d3a2fb211 */ /* 0x000fe200008f0c36 */
[----:B------:R-:W-:Y:S01]  /*09c0*/  @!P0 IMAD.WIDE.U32 R56, R49, R30, R56 ;  /* 0x0000001e31388225 */ /* 0x000fe200078e0038 */
[----:B------:R-:W-:-:S03]  /*09d0*/  @!P0 LEA R50, P1, R60, R36, 0x1 ;  /* 0x000000243c328211 */ /* 0x000fc600078208ff */
[----:B------:R-:W-:Y:S01]  /*09e0*/  @!P0 IMAD R31, R49, R31, R26 ;  /* 0x0000001f311f8224 */ /* 0x000fe200078e021a */
[----:B------:R-:W-:Y:S01]  /*09f0*/  @!P3 IADD3 R27, PT, PT, R25, R27, RZ ;  /* 0x0000001b191bb210 */ /* 0x000fe20007ffe0ff */
[----:B------:R-:W-:Y:S01]  /*0a00*/  @!P0 IMAD.IADD R39, R61, 0x1, R39 ;  /* 0x000000013d278824 */ /* 0x000fe200078e0227 */
[----:B--2---:R-:W-:Y:S01]  /*0a10*/  @!P3 LEA R34, P2, R24, R34, 0x1 ;  /* 0x000000221822b211 */ /* 0x004fe200078408ff */
[----:B------:R-:W-:Y:S01]  /*0a20*/  @!P0 IMAD.IADD R36, R57, 0x1, R31 ;  /* 0x0000000139248824 */ /* 0x000fe200078e021f */
[----:B------:R-:W-:Y:S02]  /*0a30*/  CS2R R28, SRZ ;  /* 0x00000000001c7805 */ /* 0x000fe4000001ff00 */
[----:B------:R-:W-:Y:S02]  /*0a40*/  CS2R R30, SRZ ;  /* 0x00000000001e7805 */ /* 0x000fe4000001ff00 */
[----:B------:R-:W-:Y:S02]  /*0a50*/  @!P0 LEA.HI.X R51, R60, R37, R39, 0x1, P1 ;  /* 0x000000253c338211 */ /* 0x000fe400008f0c27 */
[----:B------:R-:W-:-:S02]  /*0a60*/  @!P3 LEA.HI.X R35, R24, R35, R27, 0x1, P2 ;  /* 0x000000231823b211 */ /* 0x000fc400010f0c1b */
[C---:B----4-:R-:W-:Y:S02]  /*0a70*/  @!P0 LEA R48, P1, R56.reuse, R32, 0x1 ;  /* 0x0000002038308211 */ /* 0x050fe400078208ff */
[----:B------:R-:W-:Y:S02]  /*0a80*/  CS2R R24, SRZ ;  /* 0x0000000000187805 */ /* 0x000fe4000001ff00 */
[----:B------:R-:W-:Y:S01]  /*0a90*/  CS2R R26, SRZ ;  /* 0x00000000001a7805 */ /* 0x000fe2000001ff00 */
[----:B------:R0:W2:Y:S01]  /*0aa0*/  @!P3 LDG.E.128 R28, desc[UR4][R34.64] ;  /* 0x00000004221cb981 */ /* 0x0000a2000c1e1d00 */
[----:B------:R-:W-:Y:S02]  /*0ab0*/  @!P0 LEA.HI.X R49, R56, R33, R36, 0x1, P1 ;  /* 0x0000002138318211 */ /* 0x000fe400008f0c24 */
[----:B------:R-:W-:Y:S02]  /*0ac0*/  CS2R R32, SRZ ;  /* 0x0000000000207805 */ /* 0x000fe4000001ff00 */
[----:B------:R-:W-:-:S02]  /*0ad0*/  CS2R R36, SRZ ;  /* 0x0000000000247805 */ /* 0x000fc4000001ff00 */
[----:B------:R-:W-:Y:S01]  /*0ae0*/  CS2R R38, SRZ ;  /* 0x0000000000267805 */ /* 0x000fe2000001ff00 */
[----:B------:R1:W3:Y:S01]  /*0af0*/  @!P3 LDG.E.128 R24, desc[UR4][R46.64] ;  /* 0x000000042e18b981 */ /* 0x0002e2000c1e1d00 */
[----:B0-----:R-:W-:-:S04]  /*0b00*/  CS2R R34, SRZ ;  /* 0x0000000000227805 */ /* 0x001fc8000001ff00 */
[----:B------:R0:W4:Y:S01]  /*0b10*/  @!P0 LDG.E.128 R36, desc[UR4][R48.64] ;  /* 0x0000000430248981 */ /* 0x000122000c1e1d00 */
[----:B-1----:R-:W1:Y:S03]  /*0b20*/  LDC.64 R46, c[0x0][0x400] ;  /* 0x00010000ff2e7b82 */ /* 0x002e660000000a00 */
[----:B------:R0:W4:Y:S01]  /*0b30*/  @!P0 LDG.E.128 R32, desc[UR4][R50.64] ;  /* 0x0000000432208981 */ /* 0x000122000c1e1d00 */
[----:B------:R-:W-:-:S04]  /*0b40*/  ISETP.GE.AND P0, PT, R4, R7, PT ;  /* 0x000000070400720c */ /* 0x000fc80003f06270 */
[----:B------:R-:W-:Y:S01]  /*0b50*/  ISETP.GT.U32.OR P0, PT, R4, 0x7f, P0 ;  /* 0x0000007f0400780c */ /* 0x000fe20000704470 */
[----:B0-----:R-:W0:-:S12]  /*0b60*/  LDC.64 R48, c[0x0][0x408] ;  /* 0x00010200ff307b82 */ /* 0x001e180000000a00 */
[----:B------:R-:W-:Y:S01]  /*0b70*/  @!P0 IMAD.IADD R55, R5, 0x1, R4 ;  /* 0x0000000105378824 */ /* 0x000fe200078e0204 */
[----:B------:R-:W0:Y:S04]  /*0b80*/  @!P0 LDC.64 R50, c[0x0][0x3f8] ;  /* 0x0000fe00ff328b82 */ /* 0x000e280000000a00 */
[----:B------:R-:W-:-:S04]  /*0b90*/  @!P0 IADD3 R42, P1, PT, R55, R42, RZ ;  /* 0x0000002a372a8210 */ /* 0x000fc80007f3e0ff */
[----:B------:R-:W-:-:S03]  /*0ba0*/  @!P0 IADD3.X R43, PT, PT, RZ, R43, RZ, P1, !PT ;  /* 0x0000002bff2b8210 */ /* 0x000fc60000ffe4ff */
[----:B-1----:R-:W-:-:S04]  /*0bb0*/  @!P0 IMAD.WIDE.U32 R42, R46, UR6, R42 ;  /* 0x000000062e2a8c25 */ /* 0x002fc8000f8e002a */
[----:B------:R-:W-:Y:S02]  /*0bc0*/  @!P0 IMAD R43, R47, UR6, R43 ;  /* 0x000000062f2b8c24 */ /* 0x000fe4000f8e022b */
[----:B0-----:R-:W-:-:S04]  /*0bd0*/  @!P0 IMAD.WIDE.U32 R42, R41, R48, R42 ;  /* 0x00000030292a8225 */ /* 0x001fc800078e002a */
[----:B------:R-:W-:Y:S01]  /*0be0*/  @!P0 IMAD R49, R41, R49, R43 ;  /* 0x0000003129318224 */ /* 0x000fe200078e022b */
[----:B------:R-:W-:-:S04]  /*0bf0*/  @!P0 LEA R50, P1, R42, R50, 0x2 ;  /* 0x000000322a328211 */ /* 0x000fc800078210ff */
[----:B------:R-:W-:Y:S01]  /*0c00*/  @!P0 LEA.HI.X R51, R42, R51, R49, 0x2, P1 ;  /* 0x000000332a338211 */ /* 0x000fe200008f1431 */
[----:B------:R-:W-:-:S06]  /*0c10*/  IMAD.MOV.U32 R49, RZ, RZ, 0x7f800000 ;  /* 0x7f800000ff317424 */ /* 0x000fcc00078e00ff */
[----:B------:R0:W5:Y:S01]  /*0c20*/  @!P0 LDG.E R49, desc[UR4][R50.64] ;  /* 0x0000000432318981 */ /* 0x000162000c1e1900 */
[----:B------:R-:W-:Y:S01]  /*0c30*/  ISETP.NE.AND P1, PT, R44, RZ, PT ;  /* 0x000000ff2c00720c */ /* 0x000fe20003f25270 */
[----:B------:R-:W-:Y:S01]  /*0c40*/  BSSY.RECONVERGENT B0, `(.L_x_63) ;  /* 0x00000a4000007945 */ /* 0x000fe20003800200 */
[C---:B------:R-:W-:Y:S01]  /*0c50*/  LOP3.LUT R47, R8.reuse, 0xffff0000, RZ, 0xc0, !PT ;  /* 0xffff0000082f7812 */ /* 0x040fe200078ec0ff */
[----:B------:R-:W-:Y:S01]  /*0c60*/  IMAD.U32 R42, R8, 0x10000, RZ ;  /* 0x00010000082a7824 */ /* 0x000fe200078e00ff */
[C---:B------:R-:W-:Y:S02]  /*0c70*/  LOP3.LUT R48, R12.reuse, 0xffff0000, RZ, 0xc0, !PT ;  /* 0xffff00000c307812 */ /* 0x040fe400078ec0ff */
[----:B------:R-:W-:-:S03]  /*0c80*/  SHF.L.U32 R55, R12, 0x10, RZ ;  /* 0x000000100c377819 */ /* 0x000fc600000006ff */
[----:B------:R-:W-:Y:S01]  /*0c90*/  FMUL.FTZ R59, R47, R48 ;  /* 0x000000302f3b7220 */ /* 0x000fe20000410000 */
[C---:B------:R-:W-:Y:S01]  /*0ca0*/  IMAD.U32 R48, R14.reuse, 0x10000, RZ ;  /* 0x000100000e307824 */ /* 0x040fe200078e00ff */
[----:B------:R-:W-:Y:S02]  /*0cb0*/  LOP3.LUT R47, R14, 0xffff0000, RZ, 0xc0, !PT ;  /* 0xffff00000e2f7812 */ /* 0x000fe400078ec0ff */
[----:B------:R-:W-:Y:S01]  /*0cc0*/  LOP3.LUT R57, R20, 0xffff0000, RZ, 0xc0, !PT ;  /* 0xffff000014397812 */ /* 0x000fe200078ec0ff */
[----:B0-----:R-:W-:Y:S01]  /*0cd0*/  IMAD.U32 R51, R13, 0x10000, RZ ;  /* 0x000100000d337824 */ /* 0x001fe200078e00ff */
[----:B------:R-:W-:Y:S01]  /*0ce0*/  SHF.L.U32 R8, R9, 0x10, RZ ;  /* 0x0000001009087819 */ /* 0x000fe200000006ff */
[----:B------:R-:W-:Y:S01]  /*0cf0*/  FFMA.FTZ R55, R42, R55, R59 ;  /* 0x000000372a377223 */ /* 0x000fe2000001003b */
[----:B------:R-:W-:Y:S02]  /*0d00*/  LOP3.LUT R50, R13, 0xffff0000, RZ, 0xc0, !PT ;  /* 0xffff00000d327812 */ /* 0x000fe400078ec0ff */
[C---:B------:R-:W-:Y:S01]  /*0d10*/  LOP3.LUT R14, R16.reuse, 0xffff0000, RZ, 0xc0, !PT ;  /* 0xffff0000100e7812 */ /* 0x040fe200078ec0ff */
[----:B------:R-:W-:Y:S01]  /*0d20*/  IMAD.U32 R16, R16, 0x10000, RZ ;  /* 0x0001000010107824 */ /* 0x000fe200078e00ff */
[----:B------:R-:W-:-:S02]  /*0d30*/  SHF.L.U32 R13, R15, 0x10, RZ ;  /* 0x000000100f0d7819 */ /* 0x000fc400000006ff */
[----:B------:R-:W-:Y:S01]  /*0d40*/  LOP3.LUT R12, R15, 0xffff0000, RZ, 0xc0, !PT ;  /* 0xffff00000f0c7812 */ /* 0x000fe200078ec0ff */
[----:B------:R-:W-:Y:S02]  /*0d50*/  IMAD.U32 R15, R20, 0x10000, RZ ;  /* 0x00010000140f7824 */ /* 0x000fe400078e00ff */
[----:B------:R-:W-:Y:S01]  /*0d60*/  FMUL.FTZ R57, R14, R57 ;  /* 0x000000390e397220 */ /* 0x000fe20000410000 */
[----:B------:R-:W-:Y:S01]  /*0d70*/  LOP3.LUT R43, R9, 0xffff0000, RZ, 0xc0, !PT ;  /* 0xffff0000092b7812 */ /* 0x000fe200078ec0ff */
[----:B------:R-:W-:Y:S01]  /*0d80*/  FFMA.FTZ R14, R8, R51, R55 ;  /* 0x00000033080e7223 */ /* 0x000fe20000010037 */
[----:B------:R-:W-:Y:S01]  /*0d90*/  SHF.L.U32 R8, R17, 0x10, RZ ;  /* 0x0000001011087819 */ /* 0x000fe200000006ff */
[----:B------:R-:W-:Y:S02]  /*0da0*/  IMAD.U32 R51, R21, 0x10000, RZ ;  /* 0x0001000015337824 */ /* 0x000fe400078e00ff */
[----:B------:R-:W-:Y:S01]  /*0db0*/  FFMA.FTZ R15, R16, R15, R57 ;  /* 0x0000000f100f7223 */ /* 0x000fe20000010039 */
[----:B------:R-:W-:-:S02]  /*0dc0*/  IMAD.U32 R9, R10, 0x10000, RZ ;  /* 0x000100000a097824 */ /* 0x000fc400078e00ff */
[----:B------:R-:W-:Y:S01]  /*0dd0*/  FFMA.FTZ R50, R43, R50, R14 ;  /* 0x000000322b327223 */ /* 0x000fe2000001000e */
[----:B------:R-:W-:Y:S01]  /*0de0*/  LOP3.LUT R17, R17, 0xffff0000, RZ, 0xc0, !PT ;  /* 0xffff000011117812 */ /* 0x000fe200078ec0ff */
[----:B------:R-:W-:Y:S01]  /*0df0*/  FFMA.FTZ R16, R8, R51, R15 ;  /* 0x0000003308107223 */ /* 0x000fe2000001000f */
[----:B------:R-:W-:Y:S01]  /*0e00*/  LOP3.LUT R14, R21, 0xffff0000, RZ, 0xc0, !PT ;  /* 0xffff0000150e7812 */ /* 0x000fe200078ec0ff */
[----:B------:R-:W-:Y:S01]  /*0e10*/  FFMA.FTZ R15, R9, R48, R50 ;  /* 0x00000030090f7223 */ /* 0x000fe20000010032 */
[----:B------:R-:W-:Y:S01]  /*0e20*/  LOP3.LUT R46, R10, 0xffff0000, RZ, 0xc0, !PT ;  /* 0xffff00000a2e7812 */ /* 0x000fe200078ec0ff */
[----:B------:R-:W-:Y:S01]  /*0e30*/  IMAD.U32 R8, R18, 0x10000, RZ ;  /* 0x0001000012087824 */ /* 0x000fe200078e00ff */
[----:B------:R-:W-:Y:S01]  /*0e40*/  SHF.L.U32 R9, R22, 0x10, RZ ;  /* 0x0000001016097819 */ /* 0x000fe200000006ff */
[----:B------:R-:W-:Y:S01]  /*0e50*/  FFMA.FTZ R17, R17, R14, R16 ;  /* 0x0000000e11117223 */ /* 0x000fe20000010010 */
[C---:B------:R-:W-:Y:S02]  /*0e60*/  IMAD.U32 R10, R11.reuse, 0x10000, RZ ;  /* 0x000100000b0a7824 */ /* 0x040fe400078e00ff */
[----:B------:R-:W-:Y:S01]  /*0e70*/  FFMA.FTZ R47, R46, R47, R15 ;  /* 0x0000002f2e2f7223 */ /* 0x000fe2000001000f */
[----:B------:R-:W-:Y:S01]  /*0e80*/  LOP3.LUT R18, R18, 0xffff0000, RZ, 0xc0, !PT ;  /* 0xffff000012127812 */ /* 0x000fe200078ec0ff */
[----:B------:R-:W-:Y:S01]  /*0e90*/  FFMA.FTZ R17, R8, R9, R17 ;  /* 0x0000000908117223 */ /* 0x000fe20000010011 */
[----:B------:R-:W-:Y:S01]  /*0ea0*/  LOP3.LUT R15, R22, 0xffff0000, RZ, 0xc0, !PT ;  /* 0xffff0000160f7812 */ /* 0x000fe200078ec0ff */
[----:B------:R-:W-:Y:S01]  /*0eb0*/  FFMA.FTZ R8, R10, R13, R47 ;  /* 0x0000000d0a087223 */ /* 0x000fe2000001002f */
[----:B------:R-:W-:-:S03]  /*0ec0*/  LOP3.LUT R11, R11, 0xffff0000, RZ, 0xc0, !PT ;  /* 0xffff00000b0b7812 */ /* 0x000fc600078ec0ff */
[----:B------:R-:W-:Y:S01]  /*0ed0*/  FFMA.FTZ R15, R18, R15, R17 ;  /* 0x0000000f120f7223 */ /* 0x000fe20000010011 */
[----:B------:R-:W-:Y:S02]  /*0ee0*/  IMAD.U32 R9, R23, 0x10000, RZ ;  /* 0x0001000017097824 */ /* 0x000fe400078e00ff */
[----:B------:R-:W-:Y:S01]  /*0ef0*/  FFMA.FTZ R11, R11, R12, R8 ;  /* 0x0000000c0b0b7223 */ /* 0x000fe20000010008 */
[----:B------:R-:W-:Y:S02]  /*0f00*/  LOP3.LUT R8, R23, 0xffff0000, RZ, 0xc0, !PT ;  /* 0xffff000017087812 */ /* 0x000fe400078ec0ff */
[----:B--2---:R-:W-:Y:S02]  /*0f10*/  LOP3.LUT R21, R28, 0xffff0000, RZ, 0xc0, !PT ;  /* 0xffff00001c157812 */ /* 0x004fe400078ec0ff */
[C---:B---3--:R-:W-:Y:S02]  /*0f20*/  SHF.L.U32 R17, R24.reuse, 0x10, RZ ;  /* 0x0000001018117819 */ /* 0x048fe400000006ff */
[----:B------:R-:W-:Y:S01]  /*0f30*/  LOP3.LUT R24, R24, 0xffff0000, RZ, 0xc0, !PT ;  /* 0xffff000018187812 */ /* 0x000fe200078ec0ff */
[----:B------:R-:W-:Y:S01]  /*0f40*/  IMAD.U32 R22, R28, 0x10000, RZ ;  /* 0x000100001c167824 */ /* 0x000fe200078e00ff */
[----:B----4-:R-:W-:-:S03]  /*0f50*/  LOP3.LUT R23, R36, 0xffff0000, RZ, 0xc0, !PT ;  /* 0xffff000024177812 */ /* 0x010fc600078ec0ff */
[----:B------:R-:W-:Y:S01]  /*0f60*/  FMUL.FTZ R24, R24, R21 ;  /* 0x0000001518187220 */ /* 0x000fe20000410000 */
[C---:B------:R-:W-:Y:S01]  /*0f70*/  LOP3.LUT R18, R32.reuse, 0xffff0000, RZ, 0xc0, !PT ;  /* 0xffff000020127812 */ /* 0x040fe200078ec0ff */
[C---:B------:R-:W-:Y:S01]  /*0f80*/  IMAD.U32 R43, R29.reuse, 0x10000, RZ ;  /* 0x000100001d2b7824 */ /* 0x040fe200078e00ff */
[----:B------:R-:W-:Y:S01]  /*0f90*/  LOP3.LUT R28, R29, 0xffff0000, RZ, 0xc0, !PT ;  /* 0xffff00001d1c7812 */ /* 0x000fe200078ec0ff */
[----:B------:R-:W-:Y:S01]  /*0fa0*/  IMAD.U32 R32, R32, 0x10000, RZ ;  /* 0x0001000020207824 */ /* 0x000fe200078e00ff */
[----:B------:R-:W-:Y:S01]  /*0fb0*/  SHF.L.U32 R21, R36, 0x10, RZ ;  /* 0x0000001024157819 */ /* 0x000fe200000006ff */
[----:B------:R-:W-:Y:S01]  /*0fc0*/  FMUL.FTZ R29, R18, R23 ;  /* 0x00000017121d7220 */ /* 0x000fe20000410000 */
[----:B------:R-:W-:Y:S02]  /*0fd0*/  IMAD.U32 R20, R25, 0x10000, RZ ;  /* 0x0001000019147824 */ /* 0x000fe400078e00ff */
[----:B------:R-:W-:Y:S01]  /*0fe0*/  FFMA.FTZ R23, R17, R22, R24 ;  /* 0x0000001611177223 */ /* 0x000fe20000010018 */
[----:B------:R-:W-:-:S02]  /*0ff0*/  IMAD.U32 R17, R33, 0x10000, RZ ;  /* 0x0001000021117824 */ /* 0x000fc400078e00ff */
[----:B------:R-:W-:Y:S01]  /*1000*/  FFMA.FTZ R32, R32, R21, R29 ;  /* 0x0000001520207223 */ /* 0x000fe2000001001d */
[----:B------:R-:W-:Y:S01]  /*1010*/  IMAD.U32 R18, R37, 0x10000, RZ ;  /* 0x0001000025127824 */ /* 0x000fe200078e00ff */
[----:B------:R-:W-:Y:S01]  /*1020*/  LOP3.LUT R25, R25, 0xffff0000, RZ, 0xc0, !PT ;  /* 0xffff000019197812 */ /* 0x000fe200078ec0ff */
[----:B------:R-:W-:Y:S01]  /*1030*/  FFMA.FTZ R22, R20, R43, R23 ;  /* 0x0000002b14167223 */ /* 0x000fe20000010017 */
[----:B------:R-:W-:Y:S01]  /*1040*/  LOP3.LUT R33, R33, 0xffff0000, RZ, 0xc0, !PT ;  /* 0xffff000021217812 */ /* 0x000fe200078ec0ff */
[----:B------:R-:W-:Y:S01]  /*1050*/  IMAD.U32 R10, R19, 0x10000, RZ ;  /* 0x00010000130a7824 */ /* 0x000fe200078e00ff */
[----:B------:R-:W-:Y:S01]  /*1060*/  LOP3.LUT R20, R37, 0xffff0000, RZ, 0xc0, !PT ;  /* 0xffff000025147812 */ /* 0x000fe200078ec0ff */
[----:B------:R-:W-:Y:S01]  /*1070*/  FFMA.FTZ R32, R17, R18, R32 ;  /* 0x0000001211207223 */ /* 0x000fe20000010020 */
[----:B------:R-:W-:Y:S01]  /*1080*/  SHF.L.U32 R16, R30, 0x10, RZ ;  /* 0x000000101e107819 */ /* 0x000fe200000006ff */
[----:B------:R-:W-:Y:S02]  /*1090*/  IMAD.U32 R13, R26, 0x10000, RZ ;  /* 0x000100001a0d7824 */ /* 0x000fe400078e00ff */
[----:B------:R-:W-:Y:S01]  /*10a0*/  FFMA.FTZ R22, R25, R28, R22 ;  /* 0x0000001c19167223 */ /* 0x000fe20000010016 */
[----:B------:R-:W-:Y:S01]  /*10b0*/  SHF.L.U32 R17, R34, 0x10, RZ ;  /* 0x0000001022117819 */ /* 0x000fe200000006ff */
[----:B------:R-:W-:Y:S01]  /*10c0*/  FFMA.FTZ R10, R10, R9, R15 ;  /* 0x000000090a0a7223 */ /* 0x000fe2000001000f */
[----:B------:R-:W-:-:S02]  /*10d0*/  IMAD.U32 R18, R38, 0x10000, RZ ;  /* 0x0001000026127824 */ /* 0x000fc400078e00ff */
[----:B------:R-:W-:Y:S01]  /*10e0*/  FFMA.FTZ R20, R33, R20, R32 ;  /* 0x0000001421147223 */ /* 0x000fe20000010020 */
[----:B------:R-:W-:Y:S01]  /*10f0*/  LOP3.LUT R26, R26, 0xffff0000, RZ, 0xc0, !PT ;  /* 0xffff00001a1a7812 */ /* 0x000fe200078ec0ff */
[----:B------:R-:W-:Y:S01]  /*1100*/  FFMA.FTZ R13, R13, R16, R22 ;  /* 0x000000100d0d7223 */ /* 0x000fe20000010016 */
[----:B------:R-:W-:Y:S01]  /*1110*/  LOP3.LUT R15, R30, 0xffff0000, RZ, 0xc0, !PT ;  /* 0xffff00001e0f7812 */ /* 0x000fe200078ec0ff */
[----:B------:R-:W-:Y:S01]  /*1120*/  FFMA.FTZ R17, R17, R18, R20 ;  /* 0x0000001211117223 */ /* 0x000fe20000010014 */
[----:B------:R-:W-:Y:S02]  /*1130*/  LOP3.LUT R34, R34, 0xffff0000, RZ, 0xc0, !PT ;  /* 0xffff000022227812 */ /* 0x000fe400078ec0ff */
[----:B------:R-:W-:Y:S01]  /*1140*/  LOP3.LUT R21, R38, 0xffff0000, RZ, 0xc0, !PT ;  /* 0xffff000026157812 */ /* 0x000fe200078ec0ff */
[----:B------:R-:W-:Y:S01]  /*1150*/  IMAD.U32 R14, R31, 0x10000, RZ ;  /* 0x000100001f0e7824 */ /* 0x000fe200078e00ff */
[----:B------:R-:W-:Y:S01]  /*1160*/  SHF.L.U32 R9, R27, 0x10, RZ ;  /* 0x000000101b097819 */ /* 0x000fe200000006ff */
[----:B------:R-:W-:Y:S01]  /*1170*/  FFMA.FTZ R26, R26, R15, R13 ;  /* 0x0000000f1a1a7223 */ /* 0x000fe2000001000d */
[----:B------:R-:W-:Y:S01]  /*1180*/  SHF.L.U32 R16, R39, 0x10, RZ ;  /* 0x0000001027107819 */ /* 0x000fe200000006ff */
[----:B------:R-:W-:-:S02]  /*1190*/  IMAD.U32 R13, R35, 0x10000, RZ ;  /* 0x00010000230d7824 */ /* 0x000fc400078e00ff */
[----:B------:R-:W-:Y:S01]  /*11a0*/  FFMA.FTZ R34, R34, R21, R17 ;  /* 0x0000001522227223 */ /* 0x000fe20000010011 */
[----:B------:R-:W-:Y:S01]  /*11b0*/  LOP3.LUT R19, R19, 0xffff0000, RZ, 0xc0, !PT ;  /* 0xffff000013137812 */ /* 0x000fe200078ec0ff */
[----:B------:R-:W-:Y:S01]  /*11c0*/  FFMA.FTZ R26, R9, R14, R26 ;  /* 0x0000000e091a7223 */ /* 0x000fe2000001001a */
[----:B------:R-:W-:Y:S01]  /*11d0*/  LOP3.LUT R27, R27, 0xffff0000, RZ, 0xc0, !PT ;  /* 0xffff00001b1b7812 */ /* 0x000fe200078ec0ff */
[----:B------:R-:W-:Y:S01]  /*11e0*/  FFMA.FTZ R16, R13, R16, R34 ;  /* 0x000000100d107223 */ /* 0x000fe20000010022 */
[----:B------:R-:W-:Y:S02]  /*11f0*/  LOP3.LUT R12, R31, 0xffff0000, RZ, 0xc0, !PT ;  /* 0xffff00001f0c7812 */ /* 0x000fe400078ec0ff */
[----:B------:R-:W-:Y:S02]  /*1200*/  LOP3.LUT R35, R35, 0xffff0000, RZ, 0xc0, !PT ;  /* 0xffff000023237812 */ /* 0x000fe400078ec0ff */
[----:B------:R-:W-:Y:S01]  /*1210*/  LOP3.LUT R14, R39, 0xffff0000, RZ, 0xc0, !PT ;  /* 0xffff0000270e7812 */ /* 0x000fe200078ec0ff */
[----:B------:R-:W-:Y:S01]  /*1220*/  FFMA.FTZ R10, R19, R8, R10 ;  /* 0x00000008130a7223 */ /* 0x000fe2000001000a */
[----:B------:R-:W-:Y:S01]  /*1230*/  FFMA.FTZ R12, R27, R12, R26 ;  /* 0x0000000c1b0c7223 */ /* 0x000fe2000001001a */
[----:B------:R-:W0:Y:S02]  /*1240*/  SHFL.BFLY PT, R8, R11, 0x4, 0x1f ;  /* 0x0c801f000b087f89 */ /* 0x000e2400000e0000 */
[----:B------:R-:W-:-:S02]  /*1250*/  FFMA.FTZ R35, R35, R14, R16 ;  /* 0x0000000e23237223 */ /* 0x000fc40000010010 */
[----:B------:R-:W1:Y:S04]  /*1260*/  SHFL.BFLY PT, R9, R10, 0x4, 0x1f ;  /* 0x0c801f000a097f89 */ /* 0x000e6800000e0000 */
[----:B------:R-:W2:Y:S04]  /*1270*/  SHFL.BFLY PT, R13, R12, 0x4, 0x1f ;  /* 0x0c801f000c0d7f89 */ /* 0x000ea800000e0000 */
[----:B------:R-:W3:Y:S01]  /*1280*/  SHFL.BFLY PT, R18, R35, 0x4, 0x1f ;  /* 0x0c801f0023127f89 */ /* 0x000ee200000e0000 */
[----:B0-----:R-:W-:Y:S01]  /*1290*/  FADD.FTZ R8, R11, R8 ;  /* 0x000000080b087221 */ /* 0x001fe20000010000 */
[----:B-1----:R-:W-:-:S04]  /*12a0*/  FADD.FTZ R14, R10, R9 ;  /* 0x000000090a0e7221 */ /* 0x002fc80000010000 */
[----:B------:R-:W0:Y:S01]  /*12b0*/  SHFL.BFLY PT, R9, R8, 0x2, 0x1f ;  /* 0x0c401f0008097f89 */ /* 0x000e2200000e0000 */
[----:B--2---:R-:W-:Y:S01]  /*12c0*/  FADD.FTZ R16, R12, R13 ;  /* 0x0000000d0c107221 */ /* 0x004fe20000010000 */
[----:B---3--:R-:W-:Y:S02]  /*12d0*/  FADD.FTZ R18, R35, R18 ;  /* 0x0000001223127221 */ /* 0x008fe40000010000 */
[----:B------:R-:W1:Y:S04]  /*12e0*/  SHFL.BFLY PT, R13, R14, 0x2, 0x1f ;  /* 0x0c401f000e0d7f89 */ /* 0x000e6800000e0000 */
[----:B------:R-:W2:Y:S04]  /*12f0*/  SHFL.BFLY PT, R17, R16, 0x2, 0x1f ;  /* 0x0c401f0010117f89 */ /* 0x000ea800000e0000 */
[----:B------:R-:W3:Y:S01]  /*1300*/  SHFL.BFLY PT, R11, R18, 0x2, 0x1f ;  /* 0x0c401f00120b7f89 */ /* 0x000ee200000e0000 */
[----:B------:R-:W-:-:S02]  /*1310*/  VIADD R20, R53, 0x7f ;  /* 0x0000007f35147836 */ /* 0x000fc40000000000 */
[----:B0-----:R-:W-:-:S03]  /*1320*/  FADD.FTZ R12, R8, R9 ;  /* 0x00000009080c7221 */ /* 0x001fc60000010000 */
[----:B------:R-:W-:-:S04]  /*1330*/  SHF.R.S32.HI R9, RZ, 0x1f, R20 ;  /* 0x0000001fff097819 */ /* 0x000fc80000011414 */
[-C--:B------:R-:W-:Y:S01]  /*1340*/  LEA.HI R9, R9, R20.reuse, RZ, 0x7 ;  /* 0x0000001409097211 */ /* 0x080fe200078f38ff */
[----:B-1----:R-:W-:Y:S02]  /*1350*/  FADD.FTZ R15, R14, R13 ;  /* 0x0000000d0e0f7221 */ /* 0x002fe40000010000 */
[----:B------:R-:W0:Y:S01]  /*1360*/  SHFL.BFLY PT, R13, R12, 0x1, 0x1f ;  /* 0x0c201f000c0d7f89 */ /* 0x000e2200000e0000 */
[----:B--2---:R-:W-:Y:S01]  /*1370*/  FADD.FTZ R17, R16, R17 ;  /* 0x0000001110117221 */ /* 0x004fe20000010000 */
[----:B------:R-:W-:Y:S01]  /*1380*/  LOP3.LUT R9, R9, 0xffffff80, RZ, 0xc0, !PT ;  /* 0xffffff8009097812 */ /* 0x000fe200078ec0ff */
[----:B---3--:R-:W-:Y:S01]  /*1390*/  FADD.FTZ R19, R18, R11 ;  /* 0x0000000b12137221 */ /* 0x008fe20000010000 */
[----:B------:R-:W1:Y:S02]  /*13a0*/  SHFL.BFLY PT, R14, R15, 0x1, 0x1f ;  /* 0x0c201f000f0e7f89 */ /* 0x000e6400000e0000 */
[----:B------:R-:W-:Y:S01]  /*13b0*/  IADD3 R21, PT, PT, R5, R20, -R9 ;  /* 0x0000001405157210 */ /* 0x000fe20007ffe809 */
[----:B------:R-:W2:Y:S01]  /*13c0*/  LDC.64 R10, c[0x0][0x440] ;  /* 0x00011000ff0a7b82 */ /* 0x000ea20000000a00 */
[----:B------:R-:W3:Y:S04]  /*13d0*/  SHFL.BFLY PT, R16, R17, 0x1, 0x1f ;  /* 0x0c201f0011107f89 */ /* 0x000ee800000e0000 */
[----:B------:R-:W4:Y:S03]  /*13e0*/  SHFL.BFLY PT, R18, R19, 0x1, 0x1f ;  /* 0x0c201f0013127f89 */ /* 0x000f2600000e0000 */
[----:B------:R-:W2:Y:S01]  /*13f0*/  LDC.64 R8, c[0x0][0x448] ;  /* 0x00011200ff087b82 */ /* 0x000ea20000000a00 */
[----:B------:R-:W-:Y:S01]  /*1400*/  IMAD.IADD R21, R20, 0x1, -R21 ;  /* 0x0000000114157824 */ /* 0x000fe200078e0a15 */
[----:B------:R-:W-:Y:S01]  /*1410*/  SHF.L.U32 R20, R0, 0xd, RZ ;  /* 0x0000000d00147819 */ /* 0x000fe200000006ff */
[----:B------:R-:W-:-:S05]  /*1420*/  IMAD.SHL.U32 R23, R4, 0x4, RZ ;  /* 0x0000000404177824 */ /* 0x000fca00078e00ff */
[----:B------:R-:W-:Y:S02]  /*1430*/  LOP3.LUT R23, R23, R20, RZ, 0xfc, !PT ;  /* 0x0000001417177212 */ /* 0x000fe400078efcff */
[----:B------:R-:W-:Y:S02]  /*1440*/  SHF.L.U32 R20, R3, 0x6, RZ ;  /* 0x0000000603147819 */ /* 0x000fe400000006ff */
[----:B------:R-:W-:Y:S01]  /*1450*/  ISETP.GE.AND P0, PT, R4, R21, PT ;  /* 0x000000150400720c */ /* 0x000fe20003f06270 */
[----:B0-----:R-:W-:Y:S01]  /*1460*/  FADD.FTZ R21, R12, R13 ;  /* 0x0000000d0c157221 */ /* 0x001fe20000010000 */
[----:B------:R-:W-:Y:S01]  /*1470*/  IADD3 R12, P2, PT, R20, R23, RZ ;  /* 0x00000017140c7210 */ /* 0x000fe20007f5e0ff */
[----:B-1----:R-:W-:Y:S01]  /*1480*/  FADD.FTZ R22, R15, R14 ;  /* 0x0000000e0f167221 */ /* 0x002fe20000010000 */
[----:B------:R-:W-:Y:S02]  /*1490*/  ISETP.GT.U32.OR P0, PT, R4, 0x7f, P0 ;  /* 0x0000007f0400780c */ /* 0x000fe40000704470 */
[----:B------:R-:W-:Y:S01]  /*14a0*/  LEA.HI.X.SX32 R13, R20, RZ, 0x1, P2 ;  /* 0x000000ff140d7211 */ /* 0x000fe200010f0eff */
[----:B---3--:R-:W-:Y:S01]  /*14b0*/  FADD.FTZ R23, R17, R16 ;  /* 0x0000001011177221 */ /* 0x008fe20000010000 */
[----:B------:R-:W-:Y:S01]  /*14c0*/  SHF.R.S32.HI R20, RZ, 0x1f, R3 ;  /* 0x0000001fff147819 */ /* 0x000fe20000011403 */
[----:B----4-:R-:W-:Y:S01]  /*14d0*/  FADD.FTZ R18, R19, R18 ;  /* 0x0000001213127221 */ /* 0x010fe20000010000 */
[----:B------:R-:W-:Y:S07]  /*14e0*/  @P1 BRA `(.L_x_64) ;  /* 0x0000000000641947 */ /* 0x000fee0003800000 */
[----:B------:R-:W0:Y:S01]  /*14f0*/  LDC.64 R16, c[0x0][0x3e8] ;  /* 0x0000fa00ff107b82 */ /* 0x000e220000000a00 */
[----:B------:R-:W1:Y:S01]  /*1500*/  LDCU.64 UR8, c[0x0][0x3f0] ;  /* 0x00007e00ff0877ac */ /* 0x000e620008000a00 */
[----:B------:R-:W-:Y:S02]  /*1510*/  IADD3 R14, P1, PT, R5, R3, RZ ;  /* 0x00000003050e7210 */ /* 0x000fe40007f3e0ff */
[-C--:B------:R-:W-:Y:S01]  /*1520*/  ISETP.GE.AND P4, PT, R6, R7.reuse, PT ;  /* 0x000000070600720c */ /* 0x080fe20003f86270 */
[----:B------:R-:W3:Y:S01]  /*1530*/  LDCU.64 UR10, c[0x0][0x3d0] ;  /* 0x00007a00ff0a77ac */ /* 0x000ee20008000a00 */
[-C--:B------:R-:W-:Y:S01]  /*1540*/  ISETP.GE.AND P3, PT, R40, R7.reuse, PT ;  /* 0x000000072800720c */ /* 0x080fe20003f66270 */
[----:B------:R-:W-:Y:S01]  /*1550*/  IMAD.X R15, RZ, RZ, R20, P1 ;  /* 0x000000ffff0f7224 */ /* 0x000fe200008e0614 */
[----:B------:R-:W-:Y:S01]  /*1560*/  ISETP.GE.AND P1, PT, R52, R7, PT ;  /* 0x000000073400720c */ /* 0x000fe20003f26270 */
[----:B0-----:R-:W-:-:S04]  /*1570*/  IMAD.WIDE.U32 R14, R16, UR6, R14 ;  /* 0x00000006100e7c25 */ /* 0x001fc8000f8e000e */
[----:B------:R-:W-:Y:S01]  /*1580*/  IMAD R15, R17, UR6, R15 ;  /* 0x00000006110f7c24 */ /* 0x000fe2000f8e020f */
[----:B------:R-:W-:Y:S01]  /*1590*/  FSEL R17, R22, RZ, !P3 ;  /* 0x000000ff16117208 */ /* 0x000fe20005800000 */
[----:B-1----:R-:W-:-:S04]  /*15a0*/  IMAD.WIDE.U32 R14, R41, UR8, R14 ;  /* 0x00000008290e7c25 */ /* 0x002fc8000f8e000e */
[----:B------:R-:W-:Y:S01]  /*15b0*/  IMAD R16, R41, UR9, R15 ;  /* 0x0000000929107c24 */ /* 0x000fe2000f8e020f */
[----:B------:R-:W-:-:S04]  /*15c0*/  IADD3 R15, P2, PT, R6, R14, RZ ;  /* 0x0000000e060f7210 */ /* 0x000fc80007f5e0ff */
[----:B------:R-:W-:Y:S02]  /*15d0*/  IADD3.X R16, PT, PT, RZ, R16, RZ, P2, !PT ;  /* 0x00000010ff107210 */ /* 0x000fe400017fe4ff */
[----:B---3--:R-:W-:Y:S02]  /*15e0*/  LEA R14, P5, R15, UR10, 0x2 ;  /* 0x0000000a0f0e7c11 */ /* 0x008fe4000f8a10ff */
[----:B------:R-:W-:Y:S02]  /*15f0*/  ISETP.GE.AND P2, PT, R45, R7, PT ;  /* 0x000000072d00720c */ /* 0x000fe40003f46270 */
[----:B------:R-:W-:Y:S02]  /*1600*/  FSEL R7, R21, RZ, !P4 ;  /* 0x000000ff15077208 */ /* 0x000fe40006000000 */
[----:B------:R-:W-:Y:S02]  /*1610*/  LEA.HI.X R15, R15, UR11, R16, 0x2, P5 ;  /* 0x0000000b0f0f7c11 */ /* 0x000fe4000a8f1410 */
[----:B------:R-:W-:-:S02]  /*1620*/  FSEL R19, R23, RZ, !P2 ;  /* 0x000000ff17137208 */ /* 0x000fc40005000000 */
[----:B------:R-:W-:Y:S01]  /*1630*/  FSEL R21, R18, RZ, !P1 ;  /* 0x000000ff12157208 */ /* 0x000fe20004800000 */
[----:B------:R0:W-:Y:S04]  /*1640*/  STG.E desc[UR4][R14.64], R7 ;  /* 0x000000070e007986 */ /* 0x0001e8000c101904 */
[----:B------:R0:W-:Y:S04]  /*1650*/  STG.E desc[UR4][R14.64+0x80], R17 ;  /* 0x000080110e007986 */ /* 0x0001e8000c101904 */
[----:B------:R0:W-:Y:S04]  /*1660*/  STG.E desc[UR4][R14.64+0x100], R19 ;  /* 0x000100130e007986 */ /* 0x0001e8000c101904 */
[----:B------:R0:W-:Y:S02]  /*1670*/  STG.E desc[UR4][R14.64+0x180], R21 ;  /* 0x000180150e007986 */ /* 0x0001e4000c101904 */
.L_x_64:
[----:B------:R-:W-:Y:S05]  /*1680*/  BSYNC.RECONVERGENT B0 ;  /* 0x0000000000007941 */ /* 0x000fea0003800200 */
.L_x_63:
[----:B------:R-:W-:Y:S04]  /*1690*/  BSSY.RECONVERGENT B0, `(.L_x_65) ;  /* 0x0000012000007945 */ /* 0x000fe80003800200 */
[----:B------:R-:W-:Y:S05]  /*16a0*/  @P0 BRA `(.L_x_66) ;  /* 0x0000000000400947 */ /* 0x000fea0003800000 */
[----:B0-----:R-:W0:Y:S01]  /*16b0*/  LDC.64 R14, c[0x0][0x418] ;  /* 0x00010600ff0e7b82 */ /* 0x001e220000000a00 */
[----:B------:R-:W-:Y:S01]  /*16c0*/  IMAD.IADD R6, R5, 0x1, R4 ;  /* 0x0000000105067824 */ /* 0x000fe200078e0204 */
[----:B------:R-:W1:Y:S04]  /*16d0*/  LDCU.64 UR8, c[0x0][0x420] ;  /* 0x00008400ff0877ac */ /* 0x000e680008000a00 */
[----:B------:R-:W-:Y:S01]  /*16e0*/  IADD3 R6, P0, PT, R6, R3, RZ ;  /* 0x0000000306067210 */ /* 0x000fe20007f1e0ff */
[----:B-----5:R-:W-:Y:S01]  /*16f0*/  FMUL.FTZ R3, R49, 1.4426950216293334961 ;  /* 0x3fb8aa3b31037820 */ /* 0x020fe20000410000 */
[----:B------:R-:W3:Y:S02]  /*1700*/  LDC.64 R16, c[0x0][0x410] ;  /* 0x00010400ff107b82 */ /* 0x000ee40000000a00 */
[----:B------:R-:W-:-:S02]  /*1710*/  IADD3.X R7, PT, PT, RZ, R20, RZ, P0, !PT ;  /* 0x00000014ff077210 */ /* 0x000fc400007fe4ff */
[----:B------:R-:W-:-:S04]  /*1720*/  FSETP.NEU.FTZ.AND P0, PT, R49, -INF , PT ;  /* 0xff8000003100780b */ /* 0x000fc80003f1d000 */
[----:B------:R-:W-:Y:S01]  /*1730*/  FSEL R3, R3, RZ, P0 ;  /* 0x000000ff03037208 */ /* 0x000fe20000000000 */
[----:B0-----:R-:W-:-:S04]  /*1740*/  IMAD.WIDE.U32 R6, R14, UR6, R6 ;  /* 0x000000060e067c25 */ /* 0x001fc8000f8e0006 */
[----:B------:R-:W-:Y:S02]  /*1750*/  IMAD R7, R15, UR6, R7 ;  /* 0x000000060f077c24 */ /* 0x000fe4000f8e0207 */
[----:B-1----:R-:W-:-:S04]  /*1760*/  IMAD.WIDE.U32 R6, R41, UR8, R6 ;  /* 0x0000000829067c25 */ /* 0x002fc8000f8e0006 */
[----:B------:R-:W-:Y:S01]  /*1770*/  IMAD R5, R41, UR9, R7 ;  /* 0x0000000929057c24 */ /* 0x000fe2000f8e0207 */
[----:B---3--:R-:W-:-:S04]  /*1780*/  LEA R14, P1, R6, R16, 0x2 ;  /* 0x00000010060e7211 */ /* 0x008fc800078210ff */
[----:B------:R-:W-:-:S05]  /*1790*/  LEA.HI.X R15, R6, R17, R5, 0x2, P1 ;  /* 0x00000011060f7211 */ /* 0x000fca00008f1405 */
[----:B------:R1:W-:Y:S04]  /*17a0*/  STG.E desc[UR4][R14.64], R3 ;  /* 0x000000030e007986 */ /* 0x0003e8000c101904 */
.L_x_66:
[----:B------:R-:W-:Y:S05]  /*17b0*/  BSYNC.RECONVERGENT B0 ;  /* 0x0000000000007941 */ /* 0x000fea0003800200 */
.L_x_65:
[----:B------:R-:W3:Y:S01]  /*17c0*/  LDCU.64 UR10, c[0x0][0x458] ;  /* 0x00008b00ff0a77ac */ /* 0x000ee20008000a00 */
[----:B--2---:R-:W-:Y:S01]  /*17d0*/  IMAD.WIDE.U32 R12, R10, UR6, R12 ;  /* 0x000000060a0c7c25 */ /* 0x004fe2000f8e000c */
[----:B------:R-:W2:Y:S03]  /*17e0*/  LDCU.64 UR8, c[0x0][0x428] ;  /* 0x00008500ff0877ac */ /* 0x000ea60008000a00 */
[----:B------:R-:W-:Y:S02]  /*17f0*/  IMAD R13, R11, UR6, R13 ;  /* 0x000000060b0d7c24 */ /* 0x000fe4000f8e020d */
[----:B0-----:R-:W-:-:S04]  /*1800*/  IMAD.WIDE.U32 R6, R41, R8, R12 ;  /* 0x0000000829067225 */ /* 0x001fc800078e000c */
[----:B------:R-:W-:Y:S01]  /*1810*/  IMAD R9, R41, R9, R7 ;  /* 0x0000000929097224 */ /* 0x000fe200078e0207 */
[----:B---3--:R-:W-:-:S04]  /*1820*/  ISETP.NE.U32.AND P0, PT, RZ, UR10, PT ;  /* 0x0000000aff007c0c */ /* 0x008fc8000bf05070 */
[----:B------:R-:W-:Y:S02]  /*1830*/  ISETP.NE.AND.EX P0, PT, RZ, UR11, PT, P0 ;  /* 0x0000000bff007c0c */ /* 0x000fe4000bf05300 */
[----:B--2---:R-:W-:Y:S02]  /*1840*/  LEA R8, P1, R6, UR8, 0x2 ;  /* 0x0000000806087c11 */ /* 0x004fe4000f8210ff */
[----:B------:R-:W-:Y:S02]  /*1850*/  ISETP.NE.OR P0, PT, R4, RZ, !P0 ;  /* 0x000000ff0400720c */ /* 0x000fe40004705670 */
        /* <DEDUP_REMOVED lines=10> */
[----:B-1----:R-:W1:Y:S01]  /*1900*/  LDC R3, c[0x0][0x390] ;  /* 0x0000e400ff037b82 */ /* 0x002e620000000800 */
[----:B------:R-:W2:Y:S07]  /*1910*/  LDCU UR7, c[0x0][0x450] ;  /* 0x00008a00ff0777ac */ /* 0x000eae0008000800 */
[----:B------:R-:W3:Y:S01]  /*1920*/  LDC.64 R4, c[0x0][0x458] ;  /* 0x00011600ff047b82 */ /* 0x000ee20000000a00 */
[----:B--2---:R-:W-:-:S04]  /*1930*/  IMAD R0, R0, UR7, R2 ;  /* 0x0000000700007c24 */ /* 0x004fc8000f8e0202 */
[----:B-1----:R-:W-:-:S04]  /*1940*/  IMAD R3, R0, R3, UR6 ;  /* 0x0000000600037e24 */ /* 0x002fc8000f8e0203 */
[----:B---3--:R-:W-:-:S05]  /*1950*/  IMAD.WIDE R2, R3, 0x4, R4 ;  /* 0x0000000403027825 */ /* 0x008fca00078e0204 */
[----:B------:R-:W-:Y:S01]  /*1960*/  STG.E desc[UR4][R2.64], RZ ;  /* 0x000000ff02007986 */ /* 0x000fe2000c101904 */
[----:B------:R-:W-:Y:S05]  /*1970*/  EXIT ;  /* 0x000000000000794d */ /* 0x000fea0003800000 */
.L_x_67:
        /* <DEDUP_REMOVED lines=16> */
.L_x_95:


//--------------------- .nv.shared._ZN7cutlass13device_kernelIN5flash11enable_sm90INS1_16FlashAttnBwdSm90INS1_25CollectiveMainloopBwdSm90ILi2ELi2ELi2EN4cute5tupleIJNS5_1CILi1EEES8_S8_EEENS6_IJNS7_ILi128EEESA_NS7_ILi64EEEEEENS_10bfloat16_tEfNS_4arch4Sm90ELb0ELb0ELb0ELb0ELb0ELb1ELb0ELb0ELi2ELi1ELi2ELi2ELb0EEENS1_21CollectiveEpilogueBwdISC_SD_SF_Li256ELb0ELb0ELi1EEENS1_19SingleTileSchedulerILb0ELb0ELb0ELi128EEEEEEEEEvNT_6ParamsE --------------------------
	.section	.nv.shared._ZN7cutlass13device_kernelIN5flash11enable_sm90INS1_16FlashAttnBwdSm90INS1_25CollectiveMainloopBwdSm90ILi2ELi2ELi2EN4cute5tupleIJNS5_1CILi1EEES8_S8_EEENS6_IJNS7_ILi128EEESA_NS7_ILi64EEEEEENS_10bfloat16_tEfNS_4arch4Sm90ELb0ELb0ELb0ELb0ELb0ELb1ELb0ELb0ELi2ELi1ELi2ELi2ELb0EEENS1_21CollectiveEpilogueBwdISC_SD_SF_Li256ELb0ELb0ELi1EEENS1_19SingleTileSchedulerILb0ELb0ELb0ELi128EEEEEEEEEvNT_6ParamsE,"aw",@nobits
	.sectionflags	@""
	.align	16
	.zero		1024


//--------------------- .nv.shared.reserved.0     --------------------------
	.section	.nv.shared.reserved.0,"aw",@nobits
	.weak		__nv_reservedSMEM_offset_0_alias
	.size		__nv_reservedSMEM_offset_0_alias, 0, 64
	.other		__nv_reservedSMEM_offset_0_alias,@"STO_CUDA_RESERVED_SHARED STV_DEFAULT"
__nv_reservedSMEM_offset_0_alias:
	.zero		0
	.zero		64


//--------------------- .nv.global                --------------------------
	.section	.nv.global,"aw",@nobits
.nv.global:
	.type		_ZN65_INTERNAL_d6de7d86_29_flash_bwd_hdim64_bf16_sm90_cu_744032ad_28384cute1_E,@object
	.size		_ZN65_INTERNAL_d6de7d86_29_flash_bwd_hdim64_bf16_sm90_cu_744032ad_28384cute1_E,(_ZN65_INTERNAL_d6de7d86_29_flash_bwd_hdim64_bf16_sm90_cu_744032ad_28384cuda3std3__45__cpo6cbeginE - _ZN65_INTERNAL_d6de7d86_29_flash_bwd_hdim64_bf16_sm90_cu_744032ad_28384cute1_E)
_ZN65_INTERNAL_d6de7d86_29_flash_bwd_hdim64_bf16_sm90_cu_744032ad_28384cute1_E:
	.zero		1
	.type		_ZN65_INTERNAL_d6de7d86_29_flash_bwd_hdim64_bf16_sm90_cu_744032ad_28384cuda3std3__45__cpo6cbeginE,@object
	.size		_ZN65_INTERNAL_d6de7d86_29_flash_bwd_hdim64_bf16_sm90_cu_744032ad_28384cuda3std3__45__cpo6cbeginE,(_ZN65_INTERNAL_d6de7d86_29_flash_bwd_hdim64_bf16_sm90_cu_744032ad_28384cuda3std3__48in_placeE - _ZN65_INTERNAL_d6de7d86_29_flash_bwd_hdim64_bf16_sm90_cu_744032ad_28384cuda3std3__45__cpo6cbeginE)
_ZN65_INTERNAL_d6de7d86_29_flash_bwd_hdim64_bf16_sm90_cu_744032ad_28384cuda3std3__45__cpo6cbeginE:
	.zero		1
	.type		_ZN65_INTERNAL_d6de7d86_29_flash_bwd_hdim64_bf16_sm90_cu_744032ad_28384cuda3std3__48in_placeE,@object
	.size		_ZN65_INTERNAL_d6de7d86_29_flash_bwd_hdim64_bf16_sm90_cu_744032ad_28384cuda3std3__48in_placeE,(_ZN65_INTERNAL_d6de7d86_29_flash_bwd_hdim64_bf16_sm90_cu_744032ad_28384cuda3std6ranges3__45__cpo9iter_moveE - _ZN65_INTERNAL_d6de7d86_29_flash_bwd_hdim64_bf16_sm90_cu_744032ad_28384cuda3std3__48in_placeE)
_ZN65_INTERNAL_d6de7d86_29_flash_bwd_hdim64_bf16_sm90_cu_744032ad_28384cuda3std3__48in_placeE:
	.zero		1
	.type		_ZN65_INTERNAL_d6de7d86_29_flash_bwd_hdim64_bf16_sm90_cu_744032ad_28384cuda3std6ranges3__45__cpo9iter_moveE,@object
	.size		_ZN65_INTERNAL_d6de7d86_29_flash_bwd_hdim64_bf16_sm90_cu_744032ad_28384cuda3std6ranges3__45__cpo9iter_moveE,(_ZN65_INTERNAL_d6de7d86_29_flash_bwd_hdim64_bf16_sm90_cu_744032ad_28384cuda3std3__45__cpo5beginE - _ZN65_INTERNAL_d6de7d86_29_flash_bwd_hdim64_bf16_sm90_cu_744032ad_28384cuda3std6ranges3__45__cpo9iter_moveE)
_ZN65_INTERNAL_d6de7d86_29_flash_bwd_hdim64_bf16_sm90_cu_744032ad_28384cuda3std6ranges3__45__cpo9iter_moveE:
	.zero		1
	.type		_ZN65_INTERNAL_d6de7d86_29_flash_bwd_hdim64_bf16_sm90_cu_744032ad_28384cuda3std3__45__cpo5beginE,@object
	.size		_ZN65_INTERNAL_d6de7d86_29_flash_bwd_hdim64_bf16_sm90_cu_744032ad_28384cuda3std3__45__cpo5beginE,(_ZN65_INTERNAL_d6de7d86_29_flash_bwd_hdim64_bf16_sm90_cu_744032ad_28384cuda3std3__467_GLOBAL__N__d6de7d86_29_flash_bwd_hdim64_bf16_sm90_cu_744032ad_28386ignoreE - _ZN65_INTERNAL_d6de7d86_29_flash_bwd_hdim64_bf16_sm90_cu_744032ad_28384cuda3std3__45__cpo5beginE)
_ZN65_INTERNAL_d6de7d86_29_flash_bwd_hdim64_bf16_sm90_cu_744032ad_28384cuda3std3__45__cpo5beginE:
	.zero		1
	.type		_ZN65_INTERNAL_d6de7d86_29_flash_bwd_hdim64_bf16_sm90_cu_744032ad_28384cuda3std3__467_GLOBAL__N__d6de7d86_29_flash_bwd_hdim64_bf16_sm90_cu_744032ad_28386ignoreE,@object
	.size		_ZN65_INTERNAL_d6de7d86_29_flash_bwd_hdim64_bf16_sm90_cu_744032ad_28384cuda3std3__467_GLOBAL__N__d6de7d86_29_flash_bwd_hdim64_bf16_sm90_cu_744032ad_28386ignoreE,(_ZN65_INTERNAL_d6de7d86_29_flash_bwd_hdim64_bf16_sm90_cu_744032ad_28384cute7productE - _ZN65_INTERNAL_d6de7d86_29_flash_bwd_hdim64_bf16_sm90_cu_744032ad_28384cuda3std3__467_GLOBAL__N__d6de7d86_29_flash_bwd_hdim64_bf16_sm90_cu_744032ad_28386ignoreE)
_ZN65_INTERNAL_d6de7d86_29_flash_bwd_hdim64_bf16_sm90_cu_744032ad_28384cuda3std3__467_GLOBAL__N__d6de7d86_29_flash_bwd_hdim64_bf16_sm90_cu_744032ad_28386ignoreE:
	.zero		1
	.type		_ZN65_INTERNAL_d6de7d86_29_flash_bwd_hdim64_bf16_sm90_cu_744032ad_28384cute7productE,@object
	.size		_ZN65_INTERNAL_d6de7d86_29_flash_bwd_hdim64_bf16_sm90_cu_744032ad_28384cute7productE,(_ZN65_INTERNAL_d6de7d86_29_flash_bwd_hdim64_bf16_sm90_cu_744032ad_28384cuda3std3__45__cpo3endE - _ZN65_INTERNAL_d6de7d86_29_flash_bwd_hdim64_bf16_sm90_cu_744032ad_28384cute7productE)
_ZN65_INTERNAL_d6de7d86_29_flash_bwd_hdim64_bf16_sm90_cu_744032ad_28384cute7productE:
	.zero		1
	.type		_ZN65_INTERNAL_d6de7d86_29_flash_bwd_hdim64_bf16_sm90_cu_744032ad_28384cuda3std3__45__cpo3endE,@object
	.size		_ZN65_INTERNAL_d6de7d86_29_flash_bwd_hdim64_bf16_sm90_cu_744032ad_28384cuda3std3__45__cpo3endE,(_ZN65_INTERNAL_d6de7d86_29_flash_bwd_hdim64_bf16_sm90_cu_744032ad_28384cuda3std3__419piecewise_constructE - _ZN65_INTERNAL_d6de7d86_29_flash_bwd_hdim64_bf16_sm90_cu_744032ad_28384cuda3std3__45__cpo3endE)
_ZN65_INTERNAL_d6de7d86_29_flash_bwd_hdim64_bf16_sm90_cu_744032ad_28384cuda3std3__45__cpo3endE:
	.zero		1
	.type		_ZN65_INTERNAL_d6de7d86_29_flash_bwd_hdim64_bf16_sm90_cu_744032ad_28384cuda3std3__419piecewise_constructE,@object
	.size		_ZN65_INTERNAL_d6de7d86_29_flash_bwd_hdim64_bf16_sm90_cu_744032ad_28384cuda3std3__419piecewise_constructE,(_ZN65_INTERNAL_d6de7d86_29_flash_bwd_hdim64_bf16_sm90_cu_744032ad_28384cuda3std3__45__cpo4cendE - _ZN65_INTERNAL_d6de7d86_29_flash_bwd_hdim64_bf16_sm90_cu_744032ad_28384cuda3std3__419piecewise_constructE)
_ZN65_INTERNAL_d6de7d86_29_flash_bwd_hdim64_bf16_sm90_cu_744032ad_28384cuda3std3__419piecewise_constructE:
	.zero		1
	.type		_ZN65_INTERNAL_d6de7d86_29_flash_bwd_hdim64_bf16_sm90_cu_744032ad_28384cuda3std3__45__cpo4cendE,@object
	.size		_ZN65_INTERNAL_d6de7d86_29_flash_bwd_hdim64_bf16_sm90_cu_744032ad_28384cuda3std3__45__cpo4cendE,(_ZN65_INTERNAL_d6de7d86_29_flash_bwd_hdim64_bf16_sm90_cu_744032ad_28384cuda3std6ranges3__45__cpo4swapE - _ZN65_INTERNAL_d6de7d86_29_flash_bwd_hdim64_bf16_sm90_cu_744032ad_28384cuda3std3__45__cpo4cendE)
_ZN65_INTERNAL_d6de7d86_29_flash_bwd_hdim64_bf16_sm90_cu_744032ad_28384cuda3std3__45__cpo4cendE:
	.zero		1
	.type		_ZN65_INTERNAL_d6de7d86_29_flash_bwd_hdim64_bf16_sm90_cu_744032ad_28384cuda3std6ranges3__45__cpo4swapE,@object
	.size		_ZN65_INTERNAL_d6de7d86_29_flash_bwd_hdim64_bf16_sm90_cu_744032ad_28384cuda3std6ranges3__45__cpo4swapE,(.L_7 - _ZN65_INTERNAL_d6de7d86_29_flash_bwd_hdim64_bf16_sm90_cu_744032ad_28384cuda3std6ranges3__45__cpo4swapE)
_ZN65_INTERNAL_d6de7d86_29_flash_bwd_hdim64_bf16_sm90_cu_744032ad_28384cuda3std6ranges3__45__cpo4swapE:
	.zero		1
.L_7:


//--------------------- .nv.shared._ZN7cutlass13device_kernelIN5flash11enable_sm90INS1_16FlashAttnBwdSm90INS1_25CollectiveMainloopBwdSm90ILi2ELi2ELi2EN4cute5tupleIJNS5_1CILi1EEES8_S8_EEENS6_IJNS7_ILi128EEESA_NS7_ILi64EEEEEENS_10bfloat16_tEfNS_4arch4Sm90ELb0ELb0ELb0ELb0ELb1ELb1ELb0ELb0ELi2ELi1ELi2ELi2ELb0EEENS1_21CollectiveEpilogueBwdISC_SD_SF_Li256ELb0ELb0ELi1EEENS1_19SingleTileSchedulerILb0ELb0ELb0ELi128EEEEEEEEEvNT_6ParamsE --------------------------
	.section	.nv.shared._ZN7cutlass13device_kernelIN5flash11enable_sm90INS1_16FlashAttnBwdSm90INS1_25CollectiveMainloopBwdSm90ILi2ELi2ELi2EN4cute5tupleIJNS5_1CILi1EEES8_S8_EEENS6_IJNS7_ILi128EEESA_NS7_ILi64EEEEEENS_10bfloat16_tEfNS_4arch4Sm90ELb0ELb0ELb0ELb0ELb1ELb1ELb0ELb0ELi2ELi1ELi2ELi2ELb0EEENS1_21CollectiveEpilogueBwdISC_SD_SF_Li256ELb0ELb0ELi1EEENS1_19SingleTileSchedulerILb0ELb0ELb0ELi128EEEEEEEEEvNT_6ParamsE,"aw",@nobits
	.sectionflags	@""
	.align	16
	.zero		1024


//--------------------- .nv.shared._ZN7cutlass13device_kernelIN5flash11enable_sm90INS1_16FlashAttnBwdSm90INS1_25CollectiveMainloopBwdSm90ILi2ELi2ELi2EN4cute5tupleIJNS5_1CILi1EEES8_S8_EEENS6_IJNS7_ILi128EEESA_NS7_ILi64EEEEEENS_10bfloat16_tEfNS_4arch4Sm90ELb0ELb0ELb0ELb0ELb0ELb1ELb0ELb0ELi2ELi1ELi2ELi2ELb0EEENS1_24CollectiveEpilogueBwdGQAISC_fSF_Li256ELb0ELb0EEENS1_19SingleTileSchedulerILb0ELb0ELb0ELi128EEEEEEEEEvNT_6ParamsE --------------------------
	.section	.nv.shared._ZN7cutlass13device_kernelIN5flash11enable_sm90INS1_16FlashAttnBwdSm90INS1_25CollectiveMainloopBwdSm90ILi2ELi2ELi2EN4cute5tupleIJNS5_1CILi1EEES8_S8_EEENS6_IJNS7_ILi128EEESA_NS7_ILi64EEEEEENS_10bfloat16_tEfNS_4arch4Sm90ELb0ELb0ELb0ELb0ELb0ELb1ELb0ELb0ELi2ELi1ELi2ELi2ELb0EEENS1_24CollectiveEpilogueBwdGQAISC_fSF_Li256ELb0ELb0EEENS1_19SingleTileSchedulerILb0ELb0ELb0ELi128EEEEEEEEEvNT_6ParamsE,"aw",@nobits
	.sectionflags	@""
	.align	16
	.zero		1024


//--------------------- .nv.shared._ZN7cutlass13device_kernelIN5flash11enable_sm90INS1_16FlashAttnBwdSm90INS1_25CollectiveMainloopBwdSm90ILi2ELi2ELi2EN4cute5tupleIJNS5_1CILi1EEES8_S8_EEENS6_IJNS7_ILi128EEESA_NS7_ILi64EEEEEENS_10bfloat16_tEfNS_4arch4Sm90ELb0ELb0ELb0ELb0ELb1ELb1ELb0ELb0ELi2ELi1ELi2ELi2ELb0EEENS1_24CollectiveEpilogueBwdGQAISC_fSF_Li256ELb0ELb1EEENS1_19SingleTileSchedulerILb0ELb0ELb0ELi128EEEEEEEEEvNT_6ParamsE --------------------------
	.section	.nv.shared._ZN7cutlass13device_kernelIN5flash11enable_sm90INS1_16FlashAttnBwdSm90INS1_25CollectiveMainloopBwdSm90ILi2ELi2ELi2EN4cute5tupleIJNS5_1CILi1EEES8_S8_EEENS6_IJNS7_ILi128EEESA_NS7_ILi64EEEEEENS_10bfloat16_tEfNS_4arch4Sm90ELb0ELb0ELb0ELb0ELb1ELb1ELb0ELb0ELi2ELi1ELi2ELi2ELb0EEENS1_24CollectiveEpilogueBwdGQAISC_fSF_Li256ELb0ELb1EEENS1_19SingleTileSchedulerILb0ELb0ELb0ELi128EEEEEEEEEvNT_6ParamsE,"aw",@nobits
	.sectionflags	@""
	.align	16
	.zero		1024


//--------------------- .nv.shared._ZN7cutlass13device_kernelIN5flash11enable_sm90INS1_16FlashAttnBwdSm90INS1_25CollectiveMainloopBwdSm90ILi2ELi2ELi2EN4cute5tupleIJNS5_1CILi1EEES8_S8_EEENS6_IJNS7_ILi128EEESA_NS7_ILi64EEEEEENS_10bfloat16_tEfNS_4arch4Sm90ELb0ELb0ELb0ELb1ELb0ELb1ELb0ELb0ELi2ELi1ELi2ELi2ELb0EEENS1_21CollectiveEpilogueBwdISC_SD_SF_Li256ELb1ELb0ELi1EEENS1_19SingleTileSchedulerILb1ELb0ELb0ELi128EEEEEEEEEvNT_6ParamsE --------------------------
	.section	.nv.shared._ZN7cutlass13device_kernelIN5flash11enable_sm90INS1_16FlashAttnBwdSm90INS1_25CollectiveMainloopBwdSm90ILi2ELi2ELi2EN4cute5tupleIJNS5_1CILi1EEES8_S8_EEENS6_IJNS7_ILi128EEESA_NS7_ILi64EEEEEENS_10bfloat16_tEfNS_4arch4Sm90ELb0ELb0ELb0ELb1ELb0ELb1ELb0ELb0ELi2ELi1ELi2ELi2ELb0EEENS1_21CollectiveEpilogueBwdISC_SD_SF_Li256ELb1ELb0ELi1EEENS1_19SingleTileSchedulerILb1ELb0ELb0ELi128EEEEEEEEEvNT_6ParamsE,"aw",@nobits
	.sectionflags	@""
	.align	16
	.zero		1024


//--------------------- .nv.shared._ZN7cutlass13device_kernelIN5flash11enable_sm90INS1_16FlashAttnBwdSm90INS1_25CollectiveMainloopBwdSm90ILi2ELi2ELi2EN4cute5tupleIJNS5_1CILi1EEES8_S8_EEENS6_IJNS7_ILi128EEESA_NS7_ILi64EEEEEENS_10bfloat16_tEfNS_4arch4Sm90ELb0ELb0ELb0ELb1ELb1ELb1ELb0ELb0ELi2ELi1ELi2ELi2ELb0EEENS1_21CollectiveEpilogueBwdISC_SD_SF_Li256ELb1ELb0ELi1EEENS1_19SingleTileSchedulerILb1ELb0ELb0ELi128EEEEEEEEEvNT_6ParamsE --------------------------
	.section	.nv.shared._ZN7cutlass13device_kernelIN5flash11enable_sm90INS1_16FlashAttnBwdSm90INS1_25CollectiveMainloopBwdSm90ILi2ELi2ELi2EN4cute5tupleIJNS5_1CILi1EEES8_S8_EEENS6_IJNS7_ILi128EEESA_NS7_ILi64EEEEEENS_10bfloat16_tEfNS_4arch4Sm90ELb0ELb0ELb0ELb1ELb1ELb1ELb0ELb0ELi2ELi1ELi2ELi2ELb0EEENS1_21CollectiveEpilogueBwdISC_SD_SF_Li256ELb1ELb0ELi1EEENS1_19SingleTileSchedulerILb1ELb0ELb0ELi128EEEEEEEEEvNT_6ParamsE,"aw",@nobits
	.sectionflags	@""
	.align	16
	.zero		1024


//--------------------- .nv.shared._ZN7cutlass13device_kernelIN5flash11enable_sm90INS1_16FlashAttnBwdSm90INS1_25CollectiveMainloopBwdSm90ILi2ELi2ELi2EN4cute5tupleIJNS5_1CILi1EEES8_S8_EEENS6_IJNS7_ILi128EEESA_NS7_ILi64EEEEEENS_10bfloat16_tEfNS_4arch4Sm90ELb0ELb0ELb0ELb1ELb0ELb1ELb0ELb0ELi2ELi1ELi2ELi2ELb0EEENS1_24CollectiveEpilogueBwdGQAISC_fSF_Li256ELb1ELb0EEENS1_19SingleTileSchedulerILb1ELb0ELb0ELi128EEEEEEEEEvNT_6ParamsE --------------------------
	.section	.nv.shared._ZN7cutlass13device_kernelIN5flash11enable_sm90INS1_16FlashAttnBwdSm90INS1_25CollectiveMainloopBwdSm90ILi2ELi2ELi2EN4cute5tupleIJNS5_1CILi1EEES8_S8_EEENS6_IJNS7_ILi128EEESA_NS7_ILi64EEEEEENS_10bfloat16_tEfNS_4arch4Sm90ELb0ELb0ELb0ELb1ELb0ELb1ELb0ELb0ELi2ELi1ELi2ELi2ELb0EEENS1_24CollectiveEpilogueBwdGQAISC_fSF_Li256ELb1ELb0EEENS1_19SingleTileSchedulerILb1ELb0ELb0ELi128EEEEEEEEEvNT_6ParamsE,"aw",@nobits
	.sectionflags	@""
	.align	16
	.zero		1024


//--------------------- .nv.shared._ZN7cutlass13device_kernelIN5flash11enable_sm90INS1_16FlashAttnBwdSm90INS1_25CollectiveMainloopBwdSm90ILi2ELi2ELi2EN4cute5tupleIJNS5_1CILi1EEES8_S8_EEENS6_IJNS7_ILi128EEESA_NS7_ILi64EEEEEENS_10bfloat16_tEfNS_4arch4Sm90ELb0ELb0ELb0ELb1ELb1ELb1ELb0ELb0ELi2ELi1ELi2ELi2ELb0EEENS1_24CollectiveEpilogueBwdGQAISC_fSF_Li256ELb1ELb1EEENS1_19SingleTileSchedulerILb1ELb0ELb0ELi128EEEEEEEEEvNT_6ParamsE --------------------------
	.section	.nv.shared._ZN7cutlass13device_kernelIN5flash11enable_sm90INS1_16FlashAttnBwdSm90INS1_25CollectiveMainloopBwdSm90ILi2ELi2ELi2EN4cute5tupleIJNS5_1CILi1EEES8_S8_EEENS6_IJNS7_ILi128EEESA_NS7_ILi64EEEEEENS_10bfloat16_tEfNS_4arch4Sm90ELb0ELb0ELb0ELb1ELb1ELb1ELb0ELb0ELi2ELi1ELi2ELi2ELb0EEENS1_24CollectiveEpilogueBwdGQAISC_fSF_Li256ELb1ELb1EEENS1_19SingleTileSchedulerILb1ELb0ELb0ELi128EEEEEEEEEvNT_6ParamsE,"aw",@nobits
	.sectionflags	@""
	.align	16
	.zero		1024


//--------------------- .nv.shared._ZN7cutlass13device_kernelIN5flash11enable_sm90INS1_16FlashAttnBwdSm90INS1_25CollectiveMainloopBwdSm90ILi2ELi2ELi2EN4cute5tupleIJNS5_1CILi1EEES8_S8_EEENS6_IJNS7_ILi128EEESA_NS7_ILi64EEEEEENS_10bfloat16_tEfNS_4arch4Sm90ELb0ELb1ELb0ELb0ELb0ELb1ELb0ELb0ELi2ELi1ELi2ELi2ELb0EEENS1_21CollectiveEpilogueBwdISC_SD_SF_Li256ELb0ELb0ELi1EEENS1_19SingleTileSchedulerILb0ELb0ELb0ELi128EEEEEEEEEvNT_6ParamsE --------------------------
	.section	.nv.shared._ZN7cutlass13device_kernelIN5flash11enable_sm90INS1_16FlashAttnBwdSm90INS1_25CollectiveMainloopBwdSm90ILi2ELi2ELi2EN4cute5tupleIJNS5_1CILi1EEES8_S8_EEENS6_IJNS7_ILi128EEESA_NS7_ILi64EEEEEENS_10bfloat16_tEfNS_4arch4Sm90ELb0ELb1ELb0ELb0ELb0ELb1ELb0ELb0ELi2ELi1ELi2ELi2ELb0EEENS1_21CollectiveEpilogueBwdISC_SD_SF_Li256ELb0ELb0ELi1EEENS1_19SingleTileSchedulerILb0ELb0ELb0ELi128EEEEEEEEEvNT_6ParamsE,"aw",@nobits
	.sectionflags	@""
	.align	16
	.zero		1024


//--------------------- .nv.shared._ZN7cutlass13device_kernelIN5flash11enable_sm90INS1_16FlashAttnBwdSm90INS1_25CollectiveMainloopBwdSm90ILi2ELi2ELi2EN4cute5tupleIJNS5_1CILi1EEES8_S8_EEENS6_IJNS7_ILi128EEESA_NS7_ILi64EEEEEENS_10bfloat16_tEfNS_4arch4Sm90ELb0ELb1ELb0ELb0ELb1ELb1ELb0ELb0ELi2ELi1ELi2ELi2ELb0EEENS1_21CollectiveEpilogueBwdISC_SD_SF_Li256ELb0ELb0ELi1EEENS1_19SingleTileSchedulerILb0ELb0ELb0ELi128EEEEEEEEEvNT_6ParamsE --------------------------
	.section	.nv.shared._ZN7cutlass13device_kernelIN5flash11enable_sm90INS1_16FlashAttnBwdSm90INS1_25CollectiveMainloopBwdSm90ILi2ELi2ELi2EN4cute5tupleIJNS5_1CILi1EEES8_S8_EEENS6_IJNS7_ILi128EEESA_NS7_ILi64EEEEEENS_10bfloat16_tEfNS_4arch4Sm90ELb0ELb1ELb0ELb0ELb1ELb1ELb0ELb0ELi2ELi1ELi2ELi2ELb0EEENS1_21CollectiveEpilogueBwdISC_SD_SF_Li256ELb0ELb0ELi1EEENS1_19SingleTileSchedulerILb0ELb0ELb0ELi128EEEEEEEEEvNT_6ParamsE,"aw",@nobits
	.sectionflags	@""
	.align	16
	.zero		1024


//--------------------- .nv.shared._ZN7cutlass13device_kernelIN5flash11enable_sm90INS1_16FlashAttnBwdSm90INS1_25CollectiveMainloopBwdSm90ILi2ELi2ELi2EN4cute5tupleIJNS5_1CILi1EEES8_S8_EEENS6_IJNS7_ILi128EEESA_NS7_ILi64EEEEEENS_10bfloat16_tEfNS_4arch4Sm90ELb0ELb1ELb0ELb0ELb0ELb1ELb0ELb0ELi2ELi1ELi2ELi2ELb0EEENS1_24CollectiveEpilogueBwdGQAISC_fSF_Li256ELb0ELb0EEENS1_19SingleTileSchedulerILb0ELb0ELb0ELi128EEEEEEEEEvNT_6ParamsE --------------------------
	.section	.nv.shared._ZN7cutlass13device_kernelIN5flash11enable_sm90INS1_16FlashAttnBwdSm90INS1_25CollectiveMainloopBwdSm90ILi2ELi2ELi2EN4cute5tupleIJNS5_1CILi1EEES8_S8_EEENS6_IJNS7_ILi128EEESA_NS7_ILi64EEEEEENS_10bfloat16_tEfNS_4arch4Sm90ELb0ELb1ELb0ELb0ELb0ELb1ELb0ELb0ELi2ELi1ELi2ELi2ELb0EEENS1_24CollectiveEpilogueBwdGQAISC_fSF_Li256ELb0ELb0EEENS1_19SingleTileSchedulerILb0ELb0ELb0ELi128EEEEEEEEEvNT_6ParamsE,"aw",@nobits
	.sectionflags	@""
	.align	16
	.zero		1024


//--------------------- .nv.shared._ZN7cutlass13device_kernelIN5flash11enable_sm90INS1_16FlashAttnBwdSm90INS1_25CollectiveMainloopBwdSm90ILi2ELi2ELi2EN4cute5tupleIJNS5_1CILi1EEES8_S8_EEENS6_IJNS7_ILi128EEESA_NS7_ILi64EEEEEENS_10bfloat16_tEfNS_4arch4Sm90ELb0ELb1ELb0ELb0ELb1ELb1ELb0ELb0ELi2ELi1ELi2ELi2ELb0EEENS1_24CollectiveEpilogueBwdGQAISC_fSF_Li256ELb0ELb1EEENS1_19SingleTileSchedulerILb0ELb0ELb0ELi128EEEEEEEEEvNT_6ParamsE --------------------------
	.section	.nv.shared._ZN7cutlass13device_kernelIN5flash11enable_sm90INS1_16FlashAttnBwdSm90INS1_25CollectiveMainloopBwdSm90ILi2ELi2ELi2EN4cute5tupleIJNS5_1CILi1EEES8_S8_EEENS6_IJNS7_ILi128EEESA_NS7_ILi64EEEEEENS_10bfloat16_tEfNS_4arch4Sm90ELb0ELb1ELb0ELb0ELb1ELb1ELb0ELb0ELi2ELi1ELi2ELi2ELb0EEENS1_24CollectiveEpilogueBwdGQAISC_fSF_Li256ELb0ELb1EEENS1_19SingleTileSchedulerILb0ELb0ELb0ELi128EEEEEEEEEvNT_6ParamsE,"aw",@nobits
	.sectionflags	@""
	.align	16
	.zero		1024


//--------------------- .nv.shared._ZN7cutlass13device_kernelIN5flash11enable_sm90INS1_16FlashAttnBwdSm90INS1_25CollectiveMainloopBwdSm90ILi2ELi2ELi2EN4cute5tupleIJNS5_1CILi1EEES8_S8_EEENS6_IJNS7_ILi128EEESA_NS7_ILi64EEEEEENS_10bfloat16_tEfNS_4arch4Sm90ELb0ELb1ELb0ELb1ELb0ELb1ELb0ELb0ELi2ELi1ELi2ELi2ELb0EEENS1_21CollectiveEpilogueBwdISC_SD_SF_Li256ELb1ELb0ELi1EEENS1_19SingleTileSchedulerILb1ELb0ELb0ELi128EEEEEEEEEvNT_6ParamsE --------------------------
	.section	.nv.shared._ZN7cutlass13device_kernelIN5flash11enable_sm90INS1_16FlashAttnBwdSm90INS1_25CollectiveMainloopBwdSm90ILi2ELi2ELi2EN4cute5tupleIJNS5_1CILi1EEES8_S8_EEENS6_IJNS7_ILi128EEESA_NS7_ILi64EEEEEENS_10bfloat16_tEfNS_4arch4Sm90ELb0ELb1ELb0ELb1ELb0ELb1ELb0ELb0ELi2ELi1ELi2ELi2ELb0EEENS1_21CollectiveEpilogueBwdISC_SD_SF_Li256ELb1ELb0ELi1EEENS1_19SingleTileSchedulerILb1ELb0ELb0ELi128EEEEEEEEEvNT_6ParamsE,"aw",@nobits
	.sectionflags	@""
	.align	16
	.zero		1024


//--------------------- .nv.shared._ZN7cutlass13device_kernelIN5flash11enable_sm90INS1_16FlashAttnBwdSm90INS1_25CollectiveMainloopBwdSm90ILi2ELi2ELi2EN4cute5tupleIJNS5_1CILi1EEES8_S8_EEENS6_IJNS7_ILi128EEESA_NS7_ILi64EEEEEENS_10bfloat16_tEfNS_4arch4Sm90ELb0ELb1ELb0ELb1ELb1ELb1ELb0ELb0ELi2ELi1ELi2ELi2ELb0EEENS1_21CollectiveEpilogueBwdISC_SD_SF_Li256ELb1ELb0ELi1EEENS1_19SingleTileSchedulerILb1ELb0ELb0ELi128EEEEEEEEEvNT_6ParamsE --------------------------
	.section	.nv.shared._ZN7cutlass13device_kernelIN5flash11enable_sm90INS1_16FlashAttnBwdSm90INS1_25CollectiveMainloopBwdSm90ILi2ELi2ELi2EN4cute5tupleIJNS5_1CILi1EEES8_S8_EEENS6_IJNS7_ILi128EEESA_NS7_ILi64EEEEEENS_10bfloat16_tEfNS_4arch4Sm90ELb0ELb1ELb0ELb1ELb1ELb1ELb0ELb0ELi2ELi1ELi2ELi2ELb0EEENS1_21CollectiveEpilogueBwdISC_SD_SF_Li256ELb1ELb0ELi1EEENS1_19SingleTileSchedulerILb1ELb0ELb0ELi128EEEEEEEEEvNT_6ParamsE,"aw",@nobits
	.sectionflags	@""
	.align	16
	.zero		1024


//--------------------- .nv.shared._ZN7cutlass13device_kernelIN5flash11enable_sm90INS1_16FlashAttnBwdSm90INS1_25CollectiveMainloopBwdSm90ILi2ELi2ELi2EN4cute5tupleIJNS5_1CILi1EEES8_S8_EEENS6_IJNS7_ILi128EEESA_NS7_ILi64EEEEEENS_10bfloat16_tEfNS_4arch4Sm90ELb0ELb1ELb0ELb1ELb0ELb1ELb0ELb0ELi2ELi1ELi2ELi2ELb0EEENS1_24CollectiveEpilogueBwdGQAISC_fSF_Li256ELb1ELb0EEENS1_19SingleTileSchedulerILb1ELb0ELb0ELi128EEEEEEEEEvNT_6ParamsE --------------------------
	.section	.nv.shared._ZN7cutlass13device_kernelIN5flash11enable_sm90INS1_16FlashAttnBwdSm90INS1_25CollectiveMainloopBwdSm90ILi2ELi2ELi2EN4cute5tupleIJNS5_1CILi1EEES8_S8_EEENS6_IJNS7_ILi128EEESA_NS7_ILi64EEEEEENS_10bfloat16_tEfNS_4arch4Sm90ELb0ELb1ELb0ELb1ELb0ELb1ELb0ELb0ELi2ELi1ELi2ELi2ELb0EEENS1_24CollectiveEpilogueBwdGQAISC_fSF_Li256ELb1ELb0EEENS1_19SingleTileSchedulerILb1ELb0ELb0ELi128EEEEEEEEEvNT_6ParamsE,"aw",@nobits
	.sectionflags	@""
	.align	16
	.zero		1024


//--------------------- .nv.shared._ZN7cutlass13device_kernelIN5flash11enable_sm90INS1_16FlashAttnBwdSm90INS1_25CollectiveMainloopBwdSm90ILi2ELi2ELi2EN4cute5tupleIJNS5_1CILi1EEES8_S8_EEENS6_IJNS7_ILi128EEESA_NS7_ILi64EEEEEENS_10bfloat16_tEfNS_4arch4Sm90ELb0ELb1ELb0ELb1ELb1ELb1ELb0ELb0ELi2ELi1ELi2ELi2ELb0EEENS1_24CollectiveEpilogueBwdGQAISC_fSF_Li256ELb1ELb1EEENS1_19SingleTileSchedulerILb1ELb0ELb0ELi128EEEEEEEEEvNT_6ParamsE --------------------------
	.section	.nv.shared._ZN7cutlass13device_kernelIN5flash11enable_sm90INS1_16FlashAttnBwdSm90INS1_25CollectiveMainloopBwdSm90ILi2ELi2ELi2EN4cute5tupleIJNS5_1CILi1EEES8_S8_EEENS6_IJNS7_ILi128EEESA_NS7_ILi64EEEEEENS_10bfloat16_tEfNS_4arch4Sm90ELb0ELb1ELb0ELb1ELb1ELb1ELb0ELb0ELi2ELi1ELi2ELi2ELb0EEENS1_24CollectiveEpilogueBwdGQAISC_fSF_Li256ELb1ELb1EEENS1_19SingleTileSchedulerILb1ELb0ELb0ELi128EEEEEEEEEvNT_6ParamsE,"aw",@nobits
	.sectionflags	@""
	.align	16
	.zero		1024


//--------------------- .nv.shared._ZN7cutlass13device_kernelIN5flash11enable_sm90INS1_16FlashAttnBwdSm90INS1_25CollectiveMainloopBwdSm90ILi2ELi2ELi2EN4cute5tupleIJNS5_1CILi1EEES8_S8_EEENS6_IJNS7_ILi128EEESA_NS7_ILi64EEEEEENS_10bfloat16_tEfNS_4arch4Sm90ELb1ELb0ELb0ELb0ELb0ELb1ELb0ELb0ELi2ELi1ELi2ELi2ELb0EEENS1_21CollectiveEpilogueBwdISC_SD_SF_Li256ELb0ELb0ELi1EEENS1_25SingleTileBwdLPTSchedulerILb0ELi128ELb0EEEEEEEEEvNT_6ParamsE --------------------------
	.section	.nv.shared._ZN7cutlass13device_kernelIN5flash11enable_sm90INS1_16FlashAttnBwdSm90INS1_25CollectiveMainloopBwdSm90ILi2ELi2ELi2EN4cute5tupleIJNS5_1CILi1EEES8_S8_EEENS6_IJNS7_ILi128EEESA_NS7_ILi64EEEEEENS_10bfloat16_tEfNS_4arch4Sm90ELb1ELb0ELb0ELb0ELb0ELb1ELb0ELb0ELi2ELi1ELi2ELi2ELb0EEENS1_21CollectiveEpilogueBwdISC_SD_SF_Li256ELb0ELb0ELi1EEENS1_25SingleTileBwdLPTSchedulerILb0ELi128ELb0EEEEEEEEEvNT_6ParamsE,"aw",@nobits
	.sectionflags	@""
	.align	16
	.zero		1024


//--------------------- .nv.shared._ZN7cutlass13device_kernelIN5flash11enable_sm90INS1_16FlashAttnBwdSm90INS1_25CollectiveMainloopBwdSm90ILi2ELi2ELi2EN4cute5tupleIJNS5_1CILi1EEES8_S8_EEENS6_IJNS7_ILi128EEESA_NS7_ILi64EEEEEENS_10bfloat16_tEfNS_4arch4Sm90ELb1ELb0ELb0ELb0ELb1ELb1ELb0ELb0ELi2ELi1ELi2ELi2ELb0EEENS1_21CollectiveEpilogueBwdISC_SD_SF_Li256ELb0ELb0ELi1EEENS1_25SingleTileBwdLPTSchedulerILb0ELi128ELb1EEEEEEEEEvNT_6ParamsE --------------------------
	.section	.nv.shared._ZN7cutlass13device_kernelIN5flash11enable_sm90INS1_16FlashAttnBwdSm90INS1_25CollectiveMainloopBwdSm90ILi2ELi2ELi2EN4cute5tupleIJNS5_1CILi1EEES8_S8_EEENS6_IJNS7_ILi128EEESA_NS7_ILi64EEEEEENS_10bfloat16_tEfNS_4arch4Sm90ELb1ELb0ELb0ELb0ELb1ELb1ELb0ELb0ELi2ELi1ELi2ELi2ELb0EEENS1_21CollectiveEpilogueBwdISC_SD_SF_Li256ELb0ELb0ELi1EEENS1_25SingleTileBwdLPTSchedulerILb0ELi128ELb1EEEEEEEEEvNT_6ParamsE,"aw",@nobits
	.sectionflags	@""
	.align	16
	.zero		1024


//--------------------- .nv.shared._ZN7cutlass13device_kernelIN5flash11enable_sm90INS1_16FlashAttnBwdSm90INS1_25CollectiveMainloopBwdSm90ILi2ELi2ELi2EN4cute5tupleIJNS5_1CILi1EEES8_S8_EEENS6_IJNS7_ILi128EEESA_NS7_ILi64EEEEEENS_10bfloat16_tEfNS_4arch4Sm90ELb1ELb0ELb0ELb0ELb0ELb1ELb0ELb0ELi2ELi1ELi2ELi2ELb0EEENS1_24CollectiveEpilogueBwdGQAISC_fSF_Li256ELb0ELb0EEENS1_25SingleTileBwdLPTSchedulerILb0ELi128ELb0EEEEEEEEEvNT_6ParamsE --------------------------
	.section	.nv.shared._ZN7cutlass13device_kernelIN5flash11enable_sm90INS1_16FlashAttnBwdSm90INS1_25CollectiveMainloopBwdSm90ILi2ELi2ELi2EN4cute5tupleIJNS5_1CILi1EEES8_S8_EEENS6_IJNS7_ILi128EEESA_NS7_ILi64EEEEEENS_10bfloat16_tEfNS_4arch4Sm90ELb1ELb0ELb0ELb0ELb0ELb1ELb0ELb0ELi2ELi1ELi2ELi2ELb0EEENS1_24CollectiveEpilogueBwdGQAISC_fSF_Li256ELb0ELb0EEENS1_25SingleTileBwdLPTSchedulerILb0ELi128ELb0EEEEEEEEEvNT_6ParamsE,"aw",@nobits
	.sectionflags	@""
	.align	16
	.zero		1024


//--------------------- .nv.shared._ZN7cutlass13device_kernelIN5flash11enable_sm90INS1_16FlashAttnBwdSm90INS1_25CollectiveMainloopBwdSm90ILi2ELi2ELi2EN4cute5tupleIJNS5_1CILi1EEES8_S8_EEENS6_IJNS7_ILi128EEESA_NS7_ILi64EEEEEENS_10bfloat16_tEfNS_4arch4Sm90ELb1ELb0ELb0ELb0ELb1ELb1ELb0ELb0ELi2ELi1ELi2ELi2ELb0EEENS1_24CollectiveEpilogueBwdGQAISC_fSF_Li256ELb0ELb1EEENS1_25SingleTileBwdLPTSchedulerILb0ELi128ELb1EEEEEEEEEvNT_6ParamsE --------------------------
	.section	.nv.shared._ZN7cutlass13device_kernelIN5flash11enable_sm90INS1_16FlashAttnBwdSm90INS1_25CollectiveMainloopBwdSm90ILi2ELi2ELi2EN4cute5tupleIJNS5_1CILi1EEES8_S8_EEENS6_IJNS7_ILi128EEESA_NS7_ILi64EEEEEENS_10bfloat16_tEfNS_4arch4Sm90ELb1ELb0ELb0ELb0ELb1ELb1ELb0ELb0ELi2ELi1ELi2ELi2ELb0EEENS1_24CollectiveEpilogueBwdGQAISC_fSF_Li256ELb0ELb1EEENS1_25SingleTileBwdLPTSchedulerILb0ELi128ELb1EEEEEEEEEvNT_6ParamsE,"aw",@nobits
	.sectionflags	@""
	.align	16
	.zero		1024


//--------------------- .nv.shared._ZN7cutlass13device_kernelIN5flash22FlashAttnBwdPreprocessIN4cute5tupleIJNS3_1CILi128EEENS5_ILi64EEEEEENS_10bfloat16_tEfNS_4arch4Sm90ELb1ELb0EEEEEvNT_6ParamsE --------------------------
	.section	.nv.shared._ZN7cutlass13device_kernelIN5flash22FlashAttnBwdPreprocessIN4cute5tupleIJNS3_1CILi128EEENS5_ILi64EEEEEENS_10bfloat16_tEfNS_4arch4Sm90ELb1ELb0EEEEEvNT_6ParamsE,"aw",@nobits
	.sectionflags	@""
	.align	16
	.zero		1024


//--------------------- .nv.shared._ZN7cutlass13device_kernelIN5flash11enable_sm90INS1_16FlashAttnBwdSm90INS1_25CollectiveMainloopBwdSm90ILi2ELi2ELi2EN4cute5tupleIJNS5_1CILi1EEES8_S8_EEENS6_IJNS7_ILi128EEESA_NS7_ILi64EEEEEENS_10bfloat16_tEfNS_4arch4Sm90ELb1ELb0ELb0ELb1ELb0ELb1ELb0ELb0ELi2ELi1ELi2ELi2ELb0EEENS1_21CollectiveEpilogueBwdISC_SD_SF_Li256ELb1ELb0ELi1EEENS1_25SingleTileBwdLPTSchedulerILb1ELi128ELb0EEEEEEEEEvNT_6ParamsE --------------------------
	.section	.nv.shared._ZN7cutlass13device_kernelIN5flash11enable_sm90INS1_16FlashAttnBwdSm90INS1_25CollectiveMainloopBwdSm90ILi2ELi2ELi2EN4cute5tupleIJNS5_1CILi1EEES8_S8_EEENS6_IJNS7_ILi128EEESA_NS7_ILi64EEEEEENS_10bfloat16_tEfNS_4arch4Sm90ELb1ELb0ELb0ELb1ELb0ELb1ELb0ELb0ELi2ELi1ELi2ELi2ELb0EEENS1_21CollectiveEpilogueBwdISC_SD_SF_Li256ELb1ELb0ELi1EEENS1_25SingleTileBwdLPTSchedulerILb1ELi128ELb0EEEEEEEEEvNT_6ParamsE,"aw",@nobits
	.sectionflags	@""
	.align	16
	.zero		1024


//--------------------- .nv.shared._ZN7cutlass13device_kernelIN5flash11enable_sm90INS1_16FlashAttnBwdSm90INS1_25CollectiveMainloopBwdSm90ILi2ELi2ELi2EN4cute5tupleIJNS5_1CILi1EEES8_S8_EEENS6_IJNS7_ILi128EEESA_NS7_ILi64EEEEEENS_10bfloat16_tEfNS_4arch4Sm90ELb1ELb0ELb0ELb1ELb1ELb1ELb0ELb0ELi2ELi1ELi2ELi2ELb0EEENS1_21CollectiveEpilogueBwdISC_SD_SF_Li256ELb1ELb0ELi1EEENS1_25SingleTileBwdLPTSchedulerILb1ELi128ELb1EEEEEEEEEvNT_6ParamsE --------------------------
	.section	.nv.shared._ZN7cutlass13device_kernelIN5flash11enable_sm90INS1_16FlashAttnBwdSm90INS1_25CollectiveMainloopBwdSm90ILi2ELi2ELi2EN4cute5tupleIJNS5_1CILi1EEES8_S8_EEENS6_IJNS7_ILi128EEESA_NS7_ILi64EEEEEENS_10bfloat16_tEfNS_4arch4Sm90ELb1ELb0ELb0ELb1ELb1ELb1ELb0ELb0ELi2ELi1ELi2ELi2ELb0EEENS1_21CollectiveEpilogueBwdISC_SD_SF_Li256ELb1ELb0ELi1EEENS1_25SingleTileBwdLPTSchedulerILb1ELi128ELb1EEEEEEEEEvNT_6ParamsE,"aw",@nobits
	.sectionflags	@""
	.align	16
	.zero		1024


//--------------------- .nv.shared._ZN7cutlass13device_kernelIN5flash11enable_sm90INS1_16FlashAttnBwdSm90INS1_25CollectiveMainloopBwdSm90ILi2ELi2ELi2EN4cute5tupleIJNS5_1CILi1EEES8_S8_EEENS6_IJNS7_ILi128EEESA_NS7_ILi64EEEEEENS_10bfloat16_tEfNS_4arch4Sm90ELb1ELb0ELb0ELb1ELb0ELb1ELb0ELb0ELi2ELi1ELi2ELi2ELb0EEENS1_24CollectiveEpilogueBwdGQAISC_fSF_Li256ELb1ELb0EEENS1_25SingleTileBwdLPTSchedulerILb1ELi128ELb0EEEEEEEEEvNT_6ParamsE --------------------------
	.section	.nv.shared._ZN7cutlass13device_kernelIN5flash11enable_sm90INS1_16FlashAttnBwdSm90INS1_25CollectiveMainloopBwdSm90ILi2ELi2ELi2EN4cute5tupleIJNS5_1CILi1EEES8_S8_EEENS6_IJNS7_ILi128EEESA_NS7_ILi64EEEEEENS_10bfloat16_tEfNS_4arch4Sm90ELb1ELb0ELb0ELb1ELb0ELb1ELb0ELb0ELi2ELi1ELi2ELi2ELb0EEENS1_24CollectiveEpilogueBwdGQAISC_fSF_Li256ELb1ELb0EEENS1_25SingleTileBwdLPTSchedulerILb1ELi128ELb0EEEEEEEEEvNT_6ParamsE,"aw",@nobits
	.sectionflags	@""
	.align	16
	.zero		1024


//--------------------- .nv.shared._ZN7cutlass13device_kernelIN5flash32FlashAttnBwdPostprocessConvertdQIN4cute5tupleIJNS3_1CILi128EEENS5_ILi64EEEEEENS_10bfloat16_tEfNS_4arch4Sm90ELi256ENS3_8TiledMMAINS3_8MMA_AtomIJNS3_4SM904GMMA27MMA_64x64x16_F32BF16BF16_RSILNSF_5MajorE0ELSH_1ELNSF_7ScaleInE1ELSI_1EEEEEENS3_6LayoutINS4_IJNS5_ILi2EEENS5_ILi1EEESN_EEENS4_IJSN_NS5_ILi0EEESP_EEEEENS4_IJNS3_10UnderscoreESS_SS_EEEEELb0EEEEEvNT_6ParamsE --------------------------
	.section	.nv.shared._ZN7cutlass13device_kernelIN5flash32FlashAttnBwdPostprocessConvertdQIN4cute5tupleIJNS3_1CILi128EEENS5_ILi64EEEEEENS_10bfloat16_tEfNS_4arch4Sm90ELi256ENS3_8TiledMMAINS3_8MMA_AtomIJNS3_4SM904GMMA27MMA_64x64x16_F32BF16BF16_RSILNSF_5MajorE0ELSH_1ELNSF_7ScaleInE1ELSI_1EEEEEENS3_6LayoutINS4_IJNS5_ILi2EEENS5_ILi1EEESN_EEENS4_IJSN_NS5_ILi0EEESP_EEEEENS4_IJNS3_10UnderscoreESS_SS_EEEEELb0EEEEEvNT_6ParamsE,"aw",@nobits
	.sectionflags	@""
	.align	16
	.zero		1024


//--------------------- .nv.shared._ZN7cutlass13device_kernelIN5flash32FlashAttnBwdPostprocessConvertdQIN4cute5tupleIJNS3_1CILi128EEENS5_ILi64EEEEEENS_10bfloat16_tEfNS_4arch4Sm90ELi256ENS3_8TiledMMAINS3_8MMA_AtomIJNS3_4SM904GMMA27MMA_64x64x16_F32BF16BF16_SSILNSF_5MajorE0ELSH_1ELNSF_7ScaleInE1ELSI_1EEEEEENS3_6LayoutINS4_IJNS5_ILi2EEENS5_ILi1EEESN_EEENS4_IJSN_NS5_ILi0EEESP_EEEEENS4_IJNS3_10UnderscoreESS_SS_EEEEELb0EEEEEvNT_6ParamsE --------------------------
	.section	.nv.shared._ZN7cutlass13device_kernelIN5flash32FlashAttnBwdPostprocessConvertdQIN4cute5tupleIJNS3_1CILi128EEENS5_ILi64EEEEEENS_10bfloat16_tEfNS_4arch4Sm90ELi256ENS3_8TiledMMAINS3_8MMA_AtomIJNS3_4SM904GMMA27MMA_64x64x16_F32BF16BF16_SSILNSF_5MajorE0ELSH_1ELNSF_7ScaleInE1ELSI_1EEEEEENS3_6LayoutINS4_IJNS5_ILi2EEENS5_ILi1EEESN_EEENS4_IJSN_NS5_ILi0EEESP_EEEEENS4_IJNS3_10UnderscoreESS_SS_EEEEELb0EEEEEvNT_6ParamsE,"aw",@nobits
	.sectionflags	@""
	.align	16
	.zero		1024


//--------------------- .nv.shared._ZN7cutlass13device_kernelIN5flash11enable_sm90INS1_16FlashAttnBwdSm90INS1_25CollectiveMainloopBwdSm90ILi2ELi2ELi2EN4cute5tupleIJNS5_1CILi1EEES8_S8_EEENS6_IJNS7_ILi128EEESA_NS7_ILi64EEEEEENS_10bfloat16_tEfNS_4arch4Sm90ELb1ELb0ELb0ELb1ELb1ELb1ELb0ELb0ELi2ELi1ELi2ELi2ELb0EEENS1_24CollectiveEpilogueBwdGQAISC_fSF_Li256ELb1ELb1EEENS1_25SingleTileBwdLPTSchedulerILb1ELi128ELb1EEEEEEEEEvNT_6ParamsE --------------------------
	.section	.nv.shared._ZN7cutlass13device_kernelIN5flash11enable_sm90INS1_16FlashAttnBwdSm90INS1_25CollectiveMainloopBwdSm90ILi2ELi2ELi2EN4cute5tupleIJNS5_1CILi1EEES8_S8_EEENS6_IJNS7_ILi128EEESA_NS7_ILi64EEEEEENS_10bfloat16_tEfNS_4arch4Sm90ELb1ELb0ELb0ELb1ELb1ELb1ELb0ELb0ELi2ELi1ELi2ELi2ELb0EEENS1_24CollectiveEpilogueBwdGQAISC_fSF_Li256ELb1ELb1EEENS1_25SingleTileBwdLPTSchedulerILb1ELi128ELb1EEEEEEEEEvNT_6ParamsE,"aw",@nobits
	.sectionflags	@""
	.align	16
	.zero		1024


//--------------------- .nv.shared._ZN7cutlass13device_kernelIN5flash22FlashAttnBwdPreprocessIN4cute5tupleIJNS3_1CILi128EEENS5_ILi64EEEEEENS_10bfloat16_tEfNS_4arch4Sm90ELb1ELb1EEEEEvNT_6ParamsE --------------------------
	.section	.nv.shared._ZN7cutlass13device_kernelIN5flash22FlashAttnBwdPreprocessIN4cute5tupleIJNS3_1CILi128EEENS5_ILi64EEEEEENS_10bfloat16_tEfNS_4arch4Sm90ELb1ELb1EEEEEvNT_6ParamsE,"aw",@nobits
	.sectionflags	@""
	.align	16
	.zero		1024


//--------------------- .nv.constant0._ZN7cutlass13device_kernelIN5flash11enable_sm90INS1_16FlashAttnBwdSm90INS1_25CollectiveMainloopBwdSm90ILi2ELi2ELi2EN4cute5tupleIJNS5_1CILi1EEES8_S8_EEENS6_IJNS7_ILi128EEESA_NS7_ILi64EEEEEENS_10bfloat16_tEfNS_4arch4Sm90ELb0ELb0ELb0ELb0ELb0ELb1ELb0ELb0ELi2ELi1ELi2ELi2ELb0EEENS1_21CollectiveEpilogueBwdISC_SD_SF_Li256ELb0ELb0ELi1EEENS1_19SingleTileSchedulerILb0ELb0ELb0ELi128EEEEEEEEEvNT_6ParamsE --------------------------
	.section	.nv.constant0._ZN7cutlass13device_kernelIN5flash11enable_sm90INS1_16FlashAttnBwdSm90INS1_25CollectiveMainloopBwdSm90ILi2ELi2ELi2EN4cute5tupleIJNS5_1CILi1EEES8_S8_EEENS6_IJNS7_ILi128EEESA_NS7_ILi64EEEEEENS_10bfloat16_tEfNS_4arch4Sm90ELb0ELb0ELb0ELb0ELb0ELb1ELb0ELb0ELi2ELi1ELi2ELi2ELb0EEENS1_21CollectiveEpilogueBwdISC_SD_SF_Li256ELb0ELb0ELi1EEENS1_19SingleTileSchedulerILb0ELb0ELb0ELi128EEEEEEEEEvNT_6ParamsE,"a",@progbits
	.sectionflags	@""
	.align	4
.nv.constant0._ZN7cutlass13device_kernelIN5flash11enable_sm90INS1_16FlashAttnBwdSm90INS1_25CollectiveMainloopBwdSm90ILi2ELi2ELi2EN4cute5tupleIJNS5_1CILi1EEES8_S8_EEENS6_IJNS7_ILi128EEESA_NS7_ILi64EEEEEENS_10bfloat16_tEfNS_4arch4Sm90ELb0ELb0ELb0ELb0ELb0ELb1ELb0ELb0ELi2ELi1ELi2ELi2ELb0EEENS1_21CollectiveEpilogueBwdISC_SD_SF_Li256ELb0ELb0ELi1EEENS1_19SingleTileSchedulerILb0ELb0ELb0ELi128EEEEEEEEEvNT_6ParamsE:
	.zero		3200


//--------------------- .nv.constant0._ZN7cutlass13device_kernelIN5flash11enable_sm90INS1_16FlashAttnBwdSm90INS1_25CollectiveMainloopBwdSm90ILi2ELi2ELi2EN4cute5tupleIJNS5_1CILi1EEES8_S8_EEENS6_IJNS7_ILi128EEESA_NS7_ILi64EEEEEENS_10bfloat16_tEfNS_4arch4Sm90ELb0ELb0ELb0ELb0ELb1ELb1ELb0ELb0ELi2ELi1ELi2ELi2ELb0EEENS1_21CollectiveEpilogueBwdISC_SD_SF_Li256ELb0ELb0ELi1EEENS1_19SingleTileSchedulerILb0ELb0ELb0ELi128EEEEEEEEEvNT_6ParamsE --------------------------
	.section	.nv.constant0._ZN7cutlass13device_kernelIN5flash11enable_sm90INS1_16FlashAttnBwdSm90INS1_25CollectiveMainloopBwdSm90ILi2ELi2ELi2EN4cute5tupleIJNS5_1CILi1EEES8_S8_EEENS6_IJNS7_ILi128EEESA_NS7_ILi64EEEEEENS_10bfloat16_tEfNS_4arch4Sm90ELb0ELb0ELb0ELb0ELb1ELb1ELb0ELb0ELi2ELi1ELi2ELi2ELb0EEENS1_21CollectiveEpilogueBwdISC_SD_SF_Li256ELb0ELb0ELi1EEENS1_19SingleTileSchedulerILb0ELb0ELb0ELi128EEEEEEEEEvNT_6ParamsE,"a",@progbits
	.sectionflags	@""
	.align	4
.nv.constant0._ZN7cutlass13device_kernelIN5flash11enable_sm90INS1_16FlashAttnBwdSm90INS1_25CollectiveMainloopBwdSm90ILi2ELi2ELi2EN4cute5tupleIJNS5_1CILi1EEES8_S8_EEENS6_IJNS7_ILi128EEESA_NS7_ILi64EEEEEENS_10bfloat16_tEfNS_4arch4Sm90ELb0ELb0ELb0ELb0ELb1ELb1ELb0ELb0ELi2ELi1ELi2ELi2ELb0EEENS1_21CollectiveEpilogueBwdISC_SD_SF_Li256ELb0ELb0ELi1EEENS1_19SingleTileSchedulerILb0ELb0ELb0ELi128EEEEEEEEEvNT_6ParamsE:
	.zero		3200


//--------------------- .nv.constant0._ZN7cutlass13device_kernelIN5flash11enable_sm90INS1_16FlashAttnBwdSm90INS1_25CollectiveMainloopBwdSm90ILi2ELi2ELi2EN4cute5tupleIJNS5_1CILi1EEES8_S8_EEENS6_IJNS7_ILi128EEESA_NS7_ILi64EEEEEENS_10bfloat16_tEfNS_4arch4Sm90ELb0ELb0ELb0ELb0ELb0ELb1ELb0ELb0ELi2ELi1ELi2ELi2ELb0EEENS1_24CollectiveEpilogueBwdGQAISC_fSF_Li256ELb0ELb0EEENS1_19SingleTileSchedulerILb0ELb0ELb0ELi128EEEEEEEEEvNT_6ParamsE --------------------------
	.section	.nv.constant0._ZN7cutlass13device_kernelIN5flash11enable_sm90INS1_16FlashAttnBwdSm90INS1_25CollectiveMainloopBwdSm90ILi2ELi2ELi2EN4cute5tupleIJNS5_1CILi1EEES8_S8_EEENS6_IJNS7_ILi128EEESA_NS7_ILi64EEEEEENS_10bfloat16_tEfNS_4arch4Sm90ELb0ELb0ELb0ELb0ELb0ELb1ELb0ELb0ELi2ELi1ELi2ELi2ELb0EEENS1_24CollectiveEpilogueBwdGQAISC_fSF_Li256ELb0ELb0EEENS1_19SingleTileSchedulerILb0ELb0ELb0ELi128EEEEEEEEEvNT_6ParamsE,"a",@progbits
	.sectionflags	@""
	.align	4
.nv.constant0._ZN7cutlass13device_kernelIN5flash11enable_sm90INS1_16FlashAttnBwdSm90INS1_25CollectiveMainloopBwdSm90ILi2ELi2ELi2EN4cute5tupleIJNS5_1CILi1EEES8_S8_EEENS6_IJNS7_ILi128EEESA_NS7_ILi64EEEEEENS_10bfloat16_tEfNS_4arch4Sm90ELb0ELb0ELb0ELb0ELb0ELb1ELb0ELb0ELi2ELi1ELi2ELi2ELb0EEENS1_24CollectiveEpilogueBwdGQAISC_fSF_Li256ELb0ELb0EEENS1_19SingleTileSchedulerILb0ELb0ELb0ELi128EEEEEEEEEvNT_6ParamsE:
	.zero		2560


//--------------------- .nv.constant0._ZN7cutlass13device_kernelIN5flash11enable_sm90INS1_16FlashAttnBwdSm90INS1_25CollectiveMainloopBwdSm90ILi2ELi2ELi2EN4cute5tupleIJNS5_1CILi1EEES8_S8_EEENS6_IJNS7_ILi128EEESA_NS7_ILi64EEEEEENS_10bfloat16_tEfNS_4arch4Sm90ELb0ELb0ELb0ELb0ELb1ELb1ELb0ELb0ELi2ELi1ELi2ELi2ELb0EEENS1_24CollectiveEpilogueBwdGQAISC_fSF_Li256ELb0ELb1EEENS1_19SingleTileSchedulerILb0ELb0ELb0ELi128EEEEEEEEEvNT_6ParamsE --------------------------
	.section	.nv.constant0._ZN7cutlass13device_kernelIN5flash11enable_sm90INS1_16FlashAttnBwdSm90INS1_25CollectiveMainloopBwdSm90ILi2ELi2ELi2EN4cute5tupleIJNS5_1CILi1EEES8_S8_EEENS6_IJNS7_ILi128EEESA_NS7_ILi64EEEEEENS_10bfloat16_tEfNS_4arch4Sm90ELb0ELb0ELb0ELb0ELb1ELb1ELb0ELb0ELi2ELi1ELi2ELi2ELb0EEENS1_24CollectiveEpilogueBwdGQAISC_fSF_Li256ELb0ELb1EEENS1_19SingleTileSchedulerILb0ELb0ELb0ELi128EEEEEEEEEvNT_6ParamsE,"a",@progbits
	.sectionflags	@""
	.align	4
.nv.constant0._ZN7cutlass13device_kernelIN5flash11enable_sm90INS1_16FlashAttnBwdSm90INS1_25CollectiveMainloopBwdSm90ILi2ELi2ELi2EN4cute5tupleIJNS5_1CILi1EEES8_S8_EEENS6_IJNS7_ILi128EEESA_NS7_ILi64EEEEEENS_10bfloat16_tEfNS_4arch4Sm90ELb0ELb0ELb0ELb0ELb1ELb1ELb0ELb0ELi2ELi1ELi2ELi2ELb0EEENS1_24CollectiveEpilogueBwdGQAISC_fSF_Li256ELb0ELb1EEENS1_19SingleTileSchedulerILb0ELb0ELb0ELi128EEEEEEEEEvNT_6ParamsE:
	.zero		2560


//--------------------- .nv.constant0._ZN7cutlass13device_kernelIN5flash11enable_sm90INS1_16FlashAttnBwdSm90INS1_25CollectiveMainloopBwdSm90ILi2ELi2ELi2EN4cute5tupleIJNS5_1CILi1EEES8_S8_EEENS6_IJNS7_ILi128EEESA_NS7_ILi64EEEEEENS_10bfloat16_tEfNS_4arch4Sm90ELb0ELb0ELb0ELb1ELb0ELb1ELb0ELb0ELi2ELi1ELi2ELi2ELb0EEENS1_21CollectiveEpilogueBwdISC_SD_SF_Li256ELb1ELb0ELi1EEENS1_19SingleTileSchedulerILb1ELb0ELb0ELi128EEEEEEEEEvNT_6ParamsE --------------------------
	.section	.nv.constant0._ZN7cutlass13device_kernelIN5flash11enable_sm90INS1_16FlashAttnBwdSm90INS1_25CollectiveMainloopBwdSm90ILi2ELi2ELi2EN4cute5tupleIJNS5_1CILi1EEES8_S8_EEENS6_IJNS7_ILi128EEESA_NS7_ILi64EEEEEENS_10bfloat16_tEfNS_4arch4Sm90ELb0ELb0ELb0ELb1ELb0ELb1ELb0ELb0ELi2ELi1ELi2ELi2ELb0EEENS1_21CollectiveEpilogueBwdISC_SD_SF_Li256ELb1ELb0ELi1EEENS1_19SingleTileSchedulerILb1ELb0ELb0ELi128EEEEEEEEEvNT_6ParamsE,"a",@progbits
	.sectionflags	@""
	.align	4
.nv.constant0._ZN7cutlass13device_kernelIN5flash11enable_sm90INS1_16FlashAttnBwdSm90INS1_25CollectiveMainloopBwdSm90ILi2ELi2ELi2EN4cute5tupleIJNS5_1CILi1EEES8_S8_EEENS6_IJNS7_ILi128EEESA_NS7_ILi64EEEEEENS_10bfloat16_tEfNS_4arch4Sm90ELb0ELb0ELb0ELb1ELb0ELb1ELb0ELb0ELi2ELi1ELi2ELi2ELb0EEENS1_21CollectiveEpilogueBwdISC_SD_SF_Li256ELb1ELb0ELi1EEENS1_19SingleTileSchedulerILb1ELb0ELb0ELi128EEEEEEEEEvNT_6ParamsE:
	.zero		2560


//--------------------- .nv.constant0._ZN7cutlass13device_kernelIN5flash11enable_sm90INS1_16FlashAttnBwdSm90INS1_25CollectiveMainloopBwdSm90ILi2ELi2ELi2EN4cute5tupleIJNS5_1CILi1EEES8_S8_EEENS6_IJNS7_ILi128EEESA_NS7_ILi64EEEEEENS_10bfloat16_tEfNS_4arch4Sm90ELb0ELb0ELb0ELb1ELb1ELb1ELb0ELb0ELi2ELi1ELi2ELi2ELb0EEENS1_21CollectiveEpilogueBwdISC_SD_SF_Li256ELb1ELb0ELi1EEENS1_19SingleTileSchedulerILb1ELb0ELb0ELi128EEEEEEEEEvNT_6ParamsE --------------------------
	.section	.nv.constant0._ZN7cutlass13device_kernelIN5flash11enable_sm90INS1_16FlashAttnBwdSm90INS1_25CollectiveMainloopBwdSm90ILi2ELi2ELi2EN4cute5tupleIJNS5_1CILi1EEES8_S8_EEENS6_IJNS7_ILi128EEESA_NS7_ILi64EEEEEENS_10bfloat16_tEfNS_4arch4Sm90ELb0ELb0ELb0ELb1ELb1ELb1ELb0ELb0ELi2ELi1ELi2ELi2ELb0EEENS1_21CollectiveEpilogueBwdISC_SD_SF_Li256ELb1ELb0ELi1EEENS1_19SingleTileSchedulerILb1ELb0ELb0ELi128EEEEEEEEEvNT_6ParamsE,"a",@progbits
	.sectionflags	@""
	.align	4
.nv.constant0._ZN7cutlass13device_kernelIN5flash11enable_sm90INS1_16FlashAttnBwdSm90INS1_25CollectiveMainloopBwdSm90ILi2ELi2ELi2EN4cute5tupleIJNS5_1CILi1EEES8_S8_EEENS6_IJNS7_ILi128EEESA_NS7_ILi64EEEEEENS_10bfloat16_tEfNS_4arch4Sm90ELb0ELb0ELb0ELb1ELb1ELb1ELb0ELb0ELi2ELi1ELi2ELi2ELb0EEENS1_21CollectiveEpilogueBwdISC_SD_SF_Li256ELb1ELb0ELi1EEENS1_19SingleTileSchedulerILb1ELb0ELb0ELi128EEEEEEEEEvNT_6ParamsE:
	.zero		2560


//--------------------- .nv.constant0._ZN7cutlass13device_kernelIN5flash11enable_sm90INS1_16FlashAttnBwdSm90INS1_25CollectiveMainloopBwdSm90ILi2ELi2ELi2EN4cute5tupleIJNS5_1CILi1EEES8_S8_EEENS6_IJNS7_ILi128EEESA_NS7_ILi64EEEEEENS_10bfloat16_tEfNS_4arch4Sm90ELb0ELb0ELb0ELb1ELb0ELb1ELb0ELb0ELi2ELi1ELi2ELi2ELb0EEENS1_24CollectiveEpilogueBwdGQAISC_fSF_Li256ELb1ELb0EEENS1_19SingleTileSchedulerILb1ELb0ELb0ELi128EEEEEEEEEvNT_6ParamsE --------------------------
	.section	.nv.constant0._ZN7cutlass13device_kernelIN5flash11enable_sm90INS1_16FlashAttnBwdSm90INS1_25CollectiveMainloopBwdSm90ILi2ELi2ELi2EN4cute5tupleIJNS5_1CILi1EEES8_S8_EEENS6_IJNS7_ILi128EEESA_NS7_ILi64EEEEEENS_10bfloat16_tEfNS_4arch4Sm90ELb0ELb0ELb0ELb1ELb0ELb1ELb0ELb0ELi2ELi1ELi2ELi2ELb0EEENS1_24CollectiveEpilogueBwdGQAISC_fSF_Li256ELb1ELb0EEENS1_19SingleTileSchedulerILb1ELb0ELb0ELi128EEEEEEEEEvNT_6ParamsE,"a",@progbits
	.sectionflags	@""
	.align	4
.nv.constant0._ZN7cutlass13device_kernelIN5flash11enable_sm90INS1_16FlashAttnBwdSm90INS1_25CollectiveMainloopBwdSm90ILi2ELi2ELi2EN4cute5tupleIJNS5_1CILi1EEES8_S8_EEENS6_IJNS7_ILi128EEESA_NS7_ILi64EEEEEENS_10bfloat16_tEfNS_4arch4Sm90ELb0ELb0ELb0ELb1ELb0ELb1ELb0ELb0ELi2ELi1ELi2ELi2ELb0EEENS1_24CollectiveEpilogueBwdGQAISC_fSF_Li256ELb1ELb0EEENS1_19SingleTileSchedulerILb1ELb0ELb0ELi128EEEEEEEEEvNT_6ParamsE:
	.zero		2560


//--------------------- .nv.constant0._ZN7cutlass13device_kernelIN5flash11enable_sm90INS1_16FlashAttnBwdSm90INS1_25CollectiveMainloopBwdSm90ILi2ELi2ELi2EN4cute5tupleIJNS5_1CILi1EEES8_S8_EEENS6_IJNS7_ILi128EEESA_NS7_ILi64EEEEEENS_10bfloat16_tEfNS_4arch4Sm90ELb0ELb0ELb0ELb1ELb1ELb1ELb0ELb0ELi2ELi1ELi2ELi2ELb0EEENS1_24CollectiveEpilogueBwdGQAISC_fSF_Li256ELb1ELb1EEENS1_19SingleTileSchedulerILb1ELb0ELb0ELi128EEEEEEEEEvNT_6ParamsE --------------------------
	.section	.nv.constant0._ZN7cutlass13device_kernelIN5flash11enable_sm90INS1_16FlashAttnBwdSm90INS1_25CollectiveMainloopBwdSm90ILi2ELi2ELi2EN4cute5tupleIJNS5_1CILi1EEES8_S8_EEENS6_IJNS7_ILi128EEESA_NS7_ILi64EEEEEENS_10bfloat16_tEfNS_4arch4Sm90ELb0ELb0ELb0ELb1ELb1ELb1ELb0ELb0ELi2ELi1ELi2ELi2ELb0EEENS1_24CollectiveEpilogueBwdGQAISC_fSF_Li256ELb1ELb1EEENS1_19SingleTileSchedulerILb1ELb0ELb0ELi128EEEEEEEEEvNT_6ParamsE,"a",@progbits
	.sectionflags	@""
	.align	4
.nv.constant0._ZN7cutlass13device_kernelIN5flash11enable_sm90INS1_16FlashAttnBwdSm90INS1_25CollectiveMainloopBwdSm90ILi2ELi2ELi2EN4cute5tupleIJNS5_1CILi1EEES8_S8_EEENS6_IJNS7_ILi128EEESA_NS7_ILi64EEEEEENS_10bfloat16_tEfNS_4arch4Sm90ELb0ELb0ELb0ELb1ELb1ELb1ELb0ELb0ELi2ELi1ELi2ELi2ELb0EEENS1_24CollectiveEpilogueBwdGQAISC_fSF_Li256ELb1ELb1EEENS1_19SingleTileSchedulerILb1ELb0ELb0ELi128EEEEEEEEEvNT_6ParamsE:
	.zero		2560


//--------------------- .nv.constant0._ZN7cutlass13device_kernelIN5flash11enable_sm90INS1_16FlashAttnBwdSm90INS1_25CollectiveMainloopBwdSm90ILi2ELi2ELi2EN4cute5tupleIJNS5_1CILi1EEES8_S8_EEENS6_IJNS7_ILi128EEESA_NS7_ILi64EEEEEENS_10bfloat16_tEfNS_4arch4Sm90ELb0ELb1ELb0ELb0ELb0ELb1ELb0ELb0ELi2ELi1ELi2ELi2ELb0EEENS1_21CollectiveEpilogueBwdISC_SD_SF_Li256ELb0ELb0ELi1EEENS1_19SingleTileSchedulerILb0ELb0ELb0ELi128EEEEEEEEEvNT_6ParamsE --------------------------
	.section	.nv.constant0._ZN7cutlass13device_kernelIN5flash11enable_sm90INS1_16FlashAttnBwdSm90INS1_25CollectiveMainloopBwdSm90ILi2ELi2ELi2EN4cute5tupleIJNS5_1CILi1EEES8_S8_EEENS6_IJNS7_ILi128EEESA_NS7_ILi64EEEEEENS_10bfloat16_tEfNS_4arch4Sm90ELb0ELb1ELb0ELb0ELb0ELb1ELb0ELb0ELi2ELi1ELi2ELi2ELb0EEENS1_21CollectiveEpilogueBwdISC_SD_SF_Li256ELb0ELb0ELi1EEENS1_19SingleTileSchedulerILb0ELb0ELb0ELi128EEEEEEEEEvNT_6ParamsE,"a",@progbits
	.sectionflags	@""
	.align	4
.nv.constant0._ZN7cutlass13device_kernelIN5flash11enable_sm90INS1_16FlashAttnBwdSm90INS1_25CollectiveMainloopBwdSm90ILi2ELi2ELi2EN4cute5tupleIJNS5_1CILi1EEES8_S8_EEENS6_IJNS7_ILi128EEESA_NS7_ILi64EEEEEENS_10bfloat16_tEfNS_4arch4Sm90ELb0ELb1ELb0ELb0ELb0ELb1ELb0ELb0ELi2ELi1ELi2ELi2ELb0EEENS1_21CollectiveEpilogueBwdISC_SD_SF_Li256ELb0ELb0ELi1EEENS1_19SingleTileSchedulerILb0ELb0ELb0ELi128EEEEEEEEEvNT_6ParamsE:
	.zero		3200


//--------------------- .nv.constant0._ZN7cutlass13device_kernelIN5flash11enable_sm90INS1_16FlashAttnBwdSm90INS1_25CollectiveMainloopBwdSm90ILi2ELi2ELi2EN4cute5tupleIJNS5_1CILi1EEES8_S8_EEENS6_IJNS7_ILi128EEESA_NS7_ILi64EEEEEENS_10bfloat16_tEfNS_4arch4Sm90ELb0ELb1ELb0ELb0ELb1ELb1ELb0ELb0ELi2ELi1ELi2ELi2ELb0EEENS1_21CollectiveEpilogueBwdISC_SD_SF_Li256ELb0ELb0ELi1EEENS1_19SingleTileSchedulerILb0ELb0ELb0ELi128EEEEEEEEEvNT_6ParamsE --------------------------
	.section	.nv.constant0._ZN7cutlass13device_kernelIN5flash11enable_sm90INS1_16FlashAttnBwdSm90INS1_25CollectiveMainloopBwdSm90ILi2ELi2ELi2EN4cute5tupleIJNS5_1CILi1EEES8_S8_EEENS6_IJNS7_ILi128EEESA_NS7_ILi64EEEEEENS_10bfloat16_tEfNS_4arch4Sm90ELb0ELb1ELb0ELb0ELb1ELb1ELb0ELb0ELi2ELi1ELi2ELi2ELb0EEENS1_21CollectiveEpilogueBwdISC_SD_SF_Li256ELb0ELb0ELi1EEENS1_19SingleTileSchedulerILb0ELb0ELb0ELi128EEEEEEEEEvNT_6ParamsE,"a",@progbits
	.sectionflags	@""
	.align	4
.nv.constant0._ZN7cutlass13device_kernelIN5flash11enable_sm90INS1_16FlashAttnBwdSm90INS1_25CollectiveMainloopBwdSm90ILi2ELi2ELi2EN4cute5tupleIJNS5_1CILi1EEES8_S8_EEENS6_IJNS7_ILi128EEESA_NS7_ILi64EEEEEENS_10bfloat16_tEfNS_4arch4Sm90ELb0ELb1ELb0ELb0ELb1ELb1ELb0ELb0ELi2ELi1ELi2ELi2ELb0EEENS1_21CollectiveEpilogueBwdISC_SD_SF_Li256ELb0ELb0ELi1EEENS1_19SingleTileSchedulerILb0ELb0ELb0ELi128EEEEEEEEEvNT_6ParamsE:
	.zero		3200


//--------------------- .nv.constant0._ZN7cutlass13device_kernelIN5flash11enable_sm90INS1_16FlashAttnBwdSm90INS1_25CollectiveMainloopBwdSm90ILi2ELi2ELi2EN4cute5tupleIJNS5_1CILi1EEES8_S8_EEENS6_IJNS7_ILi128EEESA_NS7_ILi64EEEEEENS_10bfloat16_tEfNS_4arch4Sm90ELb0ELb1ELb0ELb0ELb0ELb1ELb0ELb0ELi2ELi1ELi2ELi2ELb0EEENS1_24CollectiveEpilogueBwdGQAISC_fSF_Li256ELb0ELb0EEENS1_19SingleTileSchedulerILb0ELb0ELb0ELi128EEEEEEEEEvNT_6ParamsE --------------------------
	.section	.nv.constant0._ZN7cutlass13device_kernelIN5flash11enable_sm90INS1_16FlashAttnBwdSm90INS1_25CollectiveMainloopBwdSm90ILi2ELi2ELi2EN4cute5tupleIJNS5_1CILi1EEES8_S8_EEENS6_IJNS7_ILi128EEESA_NS7_ILi64EEEEEENS_10bfloat16_tEfNS_4arch4Sm90ELb0ELb1ELb0ELb0ELb0ELb1ELb0ELb0ELi2ELi1ELi2ELi2ELb0EEENS1_24CollectiveEpilogueBwdGQAISC_fSF_Li256ELb0ELb0EEENS1_19SingleTileSchedulerILb0ELb0ELb0ELi128EEEEEEEEEvNT_6ParamsE,"a",@progbits
	.sectionflags	@""
	.align	4
.nv.constant0._ZN7cutlass13device_kernelIN5flash11enable_sm90INS1_16FlashAttnBwdSm90INS1_25CollectiveMainloopBwdSm90ILi2ELi2ELi2EN4cute5tupleIJNS5_1CILi1EEES8_S8_EEENS6_IJNS7_ILi128EEESA_NS7_ILi64EEEEEENS_10bfloat16_tEfNS_4arch4Sm90ELb0ELb1ELb0ELb0ELb0ELb1ELb0ELb0ELi2ELi1ELi2ELi2ELb0EEENS1_24CollectiveEpilogueBwdGQAISC_fSF_Li256ELb0ELb0EEENS1_19SingleTileSchedulerILb0ELb0ELb0ELi128EEEEEEEEEvNT_6ParamsE:
	.zero		2560


//--------------------- .nv.constant0._ZN7cutlass13device_kernelIN5flash11enable_sm90INS1_16FlashAttnBwdSm90INS1_25CollectiveMainloopBwdSm90ILi2ELi2ELi2EN4cute5tupleIJNS5_1CILi1EEES8_S8_EEENS6_IJNS7_ILi128EEESA_NS7_ILi64EEEEEENS_10bfloat16_tEfNS_4arch4Sm90ELb0ELb1ELb0ELb0ELb1ELb1ELb0ELb0ELi2ELi1ELi2ELi2ELb0EEENS1_24CollectiveEpilogueBwdGQAISC_fSF_Li256ELb0ELb1EEENS1_19SingleTileSchedulerILb0ELb0ELb0ELi128EEEEEEEEEvNT_6ParamsE --------------------------
	.section	.nv.constant0._ZN7cutlass13device_kernelIN5flash11enable_sm90INS1_16FlashAttnBwdSm90INS1_25CollectiveMainloopBwdSm90ILi2ELi2ELi2EN4cute5tupleIJNS5_1CILi1EEES8_S8_EEENS6_IJNS7_ILi128EEESA_NS7_ILi64EEEEEENS_10bfloat16_tEfNS_4arch4Sm90ELb0ELb1ELb0ELb0ELb1ELb1ELb0ELb0ELi2ELi1ELi2ELi2ELb0EEENS1_24CollectiveEpilogueBwdGQAISC_fSF_Li256ELb0ELb1EEENS1_19SingleTileSchedulerILb0ELb0ELb0ELi128EEEEEEEEEvNT_6ParamsE,"a",@progbits
	.sectionflags	@""
	.align	4
.nv.constant0._ZN7cutlass13device_kernelIN5flash11enable_sm90INS1_16FlashAttnBwdSm90INS1_25CollectiveMainloopBwdSm90ILi2ELi2ELi2EN4cute5tupleIJNS5_1CILi1EEES8_S8_EEENS6_IJNS7_ILi128EEESA_NS7_ILi64EEEEEENS_10bfloat16_tEfNS_4arch4Sm90ELb0ELb1ELb0ELb0ELb1ELb1ELb0ELb0ELi2ELi1ELi2ELi2ELb0EEENS1_24CollectiveEpilogueBwdGQAISC_fSF_Li256ELb0ELb1EEENS1_19SingleTileSchedulerILb0ELb0ELb0ELi128EEEEEEEEEvNT_6ParamsE:
	.zero		2560


//--------------------- .nv.constant0._ZN7cutlass13device_kernelIN5flash11enable_sm90INS1_16FlashAttnBwdSm90INS1_25CollectiveMainloopBwdSm90ILi2ELi2ELi2EN4cute5tupleIJNS5_1CILi1EEES8_S8_EEENS6_IJNS7_ILi128EEESA_NS7_ILi64EEEEEENS_10bfloat16_tEfNS_4arch4Sm90ELb0ELb1ELb0ELb1ELb0ELb1ELb0ELb0ELi2ELi1ELi2ELi2ELb0EEENS1_21CollectiveEpilogueBwdISC_SD_SF_Li256ELb1ELb0ELi1EEENS1_19SingleTileSchedulerILb1ELb0ELb0ELi128EEEEEEEEEvNT_6ParamsE --------------------------
	.section	.nv.constant0._ZN7cutlass13device_kernelIN5flash11enable_sm90INS1_16FlashAttnBwdSm90INS1_25CollectiveMainloopBwdSm90ILi2ELi2ELi2EN4cute5tupleIJNS5_1CILi1EEES8_S8_EEENS6_IJNS7_ILi128EEESA_NS7_ILi64EEEEEENS_10bfloat16_tEfNS_4arch4Sm90ELb0ELb1ELb0ELb1ELb0ELb1ELb0ELb0ELi2ELi1ELi2ELi2ELb0EEENS1_21CollectiveEpilogueBwdISC_SD_SF_Li256ELb1ELb0ELi1EEENS1_19SingleTileSchedulerILb1ELb0ELb0ELi128EEEEEEEEEvNT_6ParamsE,"a",@progbits
	.sectionflags	@""
	.align	4
.nv.constant0._ZN7cutlass13device_kernelIN5flash11enable_sm90INS1_16FlashAttnBwdSm90INS1_25CollectiveMainloopBwdSm90ILi2ELi2ELi2EN4cute5tupleIJNS5_1CILi1EEES8_S8_EEENS6_IJNS7_ILi128EEESA_NS7_ILi64EEEEEENS_10bfloat16_tEfNS_4arch4Sm90ELb0ELb1ELb0ELb1ELb0ELb1ELb0ELb0ELi2ELi1ELi2ELi2ELb0EEENS1_21CollectiveEpilogueBwdISC_SD_SF_Li256ELb1ELb0ELi1EEENS1_19SingleTileSchedulerILb1ELb0ELb0ELi128EEEEEEEEEvNT_6ParamsE:
	.zero		2560


//--------------------- .nv.constant0._ZN7cutlass13device_kernelIN5flash11enable_sm90INS1_16FlashAttnBwdSm90INS1_25CollectiveMainloopBwdSm90ILi2ELi2ELi2EN4cute5tupleIJNS5_1CILi1EEES8_S8_EEENS6_IJNS7_ILi128EEESA_NS7_ILi64EEEEEENS_10bfloat16_tEfNS_4arch4Sm90ELb0ELb1ELb0ELb1ELb1ELb1ELb0ELb0ELi2ELi1ELi2ELi2ELb0EEENS1_21CollectiveEpilogueBwdISC_SD_SF_Li256ELb1ELb0ELi1EEENS1_19SingleTileSchedulerILb1ELb0ELb0ELi128EEEEEEEEEvNT_6ParamsE --------------------------
	.section	.nv.constant0._ZN7cutlass13device_kernelIN5flash11enable_sm90INS1_16FlashAttnBwdSm90INS1_25CollectiveMainloopBwdSm90ILi2ELi2ELi2EN4cute5tupleIJNS5_1CILi1EEES8_S8_EEENS6_IJNS7_ILi128EEESA_NS7_ILi64EEEEEENS_10bfloat16_tEfNS_4arch4Sm90ELb0ELb1ELb0ELb1ELb1ELb1ELb0ELb0ELi2ELi1ELi2ELi2ELb0EEENS1_21CollectiveEpilogueBwdISC_SD_SF_Li256ELb1ELb0ELi1EEENS1_19SingleTileSchedulerILb1ELb0ELb0ELi128EEEEEEEEEvNT_6ParamsE,"a",@progbits
	.sectionflags	@""
	.align	4
.nv.constant0._ZN7cutlass13device_kernelIN5flash11enable_sm90INS1_16FlashAttnBwdSm90INS1_25CollectiveMainloopBwdSm90ILi2ELi2ELi2EN4cute5tupleIJNS5_1CILi1EEES8_S8_EEENS6_IJNS7_ILi128EEESA_NS7_ILi64EEEEEENS_10bfloat16_tEfNS_4arch4Sm90ELb0ELb1ELb0ELb1ELb1ELb1ELb0ELb0ELi2ELi1ELi2ELi2ELb0EEENS1_21CollectiveEpilogueBwdISC_SD_SF_Li256ELb1ELb0ELi1EEENS1_19SingleTileSchedulerILb1ELb0ELb0ELi128EEEEEEEEEvNT_6ParamsE:
	.zero		2560


//--------------------- .nv.constant0._ZN7cutlass13device_kernelIN5flash11enable_sm90INS1_16FlashAttnBwdSm90INS1_25CollectiveMainloopBwdSm90ILi2ELi2ELi2EN4cute5tupleIJNS5_1CILi1EEES8_S8_EEENS6_IJNS7_ILi128EEESA_NS7_ILi64EEEEEENS_10bfloat16_tEfNS_4arch4Sm90ELb0ELb1ELb0ELb1ELb0ELb1ELb0ELb0ELi2ELi1ELi2ELi2ELb0EEENS1_24CollectiveEpilogueBwdGQAISC_fSF_Li256ELb1ELb0EEENS1_19SingleTileSchedulerILb1ELb0ELb0ELi128EEEEEEEEEvNT_6ParamsE --------------------------
	.section	.nv.constant0._ZN7cutlass13device_kernelIN5flash11enable_sm90INS1_16FlashAttnBwdSm90INS1_25CollectiveMainloopBwdSm90ILi2ELi2ELi2EN4cute5tupleIJNS5_1CILi1EEES8_S8_EEENS6_IJNS7_ILi128EEESA_NS7_ILi64EEEEEENS_10bfloat16_tEfNS_4arch4Sm90ELb0ELb1ELb0ELb1ELb0ELb1ELb0ELb0ELi2ELi1ELi2ELi2ELb0EEENS1_24CollectiveEpilogueBwdGQAISC_fSF_Li256ELb1ELb0EEENS1_19SingleTileSchedulerILb1ELb0ELb0ELi128EEEEEEEEEvNT_6ParamsE,"a",@progbits
	.sectionflags	@""
	.align	4
.nv.constant0._ZN7cutlass13device_kernelIN5flash11enable_sm90INS1_16FlashAttnBwdSm90INS1_25CollectiveMainloopBwdSm90ILi2ELi2ELi2EN4cute5tupleIJNS5_1CILi1EEES8_S8_EEENS6_IJNS7_ILi128EEESA_NS7_ILi64EEEEEENS_10bfloat16_tEfNS_4arch4Sm90ELb0ELb1ELb0ELb1ELb0ELb1ELb0ELb0ELi2ELi1ELi2ELi2ELb0EEENS1_24CollectiveEpilogueBwdGQAISC_fSF_Li256ELb1ELb0EEENS1_19SingleTileSchedulerILb1ELb0ELb0ELi128EEEEEEEEEvNT_6ParamsE:
	.zero		2560


//--------------------- .nv.constant0._ZN7cutlass13device_kernelIN5flash11enable_sm90INS1_16FlashAttnBwdSm90INS1_25CollectiveMainloopBwdSm90ILi2ELi2ELi2EN4cute5tupleIJNS5_1CILi1EEES8_S8_EEENS6_IJNS7_ILi128EEESA_NS7_ILi64EEEEEENS_10bfloat16_tEfNS_4arch4Sm90ELb0ELb1ELb0ELb1ELb1ELb1ELb0ELb0ELi2ELi1ELi2ELi2ELb0EEENS1_24CollectiveEpilogueBwdGQAISC_fSF_Li256ELb1ELb1EEENS1_19SingleTileSchedulerILb1ELb0ELb0ELi128EEEEEEEEEvNT_6ParamsE --------------------------
	.section	.nv.constant0._ZN7cutlass13device_kernelIN5flash11enable_sm90INS1_16FlashAttnBwdSm90INS1_25CollectiveMainloopBwdSm90ILi2ELi2ELi2EN4cute5tupleIJNS5_1CILi1EEES8_S8_EEENS6_IJNS7_ILi128EEESA_NS7_ILi64EEEEEENS_10bfloat16_tEfNS_4arch4Sm90ELb0ELb1ELb0ELb1ELb1ELb1ELb0ELb0ELi2ELi1ELi2ELi2ELb0EEENS1_24CollectiveEpilogueBwdGQAISC_fSF_Li256ELb1ELb1EEENS1_19SingleTileSchedulerILb1ELb0ELb0ELi128EEEEEEEEEvNT_6ParamsE,"a",@progbits
	.sectionflags	@""
	.align	4
.nv.constant0._ZN7cutlass13device_kernelIN5flash11enable_sm90INS1_16FlashAttnBwdSm90INS1_25CollectiveMainloopBwdSm90ILi2ELi2ELi2EN4cute5tupleIJNS5_1CILi1EEES8_S8_EEENS6_IJNS7_ILi128EEESA_NS7_ILi64EEEEEENS_10bfloat16_tEfNS_4arch4Sm90ELb0ELb1ELb0ELb1ELb1ELb1ELb0ELb0ELi2ELi1ELi2ELi2ELb0EEENS1_24CollectiveEpilogueBwdGQAISC_fSF_Li256ELb1ELb1EEENS1_19SingleTileSchedulerILb1ELb0ELb0ELi128EEEEEEEEEvNT_6ParamsE:
	.zero		2560


//--------------------- .nv.constant0._ZN7cutlass13device_kernelIN5flash11enable_sm90INS1_16FlashAttnBwdSm90INS1_25CollectiveMainloopBwdSm90ILi2ELi2ELi2EN4cute5tupleIJNS5_1CILi1EEES8_S8_EEENS6_IJNS7_ILi128EEESA_NS7_ILi64EEEEEENS_10bfloat16_tEfNS_4arch4Sm90ELb1ELb0ELb0ELb0ELb0ELb1ELb0ELb0ELi2ELi1ELi2ELi2ELb0EEENS1_21CollectiveEpilogueBwdISC_SD_SF_Li256ELb0ELb0ELi1EEENS1_25SingleTileBwdLPTSchedulerILb0ELi128ELb0EEEEEEEEEvNT_6ParamsE --------------------------
	.section	.nv.constant0._ZN7cutlass13device_kernelIN5flash11enable_sm90INS1_16FlashAttnBwdSm90INS1_25CollectiveMainloopBwdSm90ILi2ELi2ELi2EN4cute5tupleIJNS5_1CILi1EEES8_S8_EEENS6_IJNS7_ILi128EEESA_NS7_ILi64EEEEEENS_10bfloat16_tEfNS_4arch4Sm90ELb1ELb0ELb0ELb0ELb0ELb1ELb0ELb0ELi2ELi1ELi2ELi2ELb0EEENS1_21CollectiveEpilogueBwdISC_SD_SF_Li256ELb0ELb0ELi1EEENS1_25SingleTileBwdLPTSchedulerILb0ELi128ELb0EEEEEEEEEvNT_6ParamsE,"a",@progbits
	.sectionflags	@""
	.align	4
.nv.constant0._ZN7cutlass13device_kernelIN5flash11enable_sm90INS1_16FlashAttnBwdSm90INS1_25CollectiveMainloopBwdSm90ILi2ELi2ELi2EN4cute5tupleIJNS5_1CILi1EEES8_S8_EEENS6_IJNS7_ILi128EEESA_NS7_ILi64EEEEEENS_10bfloat16_tEfNS_4arch4Sm90ELb1ELb0ELb0ELb0ELb0ELb1ELb0ELb0ELi2ELi1ELi2ELi2ELb0EEENS1_21CollectiveEpilogueBwdISC_SD_SF_Li256ELb0ELb0ELi1EEENS1_25SingleTileBwdLPTSchedulerILb0ELi128ELb0EEEEEEEEEvNT_6ParamsE:
	.zero		3200


//--------------------- .nv.constant0._ZN7cutlass13device_kernelIN5flash11enable_sm90INS1_16FlashAttnBwdSm90INS1_25CollectiveMainloopBwdSm90ILi2ELi2ELi2EN4cute5tupleIJNS5_1CILi1EEES8_S8_EEENS6_IJNS7_ILi128EEESA_NS7_ILi64EEEEEENS_10bfloat16_tEfNS_4arch4Sm90ELb1ELb0ELb0ELb0ELb1ELb1ELb0ELb0ELi2ELi1ELi2ELi2ELb0EEENS1_21CollectiveEpilogueBwdISC_SD_SF_Li256ELb0ELb0ELi1EEENS1_25SingleTileBwdLPTSchedulerILb0ELi128ELb1EEEEEEEEEvNT_6ParamsE --------------------------
	.section	.nv.constant0._ZN7cutlass13device_kernelIN5flash11enable_sm90INS1_16FlashAttnBwdSm90INS1_25CollectiveMainloopBwdSm90ILi2ELi2ELi2EN4cute5tupleIJNS5_1CILi1EEES8_S8_EEENS6_IJNS7_ILi128EEESA_NS7_ILi64EEEEEENS_10bfloat16_tEfNS_4arch4Sm90ELb1ELb0ELb0ELb0ELb1ELb1ELb0ELb0ELi2ELi1ELi2ELi2ELb0EEENS1_21CollectiveEpilogueBwdISC_SD_SF_Li256ELb0ELb0ELi1EEENS1_25SingleTileBwdLPTSchedulerILb0ELi128ELb1EEEEEEEEEvNT_6ParamsE,"a",@progbits
	.sectionflags	@""
	.align	4
.nv.constant0._ZN7cutlass13device_kernelIN5flash11enable_sm90INS1_16FlashAttnBwdSm90INS1_25CollectiveMainloopBwdSm90ILi2ELi2ELi2EN4cute5tupleIJNS5_1CILi1EEES8_S8_EEENS6_IJNS7_ILi128EEESA_NS7_ILi64EEEEEENS_10bfloat16_tEfNS_4arch4Sm90ELb1ELb0ELb0ELb0ELb1ELb1ELb0ELb0ELi2ELi1ELi2ELi2ELb0EEENS1_21CollectiveEpilogueBwdISC_SD_SF_Li256ELb0ELb0ELi1EEENS1_25SingleTileBwdLPTSchedulerILb0ELi128ELb1EEEEEEEEEvNT_6ParamsE:
	.zero		3200


//--------------------- .nv.constant0._ZN7cutlass13device_kernelIN5flash11enable_sm90INS1_16FlashAttnBwdSm90INS1_25CollectiveMainloopBwdSm90ILi2ELi2ELi2EN4cute5tupleIJNS5_1CILi1EEES8_S8_EEENS6_IJNS7_ILi128EEESA_NS7_ILi64EEEEEENS_10bfloat16_tEfNS_4arch4Sm90ELb1ELb0ELb0ELb0ELb0ELb1ELb0ELb0ELi2ELi1ELi2ELi2ELb0EEENS1_24CollectiveEpilogueBwdGQAISC_fSF_Li256ELb0ELb0EEENS1_25SingleTileBwdLPTSchedulerILb0ELi128ELb0EEEEEEEEEvNT_6ParamsE --------------------------
	.section	.nv.constant0._ZN7cutlass13device_kernelIN5flash11enable_sm90INS1_16FlashAttnBwdSm90INS1_25CollectiveMainloopBwdSm90ILi2ELi2ELi2EN4cute5tupleIJNS5_1CILi1EEES8_S8_EEENS6_IJNS7_ILi128EEESA_NS7_ILi64EEEEEENS_10bfloat16_tEfNS_4arch4Sm90ELb1ELb0ELb0ELb0ELb0ELb1ELb0ELb0ELi2ELi1ELi2ELi2ELb0EEENS1_24CollectiveEpilogueBwdGQAISC_fSF_Li256ELb0ELb0EEENS1_25SingleTileBwdLPTSchedulerILb0ELi128ELb0EEEEEEEEEvNT_6ParamsE,"a",@progbits
	.sectionflags	@""
	.align	4
.nv.constant0._ZN7cutlass13device_kernelIN5flash11enable_sm90INS1_16FlashAttnBwdSm90INS1_25CollectiveMainloopBwdSm90ILi2ELi2ELi2EN4cute5tupleIJNS5_1CILi1EEES8_S8_EEENS6_IJNS7_ILi128EEESA_NS7_ILi64EEEEEENS_10bfloat16_tEfNS_4arch4Sm90ELb1ELb0ELb0ELb0ELb0ELb1ELb0ELb0ELi2ELi1ELi2ELi2ELb0EEENS1_24CollectiveEpilogueBwdGQAISC_fSF_Li256ELb0ELb0EEENS1_25SingleTileBwdLPTSchedulerILb0ELi128ELb0EEEEEEEEEvNT_6ParamsE:
	.zero		2688


//--------------------- .nv.constant0._ZN7cutlass13device_kernelIN5flash11enable_sm90INS1_16FlashAttnBwdSm90INS1_25CollectiveMainloopBwdSm90ILi2ELi2ELi2EN4cute5tupleIJNS5_1CILi1EEES8_S8_EEENS6_IJNS7_ILi128EEESA_NS7_ILi64EEEEEENS_10bfloat16_tEfNS_4arch4Sm90ELb1ELb0ELb0ELb0ELb1ELb1ELb0ELb0ELi2ELi1ELi2ELi2ELb0EEENS1_24CollectiveEpilogueBwdGQAISC_fSF_Li256ELb0ELb1EEENS1_25SingleTileBwdLPTSchedulerILb0ELi128ELb1EEEEEEEEEvNT_6ParamsE --------------------------
	.section	.nv.constant0._ZN7cutlass13device_kernelIN5flash11enable_sm90INS1_16FlashAttnBwdSm90INS1_25CollectiveMainloopBwdSm90ILi2ELi2ELi2EN4cute5tupleIJNS5_1CILi1EEES8_S8_EEENS6_IJNS7_ILi128EEESA_NS7_ILi64EEEEEENS_10bfloat16_tEfNS_4arch4Sm90ELb1ELb0ELb0ELb0ELb1ELb1ELb0ELb0ELi2ELi1ELi2ELi2ELb0EEENS1_24CollectiveEpilogueBwdGQAISC_fSF_Li256ELb0ELb1EEENS1_25SingleTileBwdLPTSchedulerILb0ELi128ELb1EEEEEEEEEvNT_6ParamsE,"a",@progbits
	.sectionflags	@""
	.align	4
.nv.constant0._ZN7cutlass13device_kernelIN5flash11enable_sm90INS1_16FlashAttnBwdSm90INS1_25CollectiveMainloopBwdSm90ILi2ELi2ELi2EN4cute5tupleIJNS5_1CILi1EEES8_S8_EEENS6_IJNS7_ILi128EEESA_NS7_ILi64EEEEEENS_10bfloat16_tEfNS_4arch4Sm90ELb1ELb0ELb0ELb0ELb1ELb1ELb0ELb0ELi2ELi1ELi2ELi2ELb0EEENS1_24CollectiveEpilogueBwdGQAISC_fSF_Li256ELb0ELb1EEENS1_25SingleTileBwdLPTSchedulerILb0ELi128ELb1EEEEEEEEEvNT_6ParamsE:
	.zero		2688


//--------------------- .nv.constant0._ZN7cutlass13device_kernelIN5flash22FlashAttnBwdPreprocessIN4cute5tupleIJNS3_1CILi128EEENS5_ILi64EEEEEENS_10bfloat16_tEfNS_4arch4Sm90ELb1ELb0EEEEEvNT_6ParamsE --------------------------
	.section	.nv.constant0._ZN7cutlass13device_kernelIN5flash22FlashAttnBwdPreprocessIN4cute5tupleIJNS3_1CILi128EEENS5_ILi64EEEEEENS_10bfloat16_tEfNS_4arch4Sm90ELb1ELb0EEEEEvNT_6ParamsE,"a",@progbits
	.sectionflags	@""
	.align	4
.nv.constant0._ZN7cutlass13device_kernelIN5flash22FlashAttnBwdPreprocessIN4cute5tupleIJNS3_1CILi128EEENS5_ILi64EEEEEENS_10bfloat16_tEfNS_4arch4Sm90ELb1ELb0EEEEEvNT_6ParamsE:
	.zero		1136


//--------------------- .nv.constant0._ZN7cutlass13device_kernelIN5flash11enable_sm90INS1_16FlashAttnBwdSm90INS1_25CollectiveMainloopBwdSm90ILi2ELi2ELi2EN4cute5tupleIJNS5_1CILi1EEES8_S8_EEENS6_IJNS7_ILi128EEESA_NS7_ILi64EEEEEENS_10bfloat16_tEfNS_4arch4Sm90ELb1ELb0ELb0ELb1ELb0ELb1ELb0ELb0ELi2ELi1ELi2ELi2ELb0EEENS1_21CollectiveEpilogueBwdISC_SD_SF_Li256ELb1ELb0ELi1EEENS1_25SingleTileBwdLPTSchedulerILb1ELi128ELb0EEEEEEEEEvNT_6ParamsE --------------------------
	.section	.nv.constant0._ZN7cutlass13device_kernelIN5flash11enable_sm90INS1_16FlashAttnBwdSm90INS1_25CollectiveMainloopBwdSm90ILi2ELi2ELi2EN4cute5tupleIJNS5_1CILi1EEES8_S8_EEENS6_IJNS7_ILi128EEESA_NS7_ILi64EEEEEENS_10bfloat16_tEfNS_4arch4Sm90ELb1ELb0ELb0ELb1ELb0ELb1ELb0ELb0ELi2ELi1ELi2ELi2ELb0EEENS1_21CollectiveEpilogueBwdISC_SD_SF_Li256ELb1ELb0ELi1EEENS1_25SingleTileBwdLPTSchedulerILb1ELi128ELb0EEEEEEEEEvNT_6ParamsE,"a",@progbits
	.sectionflags	@""
	.align	4
.nv.constant0._ZN7cutlass13device_kernelIN5flash11enable_sm90INS1_16FlashAttnBwdSm90INS1_25CollectiveMainloopBwdSm90ILi2ELi2ELi2EN4cute5tupleIJNS5_1CILi1EEES8_S8_EEENS6_IJNS7_ILi128EEESA_NS7_ILi64EEEEEENS_10bfloat16_tEfNS_4arch4Sm90ELb1ELb0ELb0ELb1ELb0ELb1ELb0ELb0ELi2ELi1ELi2ELi2ELb0EEENS1_21CollectiveEpilogueBwdISC_SD_SF_Li256ELb1ELb0ELi1EEENS1_25SingleTileBwdLPTSchedulerILb1ELi128ELb0EEEEEEEEEvNT_6ParamsE:
	.zero		2560


//--------------------- .nv.constant0._ZN7cutlass13device_kernelIN5flash11enable_sm90INS1_16FlashAttnBwdSm90INS1_25CollectiveMainloopBwdSm90ILi2ELi2ELi2EN4cute5tupleIJNS5_1CILi1EEES8_S8_EEENS6_IJNS7_ILi128EEESA_NS7_ILi64EEEEEENS_10bfloat16_tEfNS_4arch4Sm90ELb1ELb0ELb0ELb1ELb1ELb1ELb0ELb0ELi2ELi1ELi2ELi2ELb0EEENS1_21CollectiveEpilogueBwdISC_SD_SF_Li256ELb1ELb0ELi1EEENS1_25SingleTileBwdLPTSchedulerILb1ELi128ELb1EEEEEEEEEvNT_6ParamsE --------------------------
	.section	.nv.constant0._ZN7cutlass13device_kernelIN5flash11enable_sm90INS1_16FlashAttnBwdSm90INS1_25CollectiveMainloopBwdSm90ILi2ELi2ELi2EN4cute5tupleIJNS5_1CILi1EEES8_S8_EEENS6_IJNS7_ILi128EEESA_NS7_ILi64EEEEEENS_10bfloat16_tEfNS_4arch4Sm90ELb1ELb0ELb0ELb1ELb1ELb1ELb0ELb0ELi2ELi1ELi2ELi2ELb0EEENS1_21CollectiveEpilogueBwdISC_SD_SF_Li256ELb1ELb0ELi1EEENS1_25SingleTileBwdLPTSchedulerILb1ELi128ELb1EEEEEEEEEvNT_6ParamsE,"a",@progbits
	.sectionflags	@""
	.align	4
.nv.constant0._ZN7cutlass13device_kernelIN5flash11enable_sm90INS1_16FlashAttnBwdSm90INS1_25CollectiveMainloopBwdSm90ILi2ELi2ELi2EN4cute5tupleIJNS5_1CILi1EEES8_S8_EEENS6_IJNS7_ILi128EEESA_NS7_ILi64EEEEEENS_10bfloat16_tEfNS_4arch4Sm90ELb1ELb0ELb0ELb1ELb1ELb1ELb0ELb0ELi2ELi1ELi2ELi2ELb0EEENS1_21CollectiveEpilogueBwdISC_SD_SF_Li256ELb1ELb0ELi1EEENS1_25SingleTileBwdLPTSchedulerILb1ELi128ELb1EEEEEEEEEvNT_6ParamsE:
	.zero		2560


//--------------------- .nv.constant0._ZN7cutlass13device_kernelIN5flash11enable_sm90INS1_16FlashAttnBwdSm90INS1_25CollectiveMainloopBwdSm90ILi2ELi2ELi2EN4cute5tupleIJNS5_1CILi1EEES8_S8_EEENS6_IJNS7_ILi128EEESA_NS7_ILi64EEEEEENS_10bfloat16_tEfNS_4arch4Sm90ELb1ELb0ELb0ELb1ELb0ELb1ELb0ELb0ELi2ELi1ELi2ELi2ELb0EEENS1_24CollectiveEpilogueBwdGQAISC_fSF_Li256ELb1ELb0EEENS1_25SingleTileBwdLPTSchedulerILb1ELi128ELb0EEEEEEEEEvNT_6ParamsE --------------------------
	.section	.nv.constant0._ZN7cutlass13device_kernelIN5flash11enable_sm90INS1_16FlashAttnBwdSm90INS1_25CollectiveMainloopBwdSm90ILi2ELi2ELi2EN4cute5tupleIJNS5_1CILi1EEES8_S8_EEENS6_IJNS7_ILi128EEESA_NS7_ILi64EEEEEENS_10bfloat16_tEfNS_4arch4Sm90ELb1ELb0ELb0ELb1ELb0ELb1ELb0ELb0ELi2ELi1ELi2ELi2ELb0EEENS1_24CollectiveEpilogueBwdGQAISC_fSF_Li256ELb1ELb0EEENS1_25SingleTileBwdLPTSchedulerILb1ELi128ELb0EEEEEEEEEvNT_6ParamsE,"a",@progbits
	.sectionflags	@""
	.align	4
.nv.constant0._ZN7cutlass13device_kernelIN5flash11enable_sm90INS1_16FlashAttnBwdSm90INS1_25CollectiveMainloopBwdSm90ILi2ELi2ELi2EN4cute5tupleIJNS5_1CILi1EEES8_S8_EEENS6_IJNS7_ILi128EEESA_NS7_ILi64EEEEEENS_10bfloat16_tEfNS_4arch4Sm90ELb1ELb0ELb0ELb1ELb0ELb1ELb0ELb0ELi2ELi1ELi2ELi2ELb0EEENS1_24CollectiveEpilogueBwdGQAISC_fSF_Li256ELb1ELb0EEENS1_25SingleTileBwdLPTSchedulerILb1ELi128ELb0EEEEEEEEEvNT_6ParamsE:
	.zero		2688


//--------------------- .nv.constant0._ZN7cutlass13device_kernelIN5flash32FlashAttnBwdPostprocessConvertdQIN4cute5tupleIJNS3_1CILi128EEENS5_ILi64EEEEEENS_10bfloat16_tEfNS_4arch4Sm90ELi256ENS3_8TiledMMAINS3_8MMA_AtomIJNS3_4SM904GMMA27MMA_64x64x16_F32BF16BF16_RSILNSF_5MajorE0ELSH_1ELNSF_7ScaleInE1ELSI_1EEEEEENS3_6LayoutINS4_IJNS5_ILi2EEENS5_ILi1EEESN_EEENS4_IJSN_NS5_ILi0EEESP_EEEEENS4_IJNS3_10UnderscoreESS_SS_EEEEELb0EEEEEvNT_6ParamsE --------------------------
	.section	.nv.constant0._ZN7cutlass13device_kernelIN5flash32FlashAttnBwdPostprocessConvertdQIN4cute5tupleIJNS3_1CILi128EEENS5_ILi64EEEEEENS_10bfloat16_tEfNS_4arch4Sm90ELi256ENS3_8TiledMMAINS3_8MMA_AtomIJNS3_4SM904GMMA27MMA_64x64x16_F32BF16BF16_RSILNSF_5MajorE0ELSH_1ELNSF_7ScaleInE1ELSI_1EEEEEENS3_6LayoutINS4_IJNS5_ILi2EEENS5_ILi1EEESN_EEENS4_IJSN_NS5_ILi0EEESP_EEEEENS4_IJNS3_10UnderscoreESS_SS_EEEEELb0EEEEEvNT_6ParamsE,"a",@progbits
	.sectionflags	@""
	.align	4
.nv.constant0._ZN7cutlass13device_kernelIN5flash32FlashAttnBwdPostprocessConvertdQIN4cute5tupleIJNS3_1CILi128EEENS5_ILi64EEEEEENS_10bfloat16_tEfNS_4arch4Sm90ELi256ENS3_8TiledMMAINS3_8MMA_AtomIJNS3_4SM904GMMA27MMA_64x64x16_F32BF16BF16_RSILNSF_5MajorE0ELSH_1ELNSF_7ScaleInE1ELSI_1EEEEEENS3_6LayoutINS4_IJNS5_ILi2EEENS5_ILi1EEESN_EEENS4_IJSN_NS5_ILi0EEESP_EEEEENS4_IJNS3_10UnderscoreESS_SS_EEEEELb0EEEEEvNT_6ParamsE:
	.zero		1008


//--------------------- .nv.constant0._ZN7cutlass13device_kernelIN5flash32FlashAttnBwdPostprocessConvertdQIN4cute5tupleIJNS3_1CILi128EEENS5_ILi64EEEEEENS_10bfloat16_tEfNS_4arch4Sm90ELi256ENS3_8TiledMMAINS3_8MMA_AtomIJNS3_4SM904GMMA27MMA_64x64x16_F32BF16BF16_SSILNSF_5MajorE0ELSH_1ELNSF_7ScaleInE1ELSI_1EEEEEENS3_6LayoutINS4_IJNS5_ILi2EEENS5_ILi1EEESN_EEENS4_IJSN_NS5_ILi0EEESP_EEEEENS4_IJNS3_10UnderscoreESS_SS_EEEEELb0EEEEEvNT_6ParamsE --------------------------
	.section	.nv.constant0._ZN7cutlass13device_kernelIN5flash32FlashAttnBwdPostprocessConvertdQIN4cute5tupleIJNS3_1CILi128EEENS5_ILi64EEEEEENS_10bfloat16_tEfNS_4arch4Sm90ELi256ENS3_8TiledMMAINS3_8MMA_AtomIJNS3_4SM904GMMA27MMA_64x64x16_F32BF16BF16_SSILNSF_5MajorE0ELSH_1ELNSF_7ScaleInE1ELSI_1EEEEEENS3_6LayoutINS4_IJNS5_ILi2EEENS5_ILi1EEESN_EEENS4_IJSN_NS5_ILi0EEESP_EEEEENS4_IJNS3_10UnderscoreESS_SS_EEEEELb0EEEEEvNT_6ParamsE,"a",@progbits
	.sectionflags	@""
	.align	4
.nv.constant0._ZN7cutlass13device_kernelIN5flash32FlashAttnBwdPostprocessConvertdQIN4cute5tupleIJNS3_1CILi128EEENS5_ILi64EEEEEENS_10bfloat16_tEfNS_4arch4Sm90ELi256ENS3_8TiledMMAINS3_8MMA_AtomIJNS3_4SM904GMMA27MMA_64x64x16_F32BF16BF16_SSILNSF_5MajorE0ELSH_1ELNSF_7ScaleInE1ELSI_1EEEEEENS3_6LayoutINS4_IJNS5_ILi2EEENS5_ILi1EEESN_EEENS4_IJSN_NS5_ILi0EEESP_EEEEENS4_IJNS3_10UnderscoreESS_SS_EEEEELb0EEEEEvNT_6ParamsE:
	.zero		1008


//--------------------- .nv.constant0._ZN7cutlass13device_kernelIN5flash11enable_sm90INS1_16FlashAttnBwdSm90INS1_25CollectiveMainloopBwdSm90ILi2ELi2ELi2EN4cute5tupleIJNS5_1CILi1EEES8_S8_EEENS6_IJNS7_ILi128EEESA_NS7_ILi64EEEEEENS_10bfloat16_tEfNS_4arch4Sm90ELb1ELb0ELb0ELb1ELb1ELb1ELb0ELb0ELi2ELi1ELi2ELi2ELb0EEENS1_24CollectiveEpilogueBwdGQAISC_fSF_Li256ELb1ELb1EEENS1_25SingleTileBwdLPTSchedulerILb1ELi128ELb1EEEEEEEEEvNT_6ParamsE --------------------------
	.section	.nv.constant0._ZN7cutlass13device_kernelIN5flash11enable_sm90INS1_16FlashAttnBwdSm90INS1_25CollectiveMainloopBwdSm90ILi2ELi2ELi2EN4cute5tupleIJNS5_1CILi1EEES8_S8_EEENS6_IJNS7_ILi128EEESA_NS7_ILi64EEEEEENS_10bfloat16_tEfNS_4arch4Sm90ELb1ELb0ELb0ELb1ELb1ELb1ELb0ELb0ELi2ELi1ELi2ELi2ELb0EEENS1_24CollectiveEpilogueBwdGQAISC_fSF_Li256ELb1ELb1EEENS1_25SingleTileBwdLPTSchedulerILb1ELi128ELb1EEEEEEEEEvNT_6ParamsE,"a",@progbits
	.sectionflags	@""
	.align	4
.nv.constant0._ZN7cutlass13device_kernelIN5flash11enable_sm90INS1_16FlashAttnBwdSm90INS1_25CollectiveMainloopBwdSm90ILi2ELi2ELi2EN4cute5tupleIJNS5_1CILi1EEES8_S8_EEENS6_IJNS7_ILi128EEESA_NS7_ILi64EEEEEENS_10bfloat16_tEfNS_4arch4Sm90ELb1ELb0ELb0ELb1ELb1ELb1ELb0ELb0ELi2ELi1ELi2ELi2ELb0EEENS1_24CollectiveEpilogueBwdGQAISC_fSF_Li256ELb1ELb1EEENS1_25SingleTileBwdLPTSchedulerILb1ELi128ELb1EEEEEEEEEvNT_6ParamsE:
	.zero		2688


//--------------------- .nv.constant0._ZN7cutlass13device_kernelIN5flash22FlashAttnBwdPreprocessIN4cute5tupleIJNS3_1CILi128EEENS5_ILi64EEEEEENS_10bfloat16_tEfNS_4arch4Sm90ELb1ELb1EEEEEvNT_6ParamsE --------------------------
	.section	.nv.constant0._ZN7cutlass13device_kernelIN5flash22FlashAttnBwdPreprocessIN4cute5tupleIJNS3_1CILi128EEENS5_ILi64EEEEEENS_10bfloat16_tEfNS_4arch4Sm90ELb1ELb1EEEEEvNT_6ParamsE,"a",@progbits
	.sectionflags	@""
	.align	4
.nv.constant0._ZN7cutlass13device_kernelIN5flash22FlashAttnBwdPreprocessIN4cute5tupleIJNS3_1CILi128EEENS5_ILi64EEEEEENS_10bfloat16_tEfNS_4arch4Sm90ELb1ELb1EEEEEvNT_6ParamsE:
	.zero		1136


//--------------------- SYMBOLS --------------------------

	.type		.nv.reservedSmem.offset0,@object
	.size		.nv.reservedSmem.offset0,0x4
	.type		.nv.reservedSmem.cap,@object
	.size		.nv.reservedSmem.cap,0x4
